	.target	sm_100a

	.elftype	@"ET_EXEC"


//--------------------- .note.nv.tkinfo           --------------------------
	.section	.note.nv.tkinfo,"",@"SHT_NOTE"
	.sectionflags	@"SHF_NOTE_NV_TKINFO"
	.tkinfo
        /*0018*/ 	.word	0x00000002
        /*0030*/ 	.string	""
        /*0030*/ 	.string	"ptxas"
        /*0030*/ 	.string	"Cuda compilation tools, release 13.0, V13.0.88"
        /*0030*/ 	.string	"Build cuda_13.0.r13.0/compiler.36424714_0"
        /*0030*/ 	.string	"-arch sm_100a -m 64 "



//--------------------- .note.nv.cuinfo           --------------------------
	.section	.note.nv.cuinfo,"",@"SHT_NOTE"
	.sectionflags	@"SHF_NOTE_NV_CUINFO"
        /*0018*/ 	.short	0x0002
        /*001a*/ 	.short	0x0064
        /*001c*/ 	.short	0x0082
	.zero		2


//--------------------- .nv.info                  --------------------------
	.section	.nv.info,"",@"SHT_CUDA_INFO"
	.align	4


	//----- nvinfo : EIATTR_REGCOUNT
	.align		4
        /*0000*/ 	.byte	0x04, 0x2f
        /*0002*/ 	.short	(.L_41 - .L_40)
	.align		4
.L_40:
        /*0004*/ 	.word	index@(_Z35group_norm_nhwc_fwd_one_pass_kernelI11Fp32IOFp16WLi512ELi4ELi128EEv26Group_norm_nhwc_fwd_params)
        /*0008*/ 	.word	0x00000030


	//----- nvinfo : EIATTR_FRAME_SIZE
	.align		4
.L_41:
        /*000c*/ 	.byte	0x04, 0x11
        /*000e*/ 	.short	(.L_43 - .L_42)
	.align		4
.L_42:
        /*0010*/ 	.word	index@(_Z35group_norm_nhwc_fwd_one_pass_kernelI11Fp32IOFp16WLi512ELi4ELi128EEv26Group_norm_nhwc_fwd_params)
        /*0014*/ 	.word	0x00000000


	//----- nvinfo : EIATTR_REGCOUNT
	.align		4
.L_43:
        /*0018*/ 	.byte	0x04, 0x2f
        /*001a*/ 	.short	(.L_45 - .L_44)
	.align		4
.L_44:
        /*001c*/ 	.word	index@(_Z35group_norm_nhwc_fwd_one_pass_kernelI11Fp32IOFp16WLi256ELi4ELi128EEv26Group_norm_nhwc_fwd_params)
        /*0020*/ 	.word	0x00000020


	//----- nvinfo : EIATTR_FRAME_SIZE
	.align		4
.L_45:
        /*0024*/ 	.byte	0x04, 0x11
        /*0026*/ 	.short	(.L_47 - .L_46)
	.align		4
.L_46:
        /*0028*/ 	.word	index@(_Z35group_norm_nhwc_fwd_one_pass_kernelI11Fp32IOFp16WLi256ELi4ELi128EEv26Group_norm_nhwc_fwd_params)
        /*002c*/ 	.word	0x00000000


	//----- nvinfo : EIATTR_REGCOUNT
	.align		4
.L_47:
        /*0030*/ 	.byte	0x04, 0x2f
        /*0032*/ 	.short	(.L_49 - .L_48)
	.align		4
.L_48:
        /*0034*/ 	.word	index@(_Z35group_norm_nhwc_fwd_one_pass_kernelI11Fp32IOFp16WLi128ELi4ELi128EEv26Group_norm_nhwc_fwd_params)
        /*0038*/ 	.word	0x0000001f


	//----- nvinfo : EIATTR_FRAME_SIZE
	.align		4
.L_49:
        /*003c*/ 	.byte	0x04, 0x11
        /*003e*/ 	.short	(.L_51 - .L_50)
	.align		4
.L_50:
        /*0040*/ 	.word	index@(_Z35group_norm_nhwc_fwd_one_pass_kernelI11Fp32IOFp16WLi128ELi4ELi128EEv26Group_norm_nhwc_fwd_params)
        /*0044*/ 	.word	0x00000000


	//----- nvinfo : EIATTR_REGCOUNT
	.align		4
.L_51:
        /*0048*/ 	.byte	0x04, 0x2f
        /*004a*/ 	.short	(.L_53 - .L_52)
	.align		4
.L_52:
        /*004c*/ 	.word	index@(_Z35group_norm_nhwc_fwd_one_pass_kernelI11Fp32IOFp16WLi64ELi4ELi128EEv26Group_norm_nhwc_fwd_params)
        /*0050*/ 	.word	0x00000020


	//----- nvinfo : EIATTR_FRAME_SIZE
	.align		4
.L_53:
        /*0054*/ 	.byte	0x04, 0x11
        /*0056*/ 	.short	(.L_55 - .L_54)
	.align		4
.L_54:
        /*0058*/ 	.word	index@(_Z35group_norm_nhwc_fwd_one_pass_kernelI11Fp32IOFp16WLi64ELi4ELi128EEv26Group_norm_nhwc_fwd_params)
        /*005c*/ 	.word	0x00000000


	//----- nvinfo : EIATTR_REGCOUNT
	.align		4
.L_55:
        /*0060*/ 	.byte	0x04, 0x2f
        /*0062*/ 	.short	(.L_57 - .L_56)
	.align		4
.L_56:
        /*0064*/ 	.word	index@(_Z35group_norm_nhwc_fwd_one_pass_kernelI11Fp32IOBf16WLi512ELi4ELi128EEv26Group_norm_nhwc_fwd_params)
        /*0068*/ 	.word	0x00000030


	//----- nvinfo : EIATTR_FRAME_SIZE
	.align		4
.L_57:
        /*006c*/ 	.byte	0x04, 0x11
        /*006e*/ 	.short	(.L_59 - .L_58)
	.align		4
.L_58:
        /*0070*/ 	.word	index@(_Z35group_norm_nhwc_fwd_one_pass_kernelI11Fp32IOBf16WLi512ELi4ELi128EEv26Group_norm_nhwc_fwd_params)
        /*0074*/ 	.word	0x00000000


	//----- nvinfo : EIATTR_REGCOUNT
	.align		4
.L_59:
        /*0078*/ 	.byte	0x04, 0x2f
        /*007a*/ 	.short	(.L_61 - .L_60)
	.align		4
.L_60:
        /*007c*/ 	.word	index@(_Z35group_norm_nhwc_fwd_one_pass_kernelI11Fp32IOBf16WLi256ELi4ELi128EEv26Group_norm_nhwc_fwd_params)
        /*0080*/ 	.word	0x00000020


	//----- nvinfo : EIATTR_FRAME_SIZE
	.align		4
.L_61:
        /*0084*/ 	.byte	0x04, 0x11
        /*0086*/ 	.short	(.L_63 - .L_62)
	.align		4
.L_62:
        /*0088*/ 	.word	index@(_Z35group_norm_nhwc_fwd_one_pass_kernelI11Fp32IOBf16WLi256ELi4ELi128EEv26Group_norm_nhwc_fwd_params)
        /*008c*/ 	.word	0x00000000


	//----- nvinfo : EIATTR_REGCOUNT
	.align		4
.L_63:
        /*0090*/ 	.byte	0x04, 0x2f
        /*0092*/ 	.short	(.L_65 - .L_64)
	.align		4
.L_64:
        /*0094*/ 	.word	index@(_Z35group_norm_nhwc_fwd_one_pass_kernelI11Fp32IOBf16WLi128ELi4ELi128EEv26Group_norm_nhwc_fwd_params)
        /*0098*/ 	.word	0x0000001f


	//----- nvinfo : EIATTR_FRAME_SIZE
	.align		4
.L_65:
        /*009c*/ 	.byte	0x04, 0x11
        /*009e*/ 	.short	(.L_67 - .L_66)
	.align		4
.L_66:
        /*00a0*/ 	.word	index@(_Z35group_norm_nhwc_fwd_one_pass_kernelI11Fp32IOBf16WLi128ELi4ELi128EEv26Group_norm_nhwc_fwd_params)
        /*00a4*/ 	.word	0x00000000


	//----- nvinfo : EIATTR_REGCOUNT
	.align		4
.L_67:
        /*00a8*/ 	.byte	0x04, 0x2f
        /*00aa*/ 	.short	(.L_69 - .L_68)
	.align		4
.L_68:
        /*00ac*/ 	.word	index@(_Z35group_norm_nhwc_fwd_one_pass_kernelI11Fp32IOBf16WLi64ELi4ELi128EEv26Group_norm_nhwc_fwd_params)
        /*00b0*/ 	.word	0x00000020


	//----- nvinfo : EIATTR_FRAME_SIZE
	.align		4
.L_69:
        /*00b4*/ 	.byte	0x04, 0x11
        /*00b6*/ 	.short	(.L_71 - .L_70)
	.align		4
.L_70:
        /*00b8*/ 	.word	index@(_Z35group_norm_nhwc_fwd_one_pass_kernelI11Fp32IOBf16WLi64ELi4ELi128EEv26Group_norm_nhwc_fwd_params)
        /*00bc*/ 	.word	0x00000000


	//----- nvinfo : EIATTR_REGCOUNT
	.align		4
.L_71:
        /*00c0*/ 	.byte	0x04, 0x2f
        /*00c2*/ 	.short	(.L_73 - .L_72)
	.align		4
.L_72:
        /*00c4*/ 	.word	index@(_Z35group_norm_nhwc_fwd_one_pass_kernelI11Fp32IOFp32WLi512ELi4ELi128EEv26Group_norm_nhwc_fwd_params)
        /*00c8*/ 	.word	0x00000030


	//----- nvinfo : EIATTR_FRAME_SIZE
	.align		4
.L_73:
        /*00cc*/ 	.byte	0x04, 0x11
        /*00ce*/ 	.short	(.L_75 - .L_74)
	.align		4
.L_74:
        /*00d0*/ 	.word	index@(_Z35group_norm_nhwc_fwd_one_pass_kernelI11Fp32IOFp32WLi512ELi4ELi128EEv26Group_norm_nhwc_fwd_params)
        /*00d4*/ 	.word	0x00000000


	//----- nvinfo : EIATTR_REGCOUNT
	.align		4
.L_75:
        /*00d8*/ 	.byte	0x04, 0x2f
        /*00da*/ 	.short	(.L_77 - .L_76)
	.align		4
.L_76:
        /*00dc*/ 	.word	index@(_Z35group_norm_nhwc_fwd_one_pass_kernelI11Fp32IOFp32WLi256ELi4ELi128EEv26Group_norm_nhwc_fwd_params)
        /*00e0*/ 	.word	0x00000020


	//----- nvinfo : EIATTR_FRAME_SIZE
	.align		4
.L_77:
        /*00e4*/ 	.byte	0x04, 0x11
        /*00e6*/ 	.short	(.L_79 - .L_78)
	.align		4
.L_78:
        /*00e8*/ 	.word	index@(_Z35group_norm_nhwc_fwd_one_pass_kernelI11Fp32IOFp32WLi256ELi4ELi128EEv26Group_norm_nhwc_fwd_params)
        /*00ec*/ 	.word	0x00000000


	//----- nvinfo : EIATTR_REGCOUNT
	.align		4
.L_79:
        /*00f0*/ 	.byte	0x04, 0x2f
        /*00f2*/ 	.short	(.L_81 - .L_80)
	.align		4
.L_80:
        /*00f4*/ 	.word	index@(_Z35group_norm_nhwc_fwd_one_pass_kernelI11Fp32IOFp32WLi128ELi4ELi128EEv26Group_norm_nhwc_fwd_params)
        /*00f8*/ 	.word	0x0000001e


	//----- nvinfo : EIATTR_FRAME_SIZE
	.align		4
.L_81:
        /*00fc*/ 	.byte	0x04, 0x11
        /*00fe*/ 	.short	(.L_83 - .L_82)
	.align		4
.L_82:
        /*0100*/ 	.word	index@(_Z35group_norm_nhwc_fwd_one_pass_kernelI11Fp32IOFp32WLi128ELi4ELi128EEv26Group_norm_nhwc_fwd_params)
        /*0104*/ 	.word	0x00000000


	//----- nvinfo : EIATTR_REGCOUNT
	.align		4
.L_83:
        /*0108*/ 	.byte	0x04, 0x2f
        /*010a*/ 	.short	(.L_85 - .L_84)
	.align		4
.L_84:
        /*010c*/ 	.word	index@(_Z35group_norm_nhwc_fwd_one_pass_kernelI11Fp32IOFp32WLi64ELi4ELi128EEv26Group_norm_nhwc_fwd_params)
        /*0110*/ 	.word	0x0000001d


	//----- nvinfo : EIATTR_FRAME_SIZE
	.align		4
.L_85:
        /*0114*/ 	.byte	0x04, 0x11
        /*0116*/ 	.short	(.L_87 - .L_86)
	.align		4
.L_86:
        /*0118*/ 	.word	index@(_Z35group_norm_nhwc_fwd_one_pass_kernelI11Fp32IOFp32WLi64ELi4ELi128EEv26Group_norm_nhwc_fwd_params)
        /*011c*/ 	.word	0x00000000


	//----- nvinfo : EIATTR_REGCOUNT
	.align		4
.L_87:
        /*0120*/ 	.byte	0x04, 0x2f
        /*0122*/ 	.short	(.L_89 - .L_88)
	.align		4
.L_88:
        /*0124*/ 	.word	index@(_Z35group_norm_nhwc_fwd_one_pass_kernelI11Fp16IOFp16WLi512ELi4ELi128EEv26Group_norm_nhwc_fwd_params)
        /*0128*/ 	.word	0x00000030


	//----- nvinfo : EIATTR_FRAME_SIZE
	.align		4
.L_89:
        /*012c*/ 	.byte	0x04, 0x11
        /*012e*/ 	.short	(.L_91 - .L_90)
	.align		4
.L_90:
        /*0130*/ 	.word	index@(_Z35group_norm_nhwc_fwd_one_pass_kernelI11Fp16IOFp16WLi512ELi4ELi128EEv26Group_norm_nhwc_fwd_params)
        /*0134*/ 	.word	0x00000000


	//----- nvinfo : EIATTR_REGCOUNT
	.align		4
.L_91:
        /*0138*/ 	.byte	0x04, 0x2f
        /*013a*/ 	.short	(.L_93 - .L_92)
	.align		4
.L_92:
        /*013c*/ 	.word	index@(_Z35group_norm_nhwc_fwd_one_pass_kernelI11Fp16IOFp16WLi256ELi4ELi128EEv26Group_norm_nhwc_fwd_params)
        /*0140*/ 	.word	0x00000020


	//----- nvinfo : EIATTR_FRAME_SIZE
	.align		4
.L_93:
        /*0144*/ 	.byte	0x04, 0x11
        /*0146*/ 	.short	(.L_95 - .L_94)
	.align		4
.L_94:
        /*0148*/ 	.word	index@(_Z35group_norm_nhwc_fwd_one_pass_kernelI11Fp16IOFp16WLi256ELi4ELi128EEv26Group_norm_nhwc_fwd_params)
        /*014c*/ 	.word	0x00000000


	//----- nvinfo : EIATTR_REGCOUNT
	.align		4
.L_95:
        /*0150*/ 	.byte	0x04, 0x2f
        /*0152*/ 	.short	(.L_97 - .L_96)
	.align		4
.L_96:
        /*0154*/ 	.word	index@(_Z35group_norm_nhwc_fwd_one_pass_kernelI11Fp16IOFp16WLi128ELi4ELi128EEv26Group_norm_nhwc_fwd_params)
        /*0158*/ 	.word	0x00000020


	//----- nvinfo : EIATTR_FRAME_SIZE
	.align		4
.L_97:
        /*015c*/ 	.byte	0x04, 0x11
        /*015e*/ 	.short	(.L_99 - .L_98)
	.align		4
.L_98:
        /*0160*/ 	.word	index@(_Z35group_norm_nhwc_fwd_one_pass_kernelI11Fp16IOFp16WLi128ELi4ELi128EEv26Group_norm_nhwc_fwd_params)
        /*0164*/ 	.word	0x00000000


	//----- nvinfo : EIATTR_REGCOUNT
	.align		4
.L_99:
        /*0168*/ 	.byte	0x04, 0x2f
        /*016a*/ 	.short	(.L_101 - .L_100)
	.align		4
.L_100:
        /*016c*/ 	.word	index@(_Z35group_norm_nhwc_fwd_one_pass_kernelI11Fp16IOFp16WLi64ELi4ELi128EEv26Group_norm_nhwc_fwd_params)
        /*0170*/ 	.word	0x00000020


	//----- nvinfo : EIATTR_FRAME_SIZE
	.align		4
.L_101:
        /*0174*/ 	.byte	0x04, 0x11
        /*0176*/ 	.short	(.L_103 - .L_102)
	.align		4
.L_102:
        /*0178*/ 	.word	index@(_Z35group_norm_nhwc_fwd_one_pass_kernelI11Fp16IOFp16WLi64ELi4ELi128EEv26Group_norm_nhwc_fwd_params)
        /*017c*/ 	.word	0x00000000


	//----- nvinfo : EIATTR_REGCOUNT
	.align		4
.L_103:
        /*0180*/ 	.byte	0x04, 0x2f
        /*0182*/ 	.short	(.L_105 - .L_104)
	.align		4
.L_104:
        /*0184*/ 	.word	index@(_Z35group_norm_nhwc_fwd_one_pass_kernelI11Fp16IOBf16WLi512ELi4ELi128EEv26Group_norm_nhwc_fwd_params)
        /*0188*/ 	.word	0x00000030


	//----- nvinfo : EIATTR_FRAME_SIZE
	.align		4
.L_105:
        /*018c*/ 	.byte	0x04, 0x11
        /*018e*/ 	.short	(.L_107 - .L_106)
	.align		4
.L_106:
        /*0190*/ 	.word	index@(_Z35group_norm_nhwc_fwd_one_pass_kernelI11Fp16IOBf16WLi512ELi4ELi128EEv26Group_norm_nhwc_fwd_params)
        /*0194*/ 	.word	0x00000000


	//----- nvinfo : EIATTR_REGCOUNT
	.align		4
.L_107:
        /*0198*/ 	.byte	0x04, 0x2f
        /*019a*/ 	.short	(.L_109 - .L_108)
	.align		4
.L_108:
        /*019c*/ 	.word	index@(_Z35group_norm_nhwc_fwd_one_pass_kernelI11Fp16IOBf16WLi256ELi4ELi128EEv26Group_norm_nhwc_fwd_params)
        /*01a0*/ 	.word	0x00000020


	//----- nvinfo : EIATTR_FRAME_SIZE
	.align		4
.L_109:
        /*01a4*/ 	.byte	0x04, 0x11
        /*01a6*/ 	.short	(.L_111 - .L_110)
	.align		4
.L_110:
        /*01a8*/ 	.word	index@(_Z35group_norm_nhwc_fwd_one_pass_kernelI11Fp16IOBf16WLi256ELi4ELi128EEv26Group_norm_nhwc_fwd_params)
        /*01ac*/ 	.word	0x00000000


	//----- nvinfo : EIATTR_REGCOUNT
	.align		4
.L_111:
        /*01b0*/ 	.byte	0x04, 0x2f
        /*01b2*/ 	.short	(.L_113 - .L_112)
	.align		4
.L_112:
        /*01b4*/ 	.word	index@(_Z35group_norm_nhwc_fwd_one_pass_kernelI11Fp16IOBf16WLi128ELi4ELi128EEv26Group_norm_nhwc_fwd_params)
        /*01b8*/ 	.word	0x00000020


	//----- nvinfo : EIATTR_FRAME_SIZE
	.align		4
.L_113:
        /*01bc*/ 	.byte	0x04, 0x11
        /*01be*/ 	.short	(.L_115 - .L_114)
	.align		4
.L_114:
        /*01c0*/ 	.word	index@(_Z35group_norm_nhwc_fwd_one_pass_kernelI11Fp16IOBf16WLi128ELi4ELi128EEv26Group_norm_nhwc_fwd_params)
        /*01c4*/ 	.word	0x00000000


	//----- nvinfo : EIATTR_REGCOUNT
	.align		4
.L_115:
        /*01c8*/ 	.byte	0x04, 0x2f
        /*01ca*/ 	.short	(.L_117 - .L_116)
	.align		4
.L_116:
        /*01cc*/ 	.word	index@(_Z35group_norm_nhwc_fwd_one_pass_kernelI11Fp16IOBf16WLi64ELi4ELi128EEv26Group_norm_nhwc_fwd_params)
        /*01d0*/ 	.word	0x00000020


	//----- nvinfo : EIATTR_FRAME_SIZE
	.align		4
.L_117:
        /*01d4*/ 	.byte	0x04, 0x11
        /*01d6*/ 	.short	(.L_119 - .L_118)
	.align		4
.L_118:
        /*01d8*/ 	.word	index@(_Z35group_norm_nhwc_fwd_one_pass_kernelI11Fp16IOBf16WLi64ELi4ELi128EEv26Group_norm_nhwc_fwd_params)
        /*01dc*/ 	.word	0x00000000


	//----- nvinfo : EIATTR_REGCOUNT
	.align		4
.L_119:
        /*01e0*/ 	.byte	0x04, 0x2f
        /*01e2*/ 	.short	(.L_121 - .L_120)
	.align		4
.L_120:
        /*01e4*/ 	.word	index@(_Z35group_norm_nhwc_fwd_one_pass_kernelI11Fp16IOFp32WLi512ELi4ELi128EEv26Group_norm_nhwc_fwd_params)
        /*01e8*/ 	.word	0x00000030


	//----- nvinfo : EIATTR_FRAME_SIZE
	.align		4
.L_121:
        /*01ec*/ 	.byte	0x04, 0x11
        /*01ee*/ 	.short	(.L_123 - .L_122)
	.align		4
.L_122:
        /*01f0*/ 	.word	index@(_Z35group_norm_nhwc_fwd_one_pass_kernelI11Fp16IOFp32WLi512ELi4ELi128EEv26Group_norm_nhwc_fwd_params)
        /*01f4*/ 	.word	0x00000000


	//----- nvinfo : EIATTR_REGCOUNT
	.align		4
.L_123:
        /*01f8*/ 	.byte	0x04, 0x2f
        /*01fa*/ 	.short	(.L_125 - .L_124)
	.align		4
.L_124:
        /*01fc*/ 	.word	index@(_Z35group_norm_nhwc_fwd_one_pass_kernelI11Fp16IOFp32WLi256ELi4ELi128EEv26Group_norm_nhwc_fwd_params)
        /*0200*/ 	.word	0x00000020


	//----- nvinfo : EIATTR_FRAME_SIZE
	.align		4
.L_125:
        /*0204*/ 	.byte	0x04, 0x11
        /*0206*/ 	.short	(.L_127 - .L_126)
	.align		4
.L_126:
        /*0208*/ 	.word	index@(_Z35group_norm_nhwc_fwd_one_pass_kernelI11Fp16IOFp32WLi256ELi4ELi128EEv26Group_norm_nhwc_fwd_params)
        /*020c*/ 	.word	0x00000000


	//----- nvinfo : EIATTR_REGCOUNT
	.align		4
.L_127:
        /*0210*/ 	.byte	0x04, 0x2f
        /*0212*/ 	.short	(.L_129 - .L_128)
	.align		4
.L_128:
        /*0214*/ 	.word	index@(_Z35group_norm_nhwc_fwd_one_pass_kernelI11Fp16IOFp32WLi128ELi4ELi128EEv26Group_norm_nhwc_fwd_params)
        /*0218*/ 	.word	0x0000001e


	//----- nvinfo : EIATTR_FRAME_SIZE
	.align		4
.L_129:
        /*021c*/ 	.byte	0x04, 0x11
        /*021e*/ 	.short	(.L_131 - .L_130)
	.align		4
.L_130:
        /*0220*/ 	.word	index@(_Z35group_norm_nhwc_fwd_one_pass_kernelI11Fp16IOFp32WLi128ELi4ELi128EEv26Group_norm_nhwc_fwd_params)
        /*0224*/ 	.word	0x00000000


	//----- nvinfo : EIATTR_REGCOUNT
	.align		4
.L_131:
        /*0228*/ 	.byte	0x04, 0x2f
        /*022a*/ 	.short	(.L_133 - .L_132)
	.align		4
.L_132:
        /*022c*/ 	.word	index@(_Z35group_norm_nhwc_fwd_one_pass_kernelI11Fp16IOFp32WLi64ELi4ELi128EEv26Group_norm_nhwc_fwd_params)
        /*0230*/ 	.word	0x0000001d


	//----- nvinfo : EIATTR_FRAME_SIZE
	.align		4
.L_133:
        /*0234*/ 	.byte	0x04, 0x11
        /*0236*/ 	.short	(.L_135 - .L_134)
	.align		4
.L_134:
        /*0238*/ 	.word	index@(_Z35group_norm_nhwc_fwd_one_pass_kernelI11Fp16IOFp32WLi64ELi4ELi128EEv26Group_norm_nhwc_fwd_params)
        /*023c*/ 	.word	0x00000000


	//----- nvinfo : EIATTR_REGCOUNT
	.align		4
.L_135:
        /*0240*/ 	.byte	0x04, 0x2f
        /*0242*/ 	.short	(.L_137 - .L_136)
	.align		4
.L_136:
        /*0244*/ 	.word	index@(_Z35group_norm_nhwc_fwd_one_pass_kernelI11Bf16IOFp16WLi512ELi4ELi128EEv26Group_norm_nhwc_fwd_params)
        /*0248*/ 	.word	0x00000030


	//----- nvinfo : EIATTR_FRAME_SIZE
	.align		4
.L_137:
        /*024c*/ 	.byte	0x04, 0x11
        /*024e*/ 	.short	(.L_139 - .L_138)
	.align		4
.L_138:
        /*0250*/ 	.word	index@(_Z35group_norm_nhwc_fwd_one_pass_kernelI11Bf16IOFp16WLi512ELi4ELi128EEv26Group_norm_nhwc_fwd_params)
        /*0254*/ 	.word	0x00000000


	//----- nvinfo : EIATTR_REGCOUNT
	.align		4
.L_139:
        /*0258*/ 	.byte	0x04, 0x2f
        /*025a*/ 	.short	(.L_141 - .L_140)
	.align		4
.L_140:
        /*025c*/ 	.word	index@(_Z35group_norm_nhwc_fwd_one_pass_kernelI11Bf16IOFp16WLi256ELi4ELi128EEv26Group_norm_nhwc_fwd_params)
        /*0260*/ 	.word	0x00000020


	//----- nvinfo : EIATTR_FRAME_SIZE
	.align		4
.L_141:
        /*0264*/ 	.byte	0x04, 0x11
        /*0266*/ 	.short	(.L_143 - .L_142)
	.align		4
.L_142:
        /*0268*/ 	.word	index@(_Z35group_norm_nhwc_fwd_one_pass_kernelI11Bf16IOFp16WLi256ELi4ELi128EEv26Group_norm_nhwc_fwd_params)
        /*026c*/ 	.word	0x00000000


	//----- nvinfo : EIATTR_REGCOUNT
	.align		4
.L_143:
        /*0270*/ 	.byte	0x04, 0x2f
        /*0272*/ 	.short	(.L_145 - .L_144)
	.align		4
.L_144:
        /*0274*/ 	.word	index@(_Z35group_norm_nhwc_fwd_one_pass_kernelI11Bf16IOFp16WLi128ELi4ELi128EEv26Group_norm_nhwc_fwd_params)
        /*0278*/ 	.word	0x00000020


	//----- nvinfo : EIATTR_FRAME_SIZE
	.align		4
.L_145:
        /*027c*/ 	.byte	0x04, 0x11
        /*027e*/ 	.short	(.L_147 - .L_146)
	.align		4
.L_146:
        /*0280*/ 	.word	index@(_Z35group_norm_nhwc_fwd_one_pass_kernelI11Bf16IOFp16WLi128ELi4ELi128EEv26Group_norm_nhwc_fwd_params)
        /*0284*/ 	.word	0x00000000


	//----- nvinfo : EIATTR_REGCOUNT
	.align		4
.L_147:
        /*0288*/ 	.byte	0x04, 0x2f
        /*028a*/ 	.short	(.L_149 - .L_148)
	.align		4
.L_148:
        /*028c*/ 	.word	index@(_Z35group_norm_nhwc_fwd_one_pass_kernelI11Bf16IOFp16WLi64ELi4ELi128EEv26Group_norm_nhwc_fwd_params)
        /*0290*/ 	.word	0x00000020


	//----- nvinfo : EIATTR_FRAME_SIZE
	.align		4
.L_149:
        /*0294*/ 	.byte	0x04, 0x11
        /*0296*/ 	.short	(.L_151 - .L_150)
	.align		4
.L_150:
        /*0298*/ 	.word	index@(_Z35group_norm_nhwc_fwd_one_pass_kernelI11Bf16IOFp16WLi64ELi4ELi128EEv26Group_norm_nhwc_fwd_params)
        /*029c*/ 	.word	0x00000000


	//----- nvinfo : EIATTR_REGCOUNT
	.align		4
.L_151:
        /*02a0*/ 	.byte	0x04, 0x2f
        /*02a2*/ 	.short	(.L_153 - .L_152)
	.align		4
.L_152:
        /*02a4*/ 	.word	index@(_Z35group_norm_nhwc_fwd_one_pass_kernelI11Bf16IOBf16WLi512ELi4ELi128EEv26Group_norm_nhwc_fwd_params)
        /*02a8*/ 	.word	0x00000030


	//----- nvinfo : EIATTR_FRAME_SIZE
	.align		4
.L_153:
        /*02ac*/ 	.byte	0x04, 0x11
        /*02ae*/ 	.short	(.L_155 - .L_154)
	.align		4
.L_154:
        /*02b0*/ 	.word	index@(_Z35group_norm_nhwc_fwd_one_pass_kernelI11Bf16IOBf16WLi512ELi4ELi128EEv26Group_norm_nhwc_fwd_params)
        /*02b4*/ 	.word	0x00000000


	//----- nvinfo : EIATTR_REGCOUNT
	.align		4
.L_155:
        /*02b8*/ 	.byte	0x04, 0x2f
        /*02ba*/ 	.short	(.L_157 - .L_156)
	.align		4
.L_156:
        /*02bc*/ 	.word	index@(_Z35group_norm_nhwc_fwd_one_pass_kernelI11Bf16IOBf16WLi256ELi4ELi128EEv26Group_norm_nhwc_fwd_params)
        /*02c0*/ 	.word	0x00000020


	//----- nvinfo : EIATTR_FRAME_SIZE
	.align		4
.L_157:
        /*02c4*/ 	.byte	0x04, 0x11
        /*02c6*/ 	.short	(.L_159 - .L_158)
	.align		4
.L_158:
        /*02c8*/ 	.word	index@(_Z35group_norm_nhwc_fwd_one_pass_kernelI11Bf16IOBf16WLi256ELi4ELi128EEv26Group_norm_nhwc_fwd_params)
        /*02cc*/ 	.word	0x00000000


	//----- nvinfo : EIATTR_REGCOUNT
	.align		4
.L_159:
        /*02d0*/ 	.byte	0x04, 0x2f
        /*02d2*/ 	.short	(.L_161 - .L_160)
	.align		4
.L_160:
        /*02d4*/ 	.word	index@(_Z35group_norm_nhwc_fwd_one_pass_kernelI11Bf16IOBf16WLi128ELi4ELi128EEv26Group_norm_nhwc_fwd_params)
        /*02d8*/ 	.word	0x00000020


	//----- nvinfo : EIATTR_FRAME_SIZE
	.align		4
.L_161:
        /*02dc*/ 	.byte	0x04, 0x11
        /*02de*/ 	.short	(.L_163 - .L_162)
	.align		4
.L_162:
        /*02e0*/ 	.word	index@(_Z35group_norm_nhwc_fwd_one_pass_kernelI11Bf16IOBf16WLi128ELi4ELi128EEv26Group_norm_nhwc_fwd_params)
        /*02e4*/ 	.word	0x00000000


	//----- nvinfo : EIATTR_REGCOUNT
	.align		4
.L_163:
        /*02e8*/ 	.byte	0x04, 0x2f
        /*02ea*/ 	.short	(.L_165 - .L_164)
	.align		4
.L_164:
        /*02ec*/ 	.word	index@(_Z35group_norm_nhwc_fwd_one_pass_kernelI11Bf16IOBf16WLi64ELi4ELi128EEv26Group_norm_nhwc_fwd_params)
        /*02f0*/ 	.word	0x00000020


	//----- nvinfo : EIATTR_FRAME_SIZE
	.align		4
.L_165:
        /*02f4*/ 	.byte	0x04, 0x11
        /*02f6*/ 	.short	(.L_167 - .L_166)
	.align		4
.L_166:
        /*02f8*/ 	.word	index@(_Z35group_norm_nhwc_fwd_one_pass_kernelI11Bf16IOBf16WLi64ELi4ELi128EEv26Group_norm_nhwc_fwd_params)
        /*02fc*/ 	.word	0x00000000


	//----- nvinfo : EIATTR_REGCOUNT
	.align		4
.L_167:
        /*0300*/ 	.byte	0x04, 0x2f
        /*0302*/ 	.short	(.L_169 - .L_168)
	.align		4
.L_168:
        /*0304*/ 	.word	index@(_Z35group_norm_nhwc_fwd_one_pass_kernelI11Bf16IOFp32WLi512ELi4ELi128EEv26Group_norm_nhwc_fwd_params)
        /*0308*/ 	.word	0x00000030


	//----- nvinfo : EIATTR_FRAME_SIZE
	.align		4
.L_169:
        /*030c*/ 	.byte	0x04, 0x11
        /*030e*/ 	.short	(.L_171 - .L_170)
	.align		4
.L_170:
        /*0310*/ 	.word	index@(_Z35group_norm_nhwc_fwd_one_pass_kernelI11Bf16IOFp32WLi512ELi4ELi128EEv26Group_norm_nhwc_fwd_params)
        /*0314*/ 	.word	0x00000000


	//----- nvinfo : EIATTR_REGCOUNT
	.align		4
.L_171:
        /*0318*/ 	.byte	0x04, 0x2f
        /*031a*/ 	.short	(.L_173 - .L_172)
	.align		4
.L_172:
        /*031c*/ 	.word	index@(_Z35group_norm_nhwc_fwd_one_pass_kernelI11Bf16IOFp32WLi256ELi4ELi128EEv26Group_norm_nhwc_fwd_params)
        /*0320*/ 	.word	0x00000020


	//----- nvinfo : EIATTR_FRAME_SIZE
	.align		4
.L_173:
        /*0324*/ 	.byte	0x04, 0x11
        /*0326*/ 	.short	(.L_175 - .L_174)
	.align		4
.L_174:
        /*0328*/ 	.word	index@(_Z35group_norm_nhwc_fwd_one_pass_kernelI11Bf16IOFp32WLi256ELi4ELi128EEv26Group_norm_nhwc_fwd_params)
        /*032c*/ 	.word	0x00000000


	//----- nvinfo : EIATTR_REGCOUNT
	.align		4
.L_175:
        /*0330*/ 	.byte	0x04, 0x2f
        /*0332*/ 	.short	(.L_177 - .L_176)
	.align		4
.L_176:
        /*0334*/ 	.word	index@(_Z35group_norm_nhwc_fwd_one_pass_kernelI11Bf16IOFp32WLi128ELi4ELi128EEv26Group_norm_nhwc_fwd_params)
        /*0338*/ 	.word	0x0000001e


	//----- nvinfo : EIATTR_FRAME_SIZE
	.align		4
.L_177:
        /*033c*/ 	.byte	0x04, 0x11
        /*033e*/ 	.short	(.L_179 - .L_178)
	.align		4
.L_178:
        /*0340*/ 	.word	index@(_Z35group_norm_nhwc_fwd_one_pass_kernelI11Bf16IOFp32WLi128ELi4ELi128EEv26Group_norm_nhwc_fwd_params)
        /*0344*/ 	.word	0x00000000


	//----- nvinfo : EIATTR_REGCOUNT
	.align		4
.L_179:
        /*0348*/ 	.byte	0x04, 0x2f
        /*034a*/ 	.short	(.L_181 - .L_180)
	.align		4
.L_180:
        /*034c*/ 	.word	index@(_Z35group_norm_nhwc_fwd_one_pass_kernelI11Bf16IOFp32WLi64ELi4ELi128EEv26Group_norm_nhwc_fwd_params)
        /*0350*/ 	.word	0x0000001d


	//----- nvinfo : EIATTR_FRAME_SIZE
	.align		4
.L_181:
        /*0354*/ 	.byte	0x04, 0x11
        /*0356*/ 	.short	(.L_183 - .L_182)
	.align		4
.L_182:
        /*0358*/ 	.word	index@(_Z35group_norm_nhwc_fwd_one_pass_kernelI11Bf16IOFp32WLi64ELi4ELi128EEv26Group_norm_nhwc_fwd_params)
        /*035c*/ 	.word	0x00000000


	//----- nvinfo : EIATTR_REGCOUNT
	.align		4
.L_183:
        /*0360*/ 	.byte	0x04, 0x2f
        /*0362*/ 	.short	(.L_185 - .L_184)
	.align		4
.L_184:
        /*0364*/ 	.word	index@(_Z35group_norm_nhwc_bwd_one_pass_kernelI11Fp32IOFp16WLi512ELi4ELi128EEv26Group_norm_nhwc_bwd_params)
        /*0368*/ 	.word	0x00000050


	//----- nvinfo : EIATTR_FRAME_SIZE
	.align		4
.L_185:
        /*036c*/ 	.byte	0x04, 0x11
        /*036e*/ 	.short	(.L_187 - .L_186)
	.align		4
.L_186:
        /*0370*/ 	.word	index@(_Z35group_norm_nhwc_bwd_one_pass_kernelI11Fp32IOFp16WLi512ELi4ELi128EEv26Group_norm_nhwc_bwd_params)
        /*0374*/ 	.word	0x00000000


	//----- nvinfo : EIATTR_REGCOUNT
	.align		4
.L_187:
        /*0378*/ 	.byte	0x04, 0x2f
        /*037a*/ 	.short	(.L_189 - .L_188)
	.align		4
.L_188:
        /*037c*/ 	.word	index@(_Z35group_norm_nhwc_bwd_one_pass_kernelI11Fp32IOFp16WLi256ELi4ELi128EEv26Group_norm_nhwc_bwd_params)
        /*0380*/ 	.word	0x00000038


	//----- nvinfo : EIATTR_FRAME_SIZE
	.align		4
.L_189:
        /*0384*/ 	.byte	0x04, 0x11
        /*0386*/ 	.short	(.L_191 - .L_190)
	.align		4
.L_190:
        /*0388*/ 	.word	index@(_Z35group_norm_nhwc_bwd_one_pass_kernelI11Fp32IOFp16WLi256ELi4ELi128EEv26Group_norm_nhwc_bwd_params)
        /*038c*/ 	.word	0x00000000


	//----- nvinfo : EIATTR_REGCOUNT
	.align		4
.L_191:
        /*0390*/ 	.byte	0x04, 0x2f
        /*0392*/ 	.short	(.L_193 - .L_192)
	.align		4
.L_192:
        /*0394*/ 	.word	index@(_Z35group_norm_nhwc_bwd_one_pass_kernelI11Fp32IOFp16WLi128ELi4ELi128EEv26Group_norm_nhwc_bwd_params)
        /*0398*/ 	.word	0x0000002f


	//----- nvinfo : EIATTR_FRAME_SIZE
	.align		4
.L_193:
        /*039c*/ 	.byte	0x04, 0x11
        /*039e*/ 	.short	(.L_195 - .L_194)
	.align		4
.L_194:
        /*03a0*/ 	.word	index@(_Z35group_norm_nhwc_bwd_one_pass_kernelI11Fp32IOFp16WLi128ELi4ELi128EEv26Group_norm_nhwc_bwd_params)
        /*03a4*/ 	.word	0x00000000


	//----- nvinfo : EIATTR_REGCOUNT
	.align		4
.L_195:
        /*03a8*/ 	.byte	0x04, 0x2f
        /*03aa*/ 	.short	(.L_197 - .L_196)
	.align		4
.L_196:
        /*03ac*/ 	.word	index@(_Z35group_norm_nhwc_bwd_one_pass_kernelI11Fp32IOFp16WLi64ELi4ELi128EEv26Group_norm_nhwc_bwd_params)
        /*03b0*/ 	.word	0x00000028


	//----- nvinfo : EIATTR_FRAME_SIZE
	.align		4
.L_197:
        /*03b4*/ 	.byte	0x04, 0x11
        /*03b6*/ 	.short	(.L_199 - .L_198)
	.align		4
.L_198:
        /*03b8*/ 	.word	index@(_Z35group_norm_nhwc_bwd_one_pass_kernelI11Fp32IOFp16WLi64ELi4ELi128EEv26Group_norm_nhwc_bwd_params)
        /*03bc*/ 	.word	0x00000000


	//----- nvinfo : EIATTR_REGCOUNT
	.align		4
.L_199:
        /*03c0*/ 	.byte	0x04, 0x2f
        /*03c2*/ 	.short	(.L_201 - .L_200)
	.align		4
.L_200:
        /*03c4*/ 	.word	index@(_Z35group_norm_nhwc_bwd_one_pass_kernelI11Fp32IOBf16WLi512ELi4ELi128EEv26Group_norm_nhwc_bwd_params)
        /*03c8*/ 	.word	0x00000050


	//----- nvinfo : EIATTR_FRAME_SIZE
	.align		4
.L_201:
        /*03cc*/ 	.byte	0x04, 0x11
        /*03ce*/ 	.short	(.L_203 - .L_202)
	.align		4
.L_202:
        /*03d0*/ 	.word	index@(_Z35group_norm_nhwc_bwd_one_pass_kernelI11Fp32IOBf16WLi512ELi4ELi128EEv26Group_norm_nhwc_bwd_params)
        /*03d4*/ 	.word	0x00000000


	//----- nvinfo : EIATTR_REGCOUNT
	.align		4
.L_203:
        /*03d8*/ 	.byte	0x04, 0x2f
        /*03da*/ 	.short	(.L_205 - .L_204)
	.align		4
.L_204:
        /*03dc*/ 	.word	index@(_Z35group_norm_nhwc_bwd_one_pass_kernelI11Fp32IOBf16WLi256ELi4ELi128EEv26Group_norm_nhwc_bwd_params)
        /*03e0*/ 	.word	0x00000038


	//----- nvinfo : EIATTR_FRAME_SIZE
	.align		4
.L_205:
        /*03e4*/ 	.byte	0x04, 0x11
        /*03e6*/ 	.short	(.L_207 - .L_206)
	.align		4
.L_206:
        /*03e8*/ 	.word	index@(_Z35group_norm_nhwc_bwd_one_pass_kernelI11Fp32IOBf16WLi256ELi4ELi128EEv26Group_norm_nhwc_bwd_params)
        /*03ec*/ 	.word	0x00000000


	//----- nvinfo : EIATTR_REGCOUNT
	.align		4
.L_207:
        /*03f0*/ 	.byte	0x04, 0x2f
        /*03f2*/ 	.short	(.L_209 - .L_208)
	.align		4
.L_208:
        /*03f4*/ 	.word	index@(_Z35group_norm_nhwc_bwd_one_pass_kernelI11Fp32IOBf16WLi128ELi4ELi128EEv26Group_norm_nhwc_bwd_params)
        /*03f8*/ 	.word	0x0000002f


	//----- nvinfo : EIATTR_FRAME_SIZE
	.align		4
.L_209:
        /*03fc*/ 	.byte	0x04, 0x11
        /*03fe*/ 	.short	(.L_211 - .L_210)
	.align		4
.L_210:
        /*0400*/ 	.word	index@(_Z35group_norm_nhwc_bwd_one_pass_kernelI11Fp32IOBf16WLi128ELi4ELi128EEv26Group_norm_nhwc_bwd_params)
        /*0404*/ 	.word	0x00000000


	//----- nvinfo : EIATTR_REGCOUNT
	.align		4
.L_211:
        /*0408*/ 	.byte	0x04, 0x2f
        /*040a*/ 	.short	(.L_213 - .L_212)
	.align		4
.L_212:
        /*040c*/ 	.word	index@(_Z35group_norm_nhwc_bwd_one_pass_kernelI11Fp32IOBf16WLi64ELi4ELi128EEv26Group_norm_nhwc_bwd_params)
        /*0410*/ 	.word	0x00000028


	//----- nvinfo : EIATTR_FRAME_SIZE
	.align		4
.L_213:
        /*0414*/ 	.byte	0x04, 0x11
        /*0416*/ 	.short	(.L_215 - .L_214)
	.align		4
.L_214:
        /*0418*/ 	.word	index@(_Z35group_norm_nhwc_bwd_one_pass_kernelI11Fp32IOBf16WLi64ELi4ELi128EEv26Group_norm_nhwc_bwd_params)
        /*041c*/ 	.word	0x00000000


	//----- nvinfo : EIATTR_REGCOUNT
	.align		4
.L_215:
        /*0420*/ 	.byte	0x04, 0x2f
        /*0422*/ 	.short	(.L_217 - .L_216)
	.align		4
.L_216:
        /*0424*/ 	.word	index@(_Z35group_norm_nhwc_bwd_one_pass_kernelI11Fp32IOFp32WLi512ELi4ELi128EEv26Group_norm_nhwc_bwd_params)
        /*0428*/ 	.word	0x00000050


	//----- nvinfo : EIATTR_FRAME_SIZE
	.align		4
.L_217:
        /*042c*/ 	.byte	0x04, 0x11
        /*042e*/ 	.short	(.L_219 - .L_218)
	.align		4
.L_218:
        /*0430*/ 	.word	index@(_Z35group_norm_nhwc_bwd_one_pass_kernelI11Fp32IOFp32WLi512ELi4ELi128EEv26Group_norm_nhwc_bwd_params)
        /*0434*/ 	.word	0x00000000


	//----- nvinfo : EIATTR_REGCOUNT
	.align		4
.L_219:
        /*0438*/ 	.byte	0x04, 0x2f
        /*043a*/ 	.short	(.L_221 - .L_220)
	.align		4
.L_220:
        /*043c*/ 	.word	index@(_Z35group_norm_nhwc_bwd_one_pass_kernelI11Fp32IOFp32WLi256ELi4ELi128EEv26Group_norm_nhwc_bwd_params)
        /*0440*/ 	.word	0x00000038


	//----- nvinfo : EIATTR_FRAME_SIZE
	.align		4
.L_221:
        /*0444*/ 	.byte	0x04, 0x11
        /*0446*/ 	.short	(.L_223 - .L_222)
	.align		4
.L_222:
        /*0448*/ 	.word	index@(_Z35group_norm_nhwc_bwd_one_pass_kernelI11Fp32IOFp32WLi256ELi4ELi128EEv26Group_norm_nhwc_bwd_params)
        /*044c*/ 	.word	0x00000000


	//----- nvinfo : EIATTR_REGCOUNT
	.align		4
.L_223:
        /*0450*/ 	.byte	0x04, 0x2f
        /*0452*/ 	.short	(.L_225 - .L_224)
	.align		4
.L_224:
        /*0454*/ 	.word	index@(_Z35group_norm_nhwc_bwd_one_pass_kernelI11Fp32IOFp32WLi128ELi4ELi128EEv26Group_norm_nhwc_bwd_params)
        /*0458*/ 	.word	0x00000030


	//----- nvinfo : EIATTR_FRAME_SIZE
	.align		4
.L_225:
        /*045c*/ 	.byte	0x04, 0x11
        /*045e*/ 	.short	(.L_227 - .L_226)
	.align		4
.L_226:
        /*0460*/ 	.word	index@(_Z35group_norm_nhwc_bwd_one_pass_kernelI11Fp32IOFp32WLi128ELi4ELi128EEv26Group_norm_nhwc_bwd_params)
        /*0464*/ 	.word	0x00000000


	//----- nvinfo : EIATTR_REGCOUNT
	.align		4
.L_227:
        /*0468*/ 	.byte	0x04, 0x2f
        /*046a*/ 	.short	(.L_229 - .L_228)
	.align		4
.L_228:
        /*046c*/ 	.word	index@(_Z35group_norm_nhwc_bwd_one_pass_kernelI11Fp32IOFp32WLi64ELi4ELi128EEv26Group_norm_nhwc_bwd_params)
        /*0470*/ 	.word	0x00000028


	//----- nvinfo : EIATTR_FRAME_SIZE
	.align		4
.L_229:
        /*0474*/ 	.byte	0x04, 0x11
        /*0476*/ 	.short	(.L_231 - .L_230)
	.align		4
.L_230:
        /*0478*/ 	.word	index@(_Z35group_norm_nhwc_bwd_one_pass_kernelI11Fp32IOFp32WLi64ELi4ELi128EEv26Group_norm_nhwc_bwd_params)
        /*047c*/ 	.word	0x00000000


	//----- nvinfo : EIATTR_REGCOUNT
	.align		4
.L_231:
        /*0480*/ 	.byte	0x04, 0x2f
        /*0482*/ 	.short	(.L_233 - .L_232)
	.align		4
.L_232:
        /*0484*/ 	.word	index@(_Z35group_norm_nhwc_bwd_one_pass_kernelI11Fp16IOFp16WLi512ELi4ELi128EEv26Group_norm_nhwc_bwd_params)
        /*0488*/ 	.word	0x00000040


	//----- nvinfo : EIATTR_FRAME_SIZE
	.align		4
.L_233:
        /*048c*/ 	.byte	0x04, 0x11
        /*048e*/ 	.short	(.L_235 - .L_234)
	.align		4
.L_234:
        /*0490*/ 	.word	index@(_Z35group_norm_nhwc_bwd_one_pass_kernelI11Fp16IOFp16WLi512ELi4ELi128EEv26Group_norm_nhwc_bwd_params)
        /*0494*/ 	.word	0x00000000


	//----- nvinfo : EIATTR_REGCOUNT
	.align		4
.L_235:
        /*0498*/ 	.byte	0x04, 0x2f
        /*049a*/ 	.short	(.L_237 - .L_236)
	.align		4
.L_236:
        /*049c*/ 	.word	index@(_Z35group_norm_nhwc_bwd_one_pass_kernelI11Fp16IOFp16WLi256ELi4ELi128EEv26Group_norm_nhwc_bwd_params)
        /*04a0*/ 	.word	0x00000030


	//----- nvinfo : EIATTR_FRAME_SIZE
	.align		4
.L_237:
        /*04a4*/ 	.byte	0x04, 0x11
        /*04a6*/ 	.short	(.L_239 - .L_238)
	.align		4
.L_238:
        /*04a8*/ 	.word	index@(_Z35group_norm_nhwc_bwd_one_pass_kernelI11Fp16IOFp16WLi256ELi4ELi128EEv26Group_norm_nhwc_bwd_params)
        /*04ac*/ 	.word	0x00000000


	//----- nvinfo : EIATTR_REGCOUNT
	.align		4
.L_239:
        /*04b0*/ 	.byte	0x04, 0x2f
        /*04b2*/ 	.short	(.L_241 - .L_240)
	.align		4
.L_240:
        /*04b4*/ 	.word	index@(_Z35group_norm_nhwc_bwd_one_pass_kernelI11Fp16IOFp16WLi128ELi4ELi128EEv26Group_norm_nhwc_bwd_params)
        /*04b8*/ 	.word	0x00000030


	//----- nvinfo : EIATTR_FRAME_SIZE
	.align		4
.L_241:
        /*04bc*/ 	.byte	0x04, 0x11
        /*04be*/ 	.short	(.L_243 - .L_242)
	.align		4
.L_242:
        /*04c0*/ 	.word	index@(_Z35group_norm_nhwc_bwd_one_pass_kernelI11Fp16IOFp16WLi128ELi4ELi128EEv26Group_norm_nhwc_bwd_params)
        /*04c4*/ 	.word	0x00000000


	//----- nvinfo : EIATTR_REGCOUNT
	.align		4
.L_243:
        /*04c8*/ 	.byte	0x04, 0x2f
        /*04ca*/ 	.short	(.L_245 - .L_244)
	.align		4
.L_244:
        /*04cc*/ 	.word	index@(_Z35group_norm_nhwc_bwd_one_pass_kernelI11Fp16IOFp16WLi64ELi4ELi128EEv26Group_norm_nhwc_bwd_params)
        /*04d0*/ 	.word	0x00000028


	//----- nvinfo : EIATTR_FRAME_SIZE
	.align		4
.L_245:
        /*04d4*/ 	.byte	0x04, 0x11
        /*04d6*/ 	.short	(.L_247 - .L_246)
	.align		4
.L_246:
        /*04d8*/ 	.word	index@(_Z35group_norm_nhwc_bwd_one_pass_kernelI11Fp16IOFp16WLi64ELi4ELi128EEv26Group_norm_nhwc_bwd_params)
        /*04dc*/ 	.word	0x00000000


	//----- nvinfo : EIATTR_REGCOUNT
	.align		4
.L_247:
        /*04e0*/ 	.byte	0x04, 0x2f
        /*04e2*/ 	.short	(.L_249 - .L_248)
	.align		4
.L_248:
        /*04e4*/ 	.word	index@(_Z35group_norm_nhwc_bwd_one_pass_kernelI11Fp16IOBf16WLi512ELi4ELi128EEv26Group_norm_nhwc_bwd_params)
        /*04e8*/ 	.word	0x00000040


	//----- nvinfo : EIATTR_FRAME_SIZE
	.align		4
.L_249:
        /*04ec*/ 	.byte	0x04, 0x11
        /*04ee*/ 	.short	(.L_251 - .L_250)
	.align		4
.L_250:
        /*04f0*/ 	.word	index@(_Z35group_norm_nhwc_bwd_one_pass_kernelI11Fp16IOBf16WLi512ELi4ELi128EEv26Group_norm_nhwc_bwd_params)
        /*04f4*/ 	.word	0x00000000


	//----- nvinfo : EIATTR_REGCOUNT
	.align		4
.L_251:
        /*04f8*/ 	.byte	0x04, 0x2f
        /*04fa*/ 	.short	(.L_253 - .L_252)
	.align		4
.L_252:
        /*04fc*/ 	.word	index@(_Z35group_norm_nhwc_bwd_one_pass_kernelI11Fp16IOBf16WLi256ELi4ELi128EEv26Group_norm_nhwc_bwd_params)
        /*0500*/ 	.word	0x00000030


	//----- nvinfo : EIATTR_FRAME_SIZE
	.align		4
.L_253:
        /*0504*/ 	.byte	0x04, 0x11
        /*0506*/ 	.short	(.L_255 - .L_254)
	.align		4
.L_254:
        /*0508*/ 	.word	index@(_Z35group_norm_nhwc_bwd_one_pass_kernelI11Fp16IOBf16WLi256ELi4ELi128EEv26Group_norm_nhwc_bwd_params)
        /*050c*/ 	.word	0x00000000


	//----- nvinfo : EIATTR_REGCOUNT
	.align		4
.L_255:
        /*0510*/ 	.byte	0x04, 0x2f
        /*0512*/ 	.short	(.L_257 - .L_256)
	.align		4
.L_256:
        /*0514*/ 	.word	index@(_Z35group_norm_nhwc_bwd_one_pass_kernelI11Fp16IOBf16WLi128ELi4ELi128EEv26Group_norm_nhwc_bwd_params)
        /*0518*/ 	.word	0x00000030


	//----- nvinfo : EIATTR_FRAME_SIZE
	.align		4
.L_257:
        /*051c*/ 	.byte	0x04, 0x11
        /*051e*/ 	.short	(.L_259 - .L_258)
	.align		4
.L_258:
        /*0520*/ 	.word	index@(_Z35group_norm_nhwc_bwd_one_pass_kernelI11Fp16IOBf16WLi128ELi4ELi128EEv26Group_norm_nhwc_bwd_params)
        /*0524*/ 	.word	0x00000000


	//----- nvinfo : EIATTR_REGCOUNT
	.align		4
.L_259:
        /*0528*/ 	.byte	0x04, 0x2f
        /*052a*/ 	.short	(.L_261 - .L_260)
	.align		4
.L_260:
        /*052c*/ 	.word	index@(_Z35group_norm_nhwc_bwd_one_pass_kernelI11Fp16IOBf16WLi64ELi4ELi128EEv26Group_norm_nhwc_bwd_params)
        /*0530*/ 	.word	0x00000028


	//----- nvinfo : EIATTR_FRAME_SIZE
	.align		4
.L_261:
        /*0534*/ 	.byte	0x04, 0x11
        /*0536*/ 	.short	(.L_263 - .L_262)
	.align		4
.L_262:
        /*0538*/ 	.word	index@(_Z35group_norm_nhwc_bwd_one_pass_kernelI11Fp16IOBf16WLi64ELi4ELi128EEv26Group_norm_nhwc_bwd_params)
        /*053c*/ 	.word	0x00000000


	//----- nvinfo : EIATTR_REGCOUNT
	.align		4
.L_263:
        /*0540*/ 	.byte	0x04, 0x2f
        /*0542*/ 	.short	(.L_265 - .L_264)
	.align		4
.L_264:
        /*0544*/ 	.word	index@(_Z35group_norm_nhwc_bwd_one_pass_kernelI11Fp16IOFp32WLi512ELi4ELi128EEv26Group_norm_nhwc_bwd_params)
        /*0548*/ 	.word	0x00000040


	//----- nvinfo : EIATTR_FRAME_SIZE
	.align		4
.L_265:
        /*054c*/ 	.byte	0x04, 0x11
        /*054e*/ 	.short	(.L_267 - .L_266)
	.align		4
.L_266:
        /*0550*/ 	.word	index@(_Z35group_norm_nhwc_bwd_one_pass_kernelI11Fp16IOFp32WLi512ELi4ELi128EEv26Group_norm_nhwc_bwd_params)
        /*0554*/ 	.word	0x00000000


	//----- nvinfo : EIATTR_REGCOUNT
	.align		4
.L_267:
        /*0558*/ 	.byte	0x04, 0x2f
        /*055a*/ 	.short	(.L_269 - .L_268)
	.align		4
.L_268:
        /*055c*/ 	.word	index@(_Z35group_norm_nhwc_bwd_one_pass_kernelI11Fp16IOFp32WLi256ELi4ELi128EEv26Group_norm_nhwc_bwd_params)
        /*0560*/ 	.word	0x00000030


	//----- nvinfo : EIATTR_FRAME_SIZE
	.align		4
.L_269:
        /*0564*/ 	.byte	0x04, 0x11
        /*0566*/ 	.short	(.L_271 - .L_270)
	.align		4
.L_270:
        /*0568*/ 	.word	index@(_Z35group_norm_nhwc_bwd_one_pass_kernelI11Fp16IOFp32WLi256ELi4ELi128EEv26Group_norm_nhwc_bwd_params)
        /*056c*/ 	.word	0x00000000


	//----- nvinfo : EIATTR_REGCOUNT
	.align		4
.L_271:
        /*0570*/ 	.byte	0x04, 0x2f
        /*0572*/ 	.short	(.L_273 - .L_272)
	.align		4
.L_272:
        /*0574*/ 	.word	index@(_Z35group_norm_nhwc_bwd_one_pass_kernelI11Fp16IOFp32WLi128ELi4ELi128EEv26Group_norm_nhwc_bwd_params)
        /*0578*/ 	.word	0x00000030


	//----- nvinfo : EIATTR_FRAME_SIZE
	.align		4
.L_273:
        /*057c*/ 	.byte	0x04, 0x11
        /*057e*/ 	.short	(.L_275 - .L_274)
	.align		4
.L_274:
        /*0580*/ 	.word	index@(_Z35group_norm_nhwc_bwd_one_pass_kernelI11Fp16IOFp32WLi128ELi4ELi128EEv26Group_norm_nhwc_bwd_params)
        /*0584*/ 	.word	0x00000000


	//----- nvinfo : EIATTR_REGCOUNT
	.align		4
.L_275:
        /*0588*/ 	.byte	0x04, 0x2f
        /*058a*/ 	.short	(.L_277 - .L_276)
	.align		4
.L_276:
        /*058c*/ 	.word	index@(_Z35group_norm_nhwc_bwd_one_pass_kernelI11Fp16IOFp32WLi64ELi4ELi128EEv26Group_norm_nhwc_bwd_params)
        /*0590*/ 	.word	0x00000028


	//----- nvinfo : EIATTR_FRAME_SIZE
	.align		4
.L_277:
        /*0594*/ 	.byte	0x04, 0x11
        /*0596*/ 	.short	(.L_279 - .L_278)
	.align		4
.L_278:
        /*0598*/ 	.word	index@(_Z35group_norm_nhwc_bwd_one_pass_kernelI11Fp16IOFp32WLi64ELi4ELi128EEv26Group_norm_nhwc_bwd_params)
        /*059c*/ 	.word	0x00000000


	//----- nvinfo : EIATTR_REGCOUNT
	.align		4
.L_279:
        /*05a0*/ 	.byte	0x04, 0x2f
        /*05a2*/ 	.short	(.L_281 - .L_280)
	.align		4
.L_280:
        /*05a4*/ 	.word	index@(_Z35group_norm_nhwc_bwd_one_pass_kernelI11Bf16IOFp16WLi512ELi4ELi128EEv26Group_norm_nhwc_bwd_params)
        /*05a8*/ 	.word	0x00000040


	//----- nvinfo : EIATTR_FRAME_SIZE
	.align		4
.L_281:
        /*05ac*/ 	.byte	0x04, 0x11
        /*05ae*/ 	.short	(.L_283 - .L_282)
	.align		4
.L_282:
        /*05b0*/ 	.word	index@(_Z35group_norm_nhwc_bwd_one_pass_kernelI11Bf16IOFp16WLi512ELi4ELi128EEv26Group_norm_nhwc_bwd_params)
        /*05b4*/ 	.word	0x00000000


	//----- nvinfo : EIATTR_REGCOUNT
	.align		4
.L_283:
        /*05b8*/ 	.byte	0x04, 0x2f
        /*05ba*/ 	.short	(.L_285 - .L_284)
	.align		4
.L_284:
        /*05bc*/ 	.word	index@(_Z35group_norm_nhwc_bwd_one_pass_kernelI11Bf16IOFp16WLi256ELi4ELi128EEv26Group_norm_nhwc_bwd_params)
        /*05c0*/ 	.word	0x00000030


	//----- nvinfo : EIATTR_FRAME_SIZE
	.align		4
.L_285:
        /*05c4*/ 	.byte	0x04, 0x11
        /*05c6*/ 	.short	(.L_287 - .L_286)
	.align		4
.L_286:
        /*05c8*/ 	.word	index@(_Z35group_norm_nhwc_bwd_one_pass_kernelI11Bf16IOFp16WLi256ELi4ELi128EEv26Group_norm_nhwc_bwd_params)
        /*05cc*/ 	.word	0x00000000


	//----- nvinfo : EIATTR_REGCOUNT
	.align		4
.L_287:
        /*05d0*/ 	.byte	0x04, 0x2f
        /*05d2*/ 	.short	(.L_289 - .L_288)
	.align		4
.L_288:
        /*05d4*/ 	.word	index@(_Z35group_norm_nhwc_bwd_one_pass_kernelI11Bf16IOFp16WLi128ELi4ELi128EEv26Group_norm_nhwc_bwd_params)
        /*05d8*/ 	.word	0x00000030


	//----- nvinfo : EIATTR_FRAME_SIZE
	.align		4
.L_289:
        /*05dc*/ 	.byte	0x04, 0x11
        /*05de*/ 	.short	(.L_291 - .L_290)
	.align		4
.L_290:
        /*05e0*/ 	.word	index@(_Z35group_norm_nhwc_bwd_one_pass_kernelI11Bf16IOFp16WLi128ELi4ELi128EEv26Group_norm_nhwc_bwd_params)
        /*05e4*/ 	.word	0x00000000


	//----- nvinfo : EIATTR_REGCOUNT
	.align		4
.L_291:
        /*05e8*/ 	.byte	0x04, 0x2f
        /*05ea*/ 	.short	(.L_293 - .L_292)
	.align		4
.L_292:
        /*05ec*/ 	.word	index@(_Z35group_norm_nhwc_bwd_one_pass_kernelI11Bf16IOFp16WLi64ELi4ELi128EEv26Group_norm_nhwc_bwd_params)
        /*05f0*/ 	.word	0x00000028


	//----- nvinfo : EIATTR_FRAME_SIZE
	.align		4
.L_293:
        /*05f4*/ 	.byte	0x04, 0x11
        /*05f6*/ 	.short	(.L_295 - .L_294)
	.align		4
.L_294:
        /*05f8*/ 	.word	index@(_Z35group_norm_nhwc_bwd_one_pass_kernelI11Bf16IOFp16WLi64ELi4ELi128EEv26Group_norm_nhwc_bwd_params)
        /*05fc*/ 	.word	0x00000000


	//----- nvinfo : EIATTR_REGCOUNT
	.align		4
.L_295:
        /*0600*/ 	.byte	0x04, 0x2f
        /*0602*/ 	.short	(.L_297 - .L_296)
	.align		4
.L_296:
        /*0604*/ 	.word	index@(_Z35group_norm_nhwc_bwd_one_pass_kernelI11Bf16IOBf16WLi512ELi4ELi128EEv26Group_norm_nhwc_bwd_params)
        /*0608*/ 	.word	0x00000040


	//----- nvinfo : EIATTR_FRAME_SIZE
	.align		4
.L_297:
        /*060c*/ 	.byte	0x04, 0x11
        /*060e*/ 	.short	(.L_299 - .L_298)
	.align		4
.L_298:
        /*0610*/ 	.word	index@(_Z35group_norm_nhwc_bwd_one_pass_kernelI11Bf16IOBf16WLi512ELi4ELi128EEv26Group_norm_nhwc_bwd_params)
        /*0614*/ 	.word	0x00000000


	//----- nvinfo : EIATTR_REGCOUNT
	.align		4
.L_299:
        /*0618*/ 	.byte	0x04, 0x2f
        /*061a*/ 	.short	(.L_301 - .L_300)
	.align		4
.L_300:
        /*061c*/ 	.word	index@(_Z35group_norm_nhwc_bwd_one_pass_kernelI11Bf16IOBf16WLi256ELi4ELi128EEv26Group_norm_nhwc_bwd_params)
        /*0620*/ 	.word	0x00000030


	//----- nvinfo : EIATTR_FRAME_SIZE
	.align		4
.L_301:
        /*0624*/ 	.byte	0x04, 0x11
        /*0626*/ 	.short	(.L_303 - .L_302)
	.align		4
.L_302:
        /*0628*/ 	.word	index@(_Z35group_norm_nhwc_bwd_one_pass_kernelI11Bf16IOBf16WLi256ELi4ELi128EEv26Group_norm_nhwc_bwd_params)
        /*062c*/ 	.word	0x00000000


	//----- nvinfo : EIATTR_REGCOUNT
	.align		4
.L_303:
        /*0630*/ 	.byte	0x04, 0x2f
        /*0632*/ 	.short	(.L_305 - .L_304)
	.align		4
.L_304:
        /*0634*/ 	.word	index@(_Z35group_norm_nhwc_bwd_one_pass_kernelI11Bf16IOBf16WLi128ELi4ELi128EEv26Group_norm_nhwc_bwd_params)
        /*0638*/ 	.word	0x00000030


	//----- nvinfo : EIATTR_FRAME_SIZE
	.align		4
.L_305:
        /*063c*/ 	.byte	0x04, 0x11
        /*063e*/ 	.short	(.L_307 - .L_306)
	.align		4
.L_306:
        /*0640*/ 	.word	index@(_Z35group_norm_nhwc_bwd_one_pass_kernelI11Bf16IOBf16WLi128ELi4ELi128EEv26Group_norm_nhwc_bwd_params)
        /*0644*/ 	.word	0x00000000


	//----- nvinfo : EIATTR_REGCOUNT
	.align		4
.L_307:
        /*0648*/ 	.byte	0x04, 0x2f
        /*064a*/ 	.short	(.L_309 - .L_308)
	.align		4
.L_308:
        /*064c*/ 	.word	index@(_Z35group_norm_nhwc_bwd_one_pass_kernelI11Bf16IOBf16WLi64ELi4ELi128EEv26Group_norm_nhwc_bwd_params)
        /*0650*/ 	.word	0x00000028


	//----- nvinfo : EIATTR_FRAME_SIZE
	.align		4
.L_309:
        /*0654*/ 	.byte	0x04, 0x11
        /*0656*/ 	.short	(.L_311 - .L_310)
	.align		4
.L_310:
        /*0658*/ 	.word	index@(_Z35group_norm_nhwc_bwd_one_pass_kernelI11Bf16IOBf16WLi64ELi4ELi128EEv26Group_norm_nhwc_bwd_params)
        /*065c*/ 	.word	0x00000000


	//----- nvinfo : EIATTR_REGCOUNT
	.align		4
.L_311:
        /*0660*/ 	.byte	0x04, 0x2f
        /*0662*/ 	.short	(.L_313 - .L_312)
	.align		4
.L_312:
        /*0664*/ 	.word	index@(_Z35group_norm_nhwc_bwd_one_pass_kernelI11Bf16IOFp32WLi512ELi4ELi128EEv26Group_norm_nhwc_bwd_params)
        /*0668*/ 	.word	0x00000040


	//----- nvinfo : EIATTR_FRAME_SIZE
	.align		4
.L_313:
        /*066c*/ 	.byte	0x04, 0x11
        /*066e*/ 	.short	(.L_315 - .L_314)
	.align		4
.L_314:
        /*0670*/ 	.word	index@(_Z35group_norm_nhwc_bwd_one_pass_kernelI11Bf16IOFp32WLi512ELi4ELi128EEv26Group_norm_nhwc_bwd_params)
        /*0674*/ 	.word	0x00000000


	//----- nvinfo : EIATTR_REGCOUNT
	.align		4
.L_315:
        /*0678*/ 	.byte	0x04, 0x2f
        /*067a*/ 	.short	(.L_317 - .L_316)
	.align		4
.L_316:
        /*067c*/ 	.word	index@(_Z35group_norm_nhwc_bwd_one_pass_kernelI11Bf16IOFp32WLi256ELi4ELi128EEv26Group_norm_nhwc_bwd_params)
        /*0680*/ 	.word	0x00000030


	//----- nvinfo : EIATTR_FRAME_SIZE
	.align		4
.L_317:
        /*0684*/ 	.byte	0x04, 0x11
        /*0686*/ 	.short	(.L_319 - .L_318)
	.align		4
.L_318:
        /*0688*/ 	.word	index@(_Z35group_norm_nhwc_bwd_one_pass_kernelI11Bf16IOFp32WLi256ELi4ELi128EEv26Group_norm_nhwc_bwd_params)
        /*068c*/ 	.word	0x00000000


	//----- nvinfo : EIATTR_REGCOUNT
	.align		4
.L_319:
        /*0690*/ 	.byte	0x04, 0x2f
        /*0692*/ 	.short	(.L_321 - .L_320)
	.align		4
.L_320:
        /*0694*/ 	.word	index@(_Z35group_norm_nhwc_bwd_one_pass_kernelI11Bf16IOFp32WLi128ELi4ELi128EEv26Group_norm_nhwc_bwd_params)
        /*0698*/ 	.word	0x00000030


	//----- nvinfo : EIATTR_FRAME_SIZE
	.align		4
.L_321:
        /*069c*/ 	.byte	0x04, 0x11
        /*069e*/ 	.short	(.L_323 - .L_322)
	.align		4
.L_322:
        /*06a0*/ 	.word	index@(_Z35group_norm_nhwc_bwd_one_pass_kernelI11Bf16IOFp32WLi128ELi4ELi128EEv26Group_norm_nhwc_bwd_params)
        /*06a4*/ 	.word	0x00000000


	//----- nvinfo : EIATTR_REGCOUNT
	.align		4
.L_323:
        /*06a8*/ 	.byte	0x04, 0x2f
        /*06aa*/ 	.short	(.L_325 - .L_324)
	.align		4
.L_324:
        /*06ac*/ 	.word	index@(_Z35group_norm_nhwc_bwd_one_pass_kernelI11Bf16IOFp32WLi64ELi4ELi128EEv26Group_norm_nhwc_bwd_params)
        /*06b0*/ 	.word	0x00000028


	//----- nvinfo : EIATTR_FRAME_SIZE
	.align		4
.L_325:
        /*06b4*/ 	.byte	0x04, 0x11
        /*06b6*/ 	.short	(.L_327 - .L_326)
	.align		4
.L_326:
        /*06b8*/ 	.word	index@(_Z35group_norm_nhwc_bwd_one_pass_kernelI11Bf16IOFp32WLi64ELi4ELi128EEv26Group_norm_nhwc_bwd_params)
        /*06bc*/ 	.word	0x00000000


	//----- nvinfo : EIATTR_REGCOUNT
	.align		4
.L_327:
        /*06c0*/ 	.byte	0x04, 0x2f
        /*06c2*/ 	.short	(.L_329 - .L_328)
	.align		4
.L_328:
        /*06c4*/ 	.word	index@(_ZN3cub18CUB_300001_SM_10006detail11EmptyKernelIvEEvv)
        /*06c8*/ 	.word	0x00000004


	//----- nvinfo : EIATTR_FRAME_SIZE
	.align		4
.L_329:
        /*06cc*/ 	.byte	0x04, 0x11
        /*06ce*/ 	.short	(.L_331 - .L_330)
	.align		4
.L_330:
        /*06d0*/ 	.word	index@(_ZN3cub18CUB_300001_SM_10006detail11EmptyKernelIvEEvv)
        /*06d4*/ 	.word	0x00000000


	//----- nvinfo : EIATTR_MIN_STACK_SIZE
	.align		4
.L_331:
        /*06d8*/ 	.byte	0x04, 0x12
        /*06da*/ 	.short	(.L_333 - .L_332)
	.align		4
.L_332:
        /*06dc*/ 	.word	index@(_ZN3cub18CUB_300001_SM_10006detail11EmptyKernelIvEEvv)
        /*06e0*/ 	.word	0x00000000


	//----- nvinfo : EIATTR_MIN_STACK_SIZE
	.align		4
.L_333:
        /*06e4*/ 	.byte	0x04, 0x12
        /*06e6*/ 	.short	(.L_335 - .L_334)
	.align		4
.L_334:
        /*06e8*/ 	.word	index@(_Z35group_norm_nhwc_bwd_one_pass_kernelI11Bf16IOFp32WLi64ELi4ELi128EEv26Group_norm_nhwc_bwd_params)
        /*06ec*/ 	.word	0x00000000


	//----- nvinfo : EIATTR_MIN_STACK_SIZE
	.align		4
.L_335:
        /*06f0*/ 	.byte	0x04, 0x12
        /*06f2*/ 	.short	(.L_337 - .L_336)
	.align		4
.L_336:
        /*06f4*/ 	.word	index@(_Z35group_norm_nhwc_bwd_one_pass_kernelI11Bf16IOFp32WLi128ELi4ELi128EEv26Group_norm_nhwc_bwd_params)
        /*06f8*/ 	.word	0x00000000


	//----- nvinfo : EIATTR_MIN_STACK_SIZE
	.align		4
.L_337:
        /*06fc*/ 	.byte	0x04, 0x12
        /*06fe*/ 	.short	(.L_339 - .L_338)
	.align		4
.L_338:
        /*0700*/ 	.word	index@(_Z35group_norm_nhwc_bwd_one_pass_kernelI11Bf16IOFp32WLi256ELi4ELi128EEv26Group_norm_nhwc_bwd_params)
        /*0704*/ 	.word	0x00000000


	//----- nvinfo : EIATTR_MIN_STACK_SIZE
	.align		4
.L_339:
        /*0708*/ 	.byte	0x04, 0x12
        /*070a*/ 	.short	(.L_341 - .L_340)
	.align		4
.L_340:
        /*070c*/ 	.word	index@(_Z35group_norm_nhwc_bwd_one_pass_kernelI11Bf16IOFp32WLi512ELi4ELi128EEv26Group_norm_nhwc_bwd_params)
        /*0710*/ 	.word	0x00000000


	//----- nvinfo : EIATTR_MIN_STACK_SIZE
	.align		4
.L_341:
        /*0714*/ 	.byte	0x04, 0x12
        /*0716*/ 	.short	(.L_343 - .L_342)
	.align		4
.L_342:
        /*0718*/ 	.word	index@(_Z35group_norm_nhwc_bwd_one_pass_kernelI11Bf16IOBf16WLi64ELi4ELi128EEv26Group_norm_nhwc_bwd_params)
        /*071c*/ 	.word	0x00000000


	//----- nvinfo : EIATTR_MIN_STACK_SIZE
	.align		4
.L_343:
        /*0720*/ 	.byte	0x04, 0x12
        /*0722*/ 	.short	(.L_345 - .L_344)
	.align		4
.L_344:
        /*0724*/ 	.word	index@(_Z35group_norm_nhwc_bwd_one_pass_kernelI11Bf16IOBf16WLi128ELi4ELi128EEv26Group_norm_nhwc_bwd_params)
        /*0728*/ 	.word	0x00000000


	//----- nvinfo : EIATTR_MIN_STACK_SIZE
	.align		4
.L_345:
        /*072c*/ 	.byte	0x04, 0x12
        /*072e*/ 	.short	(.L_347 - .L_346)
	.align		4
.L_346:
        /*0730*/ 	.word	index@(_Z35group_norm_nhwc_bwd_one_pass_kernelI11Bf16IOBf16WLi256ELi4ELi128EEv26Group_norm_nhwc_bwd_params)
        /*0734*/ 	.word	0x00000000


	//----- nvinfo : EIATTR_MIN_STACK_SIZE
	.align		4
.L_347:
        /*0738*/ 	.byte	0x04, 0x12
        /*073a*/ 	.short	(.L_349 - .L_348)
	.align		4
.L_348:
        /*073c*/ 	.word	index@(_Z35group_norm_nhwc_bwd_one_pass_kernelI11Bf16IOBf16WLi512ELi4ELi128EEv26Group_norm_nhwc_bwd_params)
        /*0740*/ 	.word	0x00000000


	//----- nvinfo : EIATTR_MIN_STACK_SIZE
	.align		4
.L_349:
        /*0744*/ 	.byte	0x04, 0x12
        /*0746*/ 	.short	(.L_351 - .L_350)
	.align		4
.L_350:
        /*0748*/ 	.word	index@(_Z35group_norm_nhwc_bwd_one_pass_kernelI11Bf16IOFp16WLi64ELi4ELi128EEv26Group_norm_nhwc_bwd_params)
        /*074c*/ 	.word	0x00000000


	//----- nvinfo : EIATTR_MIN_STACK_SIZE
	.align		4
.L_351:
        /*0750*/ 	.byte	0x04, 0x12
        /*0752*/ 	.short	(.L_353 - .L_352)
	.align		4
.L_352:
        /*0754*/ 	.word	index@(_Z35group_norm_nhwc_bwd_one_pass_kernelI11Bf16IOFp16WLi128ELi4ELi128EEv26Group_norm_nhwc_bwd_params)
        /*0758*/ 	.word	0x00000000


	//----- nvinfo : EIATTR_MIN_STACK_SIZE
	.align		4
.L_353:
        /*075c*/ 	.byte	0x04, 0x12
        /*075e*/ 	.short	(.L_355 - .L_354)
	.align		4
.L_354:
        /*0760*/ 	.word	index@(_Z35group_norm_nhwc_bwd_one_pass_kernelI11Bf16IOFp16WLi256ELi4ELi128EEv26Group_norm_nhwc_bwd_params)
        /*0764*/ 	.word	0x00000000


	//----- nvinfo : EIATTR_MIN_STACK_SIZE
	.align		4
.L_355:
        /*0768*/ 	.byte	0x04, 0x12
        /*076a*/ 	.short	(.L_357 - .L_356)
	.align		4
.L_356:
        /*076c*/ 	.word	index@(_Z35group_norm_nhwc_bwd_one_pass_kernelI11Bf16IOFp16WLi512ELi4ELi128EEv26Group_norm_nhwc_bwd_params)
        /*0770*/ 	.word	0x00000000


	//----- nvinfo : EIATTR_MIN_STACK_SIZE
	.align		4
.L_357:
        /*0774*/ 	.byte	0x04, 0x12
        /*0776*/ 	.short	(.L_359 - .L_358)
	.align		4
.L_358:
        /*0778*/ 	.word	index@(_Z35group_norm_nhwc_bwd_one_pass_kernelI11Fp16IOFp32WLi64ELi4ELi128EEv26Group_norm_nhwc_bwd_params)
        /*077c*/ 	.word	0x00000000


	//----- nvinfo : EIATTR_MIN_STACK_SIZE
	.align		4
.L_359:
        /*0780*/ 	.byte	0x04, 0x12
        /*0782*/ 	.short	(.L_361 - .L_360)
	.align		4
.L_360:
        /*0784*/ 	.word	index@(_Z35group_norm_nhwc_bwd_one_pass_kernelI11Fp16IOFp32WLi128ELi4ELi128EEv26Group_norm_nhwc_bwd_params)
        /*0788*/ 	.word	0x00000000


	//----- nvinfo : EIATTR_MIN_STACK_SIZE
	.align		4
.L_361:
        /*078c*/ 	.byte	0x04, 0x12
        /*078e*/ 	.short	(.L_363 - .L_362)
	.align		4
.L_362:
        /*0790*/ 	.word	index@(_Z35group_norm_nhwc_bwd_one_pass_kernelI11Fp16IOFp32WLi256ELi4ELi128EEv26Group_norm_nhwc_bwd_params)
        /*0794*/ 	.word	0x00000000


	//----- nvinfo : EIATTR_MIN_STACK_SIZE
	.align		4
.L_363:
        /*0798*/ 	.byte	0x04, 0x12
        /*079a*/ 	.short	(.L_365 - .L_364)
	.align		4
.L_364:
        /*079c*/ 	.word	index@(_Z35group_norm_nhwc_bwd_one_pass_kernelI11Fp16IOFp32WLi512ELi4ELi128EEv26Group_norm_nhwc_bwd_params)
        /*07a0*/ 	.word	0x00000000


	//----- nvinfo : EIATTR_MIN_STACK_SIZE
	.align		4
.L_365:
        /*07a4*/ 	.byte	0x04, 0x12
        /*07a6*/ 	.short	(.L_367 - .L_366)
	.align		4
.L_366:
        /*07a8*/ 	.word	index@(_Z35group_norm_nhwc_bwd_one_pass_kernelI11Fp16IOBf16WLi64ELi4ELi128EEv26Group_norm_nhwc_bwd_params)
        /*07ac*/ 	.word	0x00000000


	//----- nvinfo : EIATTR_MIN_STACK_SIZE
	.align		4
.L_367:
        /*07b0*/ 	.byte	0x04, 0x12
        /*07b2*/ 	.short	(.L_369 - .L_368)
	.align		4
.L_368:
        /*07b4*/ 	.word	index@(_Z35group_norm_nhwc_bwd_one_pass_kernelI11Fp16IOBf16WLi128ELi4ELi128EEv26Group_norm_nhwc_bwd_params)
        /*07b8*/ 	.word	0x00000000


	//----- nvinfo : EIATTR_MIN_STACK_SIZE
	.align		4
.L_369:
        /*07bc*/ 	.byte	0x04, 0x12
        /*07be*/ 	.short	(.L_371 - .L_370)
	.align		4
.L_370:
        /*07c0*/ 	.word	index@(_Z35group_norm_nhwc_bwd_one_pass_kernelI11Fp16IOBf16WLi256ELi4ELi128EEv26Group_norm_nhwc_bwd_params)
        /*07c4*/ 	.word	0x00000000


	//----- nvinfo : EIATTR_MIN_STACK_SIZE
	.align		4
.L_371:
        /*07c8*/ 	.byte	0x04, 0x12
        /*07ca*/ 	.short	(.L_373 - .L_372)
	.align		4
.L_372:
        /*07cc*/ 	.word	index@(_Z35group_norm_nhwc_bwd_one_pass_kernelI11Fp16IOBf16WLi512ELi4ELi128EEv26Group_norm_nhwc_bwd_params)
        /*07d0*/ 	.word	0x00000000


	//----- nvinfo : EIATTR_MIN_STACK_SIZE
	.align		4
.L_373:
        /*07d4*/ 	.byte	0x04, 0x12
        /*07d6*/ 	.short	(.L_375 - .L_374)
	.align		4
.L_374:
        /*07d8*/ 	.word	index@(_Z35group_norm_nhwc_bwd_one_pass_kernelI11Fp16IOFp16WLi64ELi4ELi128EEv26Group_norm_nhwc_bwd_params)
        /*07dc*/ 	.word	0x00000000


	//----- nvinfo : EIATTR_MIN_STACK_SIZE
	.align		4
.L_375:
        /*07e0*/ 	.byte	0x04, 0x12
        /*07e2*/ 	.short	(.L_377 - .L_376)
	.align		4
.L_376:
        /*07e4*/ 	.word	index@(_Z35group_norm_nhwc_bwd_one_pass_kernelI11Fp16IOFp16WLi128ELi4ELi128EEv26Group_norm_nhwc_bwd_params)
        /*07e8*/ 	.word	0x00000000


	//----- nvinfo : EIATTR_MIN_STACK_SIZE
	.align		4
.L_377:
        /*07ec*/ 	.byte	0x04, 0x12
        /*07ee*/ 	.short	(.L_379 - .L_378)
	.align		4
.L_378:
        /*07f0*/ 	.word	index@(_Z35group_norm_nhwc_bwd_one_pass_kernelI11Fp16IOFp16WLi256ELi4ELi128EEv26Group_norm_nhwc_bwd_params)
        /*07f4*/ 	.word	0x00000000


	//----- nvinfo : EIATTR_MIN_STACK_SIZE
	.align		4
.L_379:
        /*07f8*/ 	.byte	0x04, 0x12
        /*07fa*/ 	.short	(.L_381 - .L_380)
	.align		4
.L_380:
        /*07fc*/ 	.word	index@(_Z35group_norm_nhwc_bwd_one_pass_kernelI11Fp16IOFp16WLi512ELi4ELi128EEv26Group_norm_nhwc_bwd_params)
        /*0800*/ 	.word	0x00000000


	//----- nvinfo : EIATTR_MIN_STACK_SIZE
	.align		4
.L_381:
        /*0804*/ 	.byte	0x04, 0x12
        /*0806*/ 	.short	(.L_383 - .L_382)
	.align		4
.L_382:
        /*0808*/ 	.word	index@(_Z35group_norm_nhwc_bwd_one_pass_kernelI11Fp32IOFp32WLi64ELi4ELi128EEv26Group_norm_nhwc_bwd_params)
        /*080c*/ 	.word	0x00000000


	//----- nvinfo : EIATTR_MIN_STACK_SIZE
	.align		4
.L_383:
        /*0810*/ 	.byte	0x04, 0x12
        /*0812*/ 	.short	(.L_385 - .L_384)
	.align		4
.L_384:
        /*0814*/ 	.word	index@(_Z35group_norm_nhwc_bwd_one_pass_kernelI11Fp32IOFp32WLi128ELi4ELi128EEv26Group_norm_nhwc_bwd_params)
        /*0818*/ 	.word	0x00000000


	//----- nvinfo : EIATTR_MIN_STACK_SIZE
	.align		4
.L_385:
        /*081c*/ 	.byte	0x04, 0x12
        /*081e*/ 	.short	(.L_387 - .L_386)
	.align		4
.L_386:
        /*0820*/ 	.word	index@(_Z35group_norm_nhwc_bwd_one_pass_kernelI11Fp32IOFp32WLi256ELi4ELi128EEv26Group_norm_nhwc_bwd_params)
        /*0824*/ 	.word	0x00000000


	//----- nvinfo : EIATTR_MIN_STACK_SIZE
	.align		4
.L_387:
        /*0828*/ 	.byte	0x04, 0x12
        /*082a*/ 	.short	(.L_389 - .L_388)
	.align		4
.L_388:
        /*082c*/ 	.word	index@(_Z35group_norm_nhwc_bwd_one_pass_kernelI11Fp32IOFp32WLi512ELi4ELi128EEv26Group_norm_nhwc_bwd_params)
        /*0830*/ 	.word	0x00000000


	//----- nvinfo : EIATTR_MIN_STACK_SIZE
	.align		4
.L_389:
        /*0834*/ 	.byte	0x04, 0x12
        /*0836*/ 	.short	(.L_391 - .L_390)
	.align		4
.L_390:
        /*0838*/ 	.word	index@(_Z35group_norm_nhwc_bwd_one_pass_kernelI11Fp32IOBf16WLi64ELi4ELi128EEv26Group_norm_nhwc_bwd_params)
        /*083c*/ 	.word	0x00000000


	//----- nvinfo : EIATTR_MIN_STACK_SIZE
	.align		4
.L_391:
        /*0840*/ 	.byte	0x04, 0x12
        /*0842*/ 	.short	(.L_393 - .L_392)
	.align		4
.L_392:
        /*0844*/ 	.word	index@(_Z35group_norm_nhwc_bwd_one_pass_kernelI11Fp32IOBf16WLi128ELi4ELi128EEv26Group_norm_nhwc_bwd_params)
        /*0848*/ 	.word	0x00000000


	//----- nvinfo : EIATTR_MIN_STACK_SIZE
	.align		4
.L_393:
        /*084c*/ 	.byte	0x04, 0x12
        /*084e*/ 	.short	(.L_395 - .L_394)
	.align		4
.L_394:
        /*0850*/ 	.word	index@(_Z35group_norm_nhwc_bwd_one_pass_kernelI11Fp32IOBf16WLi256ELi4ELi128EEv26Group_norm_nhwc_bwd_params)
        /*0854*/ 	.word	0x00000000


	//----- nvinfo : EIATTR_MIN_STACK_SIZE
	.align		4
.L_395:
        /*0858*/ 	.byte	0x04, 0x12
        /*085a*/ 	.short	(.L_397 - .L_396)
	.align		4
.L_396:
        /*085c*/ 	.word	index@(_Z35group_norm_nhwc_bwd_one_pass_kernelI11Fp32IOBf16WLi512ELi4ELi128EEv26Group_norm_nhwc_bwd_params)
        /*0860*/ 	.word	0x00000000


	//----- nvinfo : EIATTR_MIN_STACK_SIZE
	.align		4
.L_397:
        /*0864*/ 	.byte	0x04, 0x12
        /*0866*/ 	.short	(.L_399 - .L_398)
	.align		4
.L_398:
        /*0868*/ 	.word	index@(_Z35group_norm_nhwc_bwd_one_pass_kernelI11Fp32IOFp16WLi64ELi4ELi128EEv26Group_norm_nhwc_bwd_params)
        /*086c*/ 	.word	0x00000000


	//----- nvinfo : EIATTR_MIN_STACK_SIZE
	.align		4
.L_399:
        /*0870*/ 	.byte	0x04, 0x12
        /*0872*/ 	.short	(.L_401 - .L_400)
	.align		4
.L_400:
        /*0874*/ 	.word	index@(_Z35group_norm_nhwc_bwd_one_pass_kernelI11Fp32IOFp16WLi128ELi4ELi128EEv26Group_norm_nhwc_bwd_params)
        /*0878*/ 	.word	0x00000000


	//----- nvinfo : EIATTR_MIN_STACK_SIZE
	.align		4
.L_401:
        /*087c*/ 	.byte	0x04, 0x12
        /*087e*/ 	.short	(.L_403 - .L_402)
	.align		4
.L_402:
        /*0880*/ 	.word	index@(_Z35group_norm_nhwc_bwd_one_pass_kernelI11Fp32IOFp16WLi256ELi4ELi128EEv26Group_norm_nhwc_bwd_params)
        /*0884*/ 	.word	0x00000000


	//----- nvinfo : EIATTR_MIN_STACK_SIZE
	.align		4
.L_403:
        /*0888*/ 	.byte	0x04, 0x12
        /*088a*/ 	.short	(.L_405 - .L_404)
	.align		4
.L_404:
        /*088c*/ 	.word	index@(_Z35group_norm_nhwc_bwd_one_pass_kernelI11Fp32IOFp16WLi512ELi4ELi128EEv26Group_norm_nhwc_bwd_params)
        /*0890*/ 	.word	0x00000000


	//----- nvinfo : EIATTR_MIN_STACK_SIZE
	.align		4
.L_405:
        /*0894*/ 	.byte	0x04, 0x12
        /*0896*/ 	.short	(.L_407 - .L_406)
	.align		4
.L_406:
        /*0898*/ 	.word	index@(_Z35group_norm_nhwc_fwd_one_pass_kernelI11Bf16IOFp32WLi64ELi4ELi128EEv26Group_norm_nhwc_fwd_params)
        /*089c*/ 	.word	0x00000000


	//----- nvinfo : EIATTR_MIN_STACK_SIZE
	.align		4
.L_407:
        /*08a0*/ 	.byte	0x04, 0x12
        /*08a2*/ 	.short	(.L_409 - .L_408)
	.align		4
.L_408:
        /*08a4*/ 	.word	index@(_Z35group_norm_nhwc_fwd_one_pass_kernelI11Bf16IOFp32WLi128ELi4ELi128EEv26Group_norm_nhwc_fwd_params)
        /*08a8*/ 	.word	0x00000000


	//----- nvinfo : EIATTR_MIN_STACK_SIZE
	.align		4
.L_409:
        /*08ac*/ 	.byte	0x04, 0x12
        /*08ae*/ 	.short	(.L_411 - .L_410)
	.align		4
.L_410:
        /*08b0*/ 	.word	index@(_Z35group_norm_nhwc_fwd_one_pass_kernelI11Bf16IOFp32WLi256ELi4ELi128EEv26Group_norm_nhwc_fwd_params)
        /*08b4*/ 	.word	0x00000000


	//----- nvinfo : EIATTR_MIN_STACK_SIZE
	.align		4
.L_411:
        /*08b8*/ 	.byte	0x04, 0x12
        /*08ba*/ 	.short	(.L_413 - .L_412)
	.align		4
.L_412:
        /*08bc*/ 	.word	index@(_Z35group_norm_nhwc_fwd_one_pass_kernelI11Bf16IOFp32WLi512ELi4ELi128EEv26Group_norm_nhwc_fwd_params)
        /*08c0*/ 	.word	0x00000000


	//----- nvinfo : EIATTR_MIN_STACK_SIZE
	.align		4
.L_413:
        /*08c4*/ 	.byte	0x04, 0x12
        /*08c6*/ 	.short	(.L_415 - .L_414)
	.align		4
.L_414:
        /*08c8*/ 	.word	index@(_Z35group_norm_nhwc_fwd_one_pass_kernelI11Bf16IOBf16WLi64ELi4ELi128EEv26Group_norm_nhwc_fwd_params)
        /*08cc*/ 	.word	0x00000000


	//----- nvinfo : EIATTR_MIN_STACK_SIZE
	.align		4
.L_415:
        /*08d0*/ 	.byte	0x04, 0x12
        /*08d2*/ 	.short	(.L_417 - .L_416)
	.align		4
.L_416:
        /*08d4*/ 	.word	index@(_Z35group_norm_nhwc_fwd_one_pass_kernelI11Bf16IOBf16WLi128ELi4ELi128EEv26Group_norm_nhwc_fwd_params)
        /*08d8*/ 	.word	0x00000000


	//----- nvinfo : EIATTR_MIN_STACK_SIZE
	.align		4
.L_417:
        /*08dc*/ 	.byte	0x04, 0x12
        /*08de*/ 	.short	(.L_419 - .L_418)
	.align		4
.L_418:
        /*08e0*/ 	.word	index@(_Z35group_norm_nhwc_fwd_one_pass_kernelI11Bf16IOBf16WLi256ELi4ELi128EEv26Group_norm_nhwc_fwd_params)
        /*08e4*/ 	.word	0x00000000


	//----- nvinfo : EIATTR_MIN_STACK_SIZE
	.align		4
.L_419:
        /*08e8*/ 	.byte	0x04, 0x12
        /*08ea*/ 	.short	(.L_421 - .L_420)
	.align		4
.L_420:
        /*08ec*/ 	.word	index@(_Z35group_norm_nhwc_fwd_one_pass_kernelI11Bf16IOBf16WLi512ELi4ELi128EEv26Group_norm_nhwc_fwd_params)
        /*08f0*/ 	.word	0x00000000


	//----- nvinfo : EIATTR_MIN_STACK_SIZE
	.align		4
.L_421:
        /*08f4*/ 	.byte	0x04, 0x12
        /*08f6*/ 	.short	(.L_423 - .L_422)
	.align		4
.L_422:
        /*08f8*/ 	.word	index@(_Z35group_norm_nhwc_fwd_one_pass_kernelI11Bf16IOFp16WLi64ELi4ELi128EEv26Group_norm_nhwc_fwd_params)
        /*08fc*/ 	.word	0x00000000


	//----- nvinfo : EIATTR_MIN_STACK_SIZE
	.align		4
.L_423:
        /*0900*/ 	.byte	0x04, 0x12
        /*0902*/ 	.short	(.L_425 - .L_424)
	.align		4
.L_424:
        /*0904*/ 	.word	index@(_Z35group_norm_nhwc_fwd_one_pass_kernelI11Bf16IOFp16WLi128ELi4ELi128EEv26Group_norm_nhwc_fwd_params)
        /*0908*/ 	.word	0x00000000


	//----- nvinfo : EIATTR_MIN_STACK_SIZE
	.align		4
.L_425:
        /*090c*/ 	.byte	0x04, 0x12
        /*090e*/ 	.short	(.L_427 - .L_426)
	.align		4
.L_426:
        /*0910*/ 	.word	index@(_Z35group_norm_nhwc_fwd_one_pass_kernelI11Bf16IOFp16WLi256ELi4ELi128EEv26Group_norm_nhwc_fwd_params)
        /*0914*/ 	.word	0x00000000


	//----- nvinfo : EIATTR_MIN_STACK_SIZE
	.align		4
.L_427:
        /*0918*/ 	.byte	0x04, 0x12
        /*091a*/ 	.short	(.L_429 - .L_428)
	.align		4
.L_428:
        /*091c*/ 	.word	index@(_Z35group_norm_nhwc_fwd_one_pass_kernelI11Bf16IOFp16WLi512ELi4ELi128EEv26Group_norm_nhwc_fwd_params)
        /*0920*/ 	.word	0x00000000


	//----- nvinfo : EIATTR_MIN_STACK_SIZE
	.align		4
.L_429:
        /*0924*/ 	.byte	0x04, 0x12
        /*0926*/ 	.short	(.L_431 - .L_430)
	.align		4
.L_430:
        /*0928*/ 	.word	index@(_Z35group_norm_nhwc_fwd_one_pass_kernelI11Fp16IOFp32WLi64ELi4ELi128EEv26Group_norm_nhwc_fwd_params)
        /*092c*/ 	.word	0x00000000


	//----- nvinfo : EIATTR_MIN_STACK_SIZE
	.align		4
.L_431:
        /*0930*/ 	.byte	0x04, 0x12
        /*0932*/ 	.short	(.L_433 - .L_432)
	.align		4
.L_432:
        /*0934*/ 	.word	index@(_Z35group_norm_nhwc_fwd_one_pass_kernelI11Fp16IOFp32WLi128ELi4ELi128EEv26Group_norm_nhwc_fwd_params)
        /*0938*/ 	.word	0x00000000


	//----- nvinfo : EIATTR_MIN_STACK_SIZE
	.align		4
.L_433:
        /*093c*/ 	.byte	0x04, 0x12
        /*093e*/ 	.short	(.L_435 - .L_434)
	.align		4
.L_434:
        /*0940*/ 	.word	index@(_Z35group_norm_nhwc_fwd_one_pass_kernelI11Fp16IOFp32WLi256ELi4ELi128EEv26Group_norm_nhwc_fwd_params)
        /*0944*/ 	.word	0x00000000


	//----- nvinfo : EIATTR_MIN_STACK_SIZE
	.align		4
.L_435:
        /*0948*/ 	.byte	0x04, 0x12
        /*094a*/ 	.short	(.L_437 - .L_436)
	.align		4
.L_436:
        /*094c*/ 	.word	index@(_Z35group_norm_nhwc_fwd_one_pass_kernelI11Fp16IOFp32WLi512ELi4ELi128EEv26Group_norm_nhwc_fwd_params)
        /*0950*/ 	.word	0x00000000


	//----- nvinfo : EIATTR_MIN_STACK_SIZE
	.align		4
.L_437:
        /*0954*/ 	.byte	0x04, 0x12
        /*0956*/ 	.short	(.L_439 - .L_438)
	.align		4
.L_438:
        /*0958*/ 	.word	index@(_Z35group_norm_nhwc_fwd_one_pass_kernelI11Fp16IOBf16WLi64ELi4ELi128EEv26Group_norm_nhwc_fwd_params)
        /*095c*/ 	.word	0x00000000


	//----- nvinfo : EIATTR_MIN_STACK_SIZE
	.align		4
.L_439:
        /*0960*/ 	.byte	0x04, 0x12
        /*0962*/ 	.short	(.L_441 - .L_440)
	.align		4
.L_440:
        /*0964*/ 	.word	index@(_Z35group_norm_nhwc_fwd_one_pass_kernelI11Fp16IOBf16WLi128ELi4ELi128EEv26Group_norm_nhwc_fwd_params)
        /*0968*/ 	.word	0x00000000


	//----- nvinfo : EIATTR_MIN_STACK_SIZE
	.align		4
.L_441:
        /*096c*/ 	.byte	0x04, 0x12
        /*096e*/ 	.short	(.L_443 - .L_442)
	.align		4
.L_442:
        /*0970*/ 	.word	index@(_Z35group_norm_nhwc_fwd_one_pass_kernelI11Fp16IOBf16WLi256ELi4ELi128EEv26Group_norm_nhwc_fwd_params)
        /*0974*/ 	.word	0x00000000


	//----- nvinfo : EIATTR_MIN_STACK_SIZE
	.align		4
.L_443:
        /*0978*/ 	.byte	0x04, 0x12
        /*097a*/ 	.short	(.L_445 - .L_444)
	.align		4
.L_444:
        /*097c*/ 	.word	index@(_Z35group_norm_nhwc_fwd_one_pass_kernelI11Fp16IOBf16WLi512ELi4ELi128EEv26Group_norm_nhwc_fwd_params)
        /*0980*/ 	.word	0x00000000


	//----- nvinfo : EIATTR_MIN_STACK_SIZE
	.align		4
.L_445:
        /*0984*/ 	.byte	0x04, 0x12
        /*0986*/ 	.short	(.L_447 - .L_446)
	.align		4
.L_446:
        /*0988*/ 	.word	index@(_Z35group_norm_nhwc_fwd_one_pass_kernelI11Fp16IOFp16WLi64ELi4ELi128EEv26Group_norm_nhwc_fwd_params)
        /*098c*/ 	.word	0x00000000


	//----- nvinfo : EIATTR_MIN_STACK_SIZE
	.align		4
.L_447:
        /*0990*/ 	.byte	0x04, 0x12
        /*0992*/ 	.short	(.L_449 - .L_448)
	.align		4
.L_448:
        /*0994*/ 	.word	index@(_Z35group_norm_nhwc_fwd_one_pass_kernelI11Fp16IOFp16WLi128ELi4ELi128EEv26Group_norm_nhwc_fwd_params)
        /*0998*/ 	.word	0x00000000


	//----- nvinfo : EIATTR_MIN_STACK_SIZE
	.align		4
.L_449:
        /*099c*/ 	.byte	0x04, 0x12
        /*099e*/ 	.short	(.L_451 - .L_450)
	.align		4
.L_450:
        /*09a0*/ 	.word	index@(_Z35group_norm_nhwc_fwd_one_pass_kernelI11Fp16IOFp16WLi256ELi4ELi128EEv26Group_norm_nhwc_fwd_params)
        /*09a4*/ 	.word	0x00000000


	//----- nvinfo : EIATTR_MIN_STACK_SIZE
	.align		4
.L_451:
        /*09a8*/ 	.byte	0x04, 0x12
        /*09aa*/ 	.short	(.L_453 - .L_452)
	.align		4
.L_452:
        /*09ac*/ 	.word	index@(_Z35group_norm_nhwc_fwd_one_pass_kernelI11Fp16IOFp16WLi512ELi4ELi128EEv26Group_norm_nhwc_fwd_params)
        /*09b0*/ 	.word	0x00000000


	//----- nvinfo : EIATTR_MIN_STACK_SIZE
	.align		4
.L_453:
        /*09b4*/ 	.byte	0x04, 0x12
        /*09b6*/ 	.short	(.L_455 - .L_454)
	.align		4
.L_454:
        /*09b8*/ 	.word	index@(_Z35group_norm_nhwc_fwd_one_pass_kernelI11Fp32IOFp32WLi64ELi4ELi128EEv26Group_norm_nhwc_fwd_params)
        /*09bc*/ 	.word	0x00000000


	//----- nvinfo : EIATTR_MIN_STACK_SIZE
	.align		4
.L_455:
        /*09c0*/ 	.byte	0x04, 0x12
        /*09c2*/ 	.short	(.L_457 - .L_456)
	.align		4
.L_456:
        /*09c4*/ 	.word	index@(_Z35group_norm_nhwc_fwd_one_pass_kernelI11Fp32IOFp32WLi128ELi4ELi128EEv26Group_norm_nhwc_fwd_params)
        /*09c8*/ 	.word	0x00000000


	//----- nvinfo : EIATTR_MIN_STACK_SIZE
	.align		4
.L_457:
        /*09cc*/ 	.byte	0x04, 0x12
        /*09ce*/ 	.short	(.L_459 - .L_458)
	.align		4
.L_458:
        /*09d0*/ 	.word	index@(_Z35group_norm_nhwc_fwd_one_pass_kernelI11Fp32IOFp32WLi256ELi4ELi128EEv26Group_norm_nhwc_fwd_params)
        /*09d4*/ 	.word	0x00000000


	//----- nvinfo : EIATTR_MIN_STACK_SIZE
	.align		4
.L_459:
        /*09d8*/ 	.byte	0x04, 0x12
        /*09da*/ 	.short	(.L_461 - .L_460)
	.align		4
.L_460:
        /*09dc*/ 	.word	index@(_Z35group_norm_nhwc_fwd_one_pass_kernelI11Fp32IOFp32WLi512ELi4ELi128EEv26Group_norm_nhwc_fwd_params)
        /*09e0*/ 	.word	0x00000000


	//----- nvinfo : EIATTR_MIN_STACK_SIZE
	.align		4
.L_461:
        /*09e4*/ 	.byte	0x04, 0x12
        /*09e6*/ 	.short	(.L_463 - .L_462)
	.align		4
.L_462:
        /*09e8*/ 	.word	index@(_Z35group_norm_nhwc_fwd_one_pass_kernelI11Fp32IOBf16WLi64ELi4ELi128EEv26Group_norm_nhwc_fwd_params)
        /*09ec*/ 	.word	0x00000000


	//----- nvinfo : EIATTR_MIN_STACK_SIZE
	.align		4
.L_463:
        /*09f0*/ 	.byte	0x04, 0x12
        /*09f2*/ 	.short	(.L_465 - .L_464)
	.align		4
.L_464:
        /*09f4*/ 	.word	index@(_Z35group_norm_nhwc_fwd_one_pass_kernelI11Fp32IOBf16WLi128ELi4ELi128EEv26Group_norm_nhwc_fwd_params)
        /*09f8*/ 	.word	0x00000000


	//----- nvinfo : EIATTR_MIN_STACK_SIZE
	.align		4
.L_465:
        /*09fc*/ 	.byte	0x04, 0x12
        /*09fe*/ 	.short	(.L_467 - .L_466)
	.align		4
.L_466:
        /*0a00*/ 	.word	index@(_Z35group_norm_nhwc_fwd_one_pass_kernelI11Fp32IOBf16WLi256ELi4ELi128EEv26Group_norm_nhwc_fwd_params)
        /*0a04*/ 	.word	0x00000000


	//----- nvinfo : EIATTR_MIN_STACK_SIZE
	.align		4
.L_467:
        /*0a08*/ 	.byte	0x04, 0x12
        /*0a0a*/ 	.short	(.L_469 - .L_468)
	.align		4
.L_468:
        /*0a0c*/ 	.word	index@(_Z35group_norm_nhwc_fwd_one_pass_kernelI11Fp32IOBf16WLi512ELi4ELi128EEv26Group_norm_nhwc_fwd_params)
        /*0a10*/ 	.word	0x00000000


	//----- nvinfo : EIATTR_MIN_STACK_SIZE
	.align		4
.L_469:
        /*0a14*/ 	.byte	0x04, 0x12
        /*0a16*/ 	.short	(.L_471 - .L_470)
	.align		4
.L_470:
        /*0a18*/ 	.word	index@(_Z35group_norm_nhwc_fwd_one_pass_kernelI11Fp32IOFp16WLi64ELi4ELi128EEv26Group_norm_nhwc_fwd_params)
        /*0a1c*/ 	.word	0x00000000


	//----- nvinfo : EIATTR_MIN_STACK_SIZE
	.align		4
.L_471:
        /*0a20*/ 	.byte	0x04, 0x12
        /*0a22*/ 	.short	(.L_473 - .L_472)
	.align		4
.L_472:
        /*0a24*/ 	.word	index@(_Z35group_norm_nhwc_fwd_one_pass_kernelI11Fp32IOFp16WLi128ELi4ELi128EEv26Group_norm_nhwc_fwd_params)
        /*0a28*/ 	.word	0x00000000


	//----- nvinfo : EIATTR_MIN_STACK_SIZE
	.align		4
.L_473:
        /*0a2c*/ 	.byte	0x04, 0x12
        /*0a2e*/ 	.short	(.L_475 - .L_474)
	.align		4
.L_474:
        /*0a30*/ 	.word	index@(_Z35group_norm_nhwc_fwd_one_pass_kernelI11Fp32IOFp16WLi256ELi4ELi128EEv26Group_norm_nhwc_fwd_params)
        /*0a34*/ 	.word	0x00000000


	//----- nvinfo : EIATTR_MIN_STACK_SIZE
	.align		4
.L_475:
        /*0a38*/ 	.byte	0x04, 0x12
        /*0a3a*/ 	.short	(.L_477 - .L_476)
	.align		4
.L_476:
        /*0a3c*/ 	.word	index@(_Z35group_norm_nhwc_fwd_one_pass_kernelI11Fp32IOFp16WLi512ELi4ELi128EEv26Group_norm_nhwc_fwd_params)
        /*0a40*/ 	.word	0x00000000
.L_477:


//--------------------- .nv.compat                --------------------------
	.section	.nv.compat,"",@"SHT_CUDA_COMPAT_INFO"
	.align	4
        /*0000*/ 	.byte	0x02, 0x09, 0x01, 0x00, 0x02, 0x02, 0x01, 0x00, 0x02, 0x05, 0x05, 0x00, 0x03, 0x07, 0x01, 0x01
        /*0010*/ 	.byte	0x02, 0x03, 0x00, 0x00, 0x02, 0x06, 0x01, 0x00, 0x04, 0x0b, 0x08, 0x00, 0x09, 0x00, 0x00, 0x00
        /*0020*/ 	.byte	0x00, 0x00, 0x00, 0x00


//--------------------- .nv.info._ZN3cub18CUB_300001_SM_10006detail11EmptyKernelIvEEvv --------------------------
	.section	.nv.info._ZN3cub18CUB_300001_SM_10006detail11EmptyKernelIvEEvv,"",@"SHT_CUDA_INFO"
	.sectionflags	@""
	.align	4


	//----- nvinfo : EIATTR_CUDA_API_VERSION
	.align		4
        /*0000*/ 	.byte	0x04, 0x37
        /*0002*/ 	.short	(.L_479 - .L_478)
.L_478:
        /*0004*/ 	.word	0x00000082


	//----- nvinfo : EIATTR_SPARSE_MMA_MASK
	.align		4
.L_479:
        /*0008*/ 	.byte	0x03, 0x50
        /*000a*/ 	.short	0x0000


	//----- nvinfo : EIATTR_MAXREG_COUNT
	.align		4
        /*000c*/ 	.byte	0x03, 0x1b
        /*000e*/ 	.short	0x00ff


	//----- nvinfo : EIATTR_MERCURY_ISA_VERSION
	.align		4
        /*0010*/ 	.byte	0x03, 0x5f
        /*0012*/ 	.short	0x0101


	//----- nvinfo : EIATTR_VRC_CTA_INIT_COUNT
	.align		4
        /*0014*/ 	.byte	0x02, 0x4a
	.zero		1
	.zero		1


	//----- nvinfo : EIATTR_EXIT_INSTR_OFFSETS
	.align		4
        /*0018*/ 	.byte	0x04, 0x1c
        /*001a*/ 	.short	(.L_481 - .L_480)


	//   ....[0]....
.L_480:
        /*001c*/ 	.word	0x00000010


	//----- nvinfo : EIATTR_SW_WAR
	.align		4
.L_481:
        /*0020*/ 	.byte	0x04, 0x36
        /*0022*/ 	.short	(.L_483 - .L_482)
.L_482:
        /*0024*/ 	.word	0x00000008
.L_483:


//--------------------- .nv.info._Z35group_norm_nhwc_bwd_one_pass_kernelI11Bf16IOFp32WLi64ELi4ELi128EEv26Group_norm_nhwc_bwd_params --------------------------
	.section	.nv.info._Z35group_norm_nhwc_bwd_one_pass_kernelI11Bf16IOFp32WLi64ELi4ELi128EEv26Group_norm_nhwc_bwd_params,"",@"SHT_CUDA_INFO"
	.sectionflags	@""
	.align	4


	//----- nvinfo : EIATTR_CUDA_API_VERSION
	.align		4
        /*0000*/ 	.byte	0x04, 0x37
        /*0002*/ 	.short	(.L_485 - .L_484)
.L_484:
        /*0004*/ 	.word	0x00000082


	//----- nvinfo : EIATTR_KPARAM_INFO
	.align		4
.L_485:
        /*0008*/ 	.byte	0x04, 0x17
        /*000a*/ 	.short	(.L_487 - .L_486)
.L_486:
        /*000c*/ 	.word	0x00000000
        /*0010*/ 	.short	0x0000
        /*0012*/ 	.short	0x0000
        /*0014*/ 	.byte	0x00, 0xf0, 0xe1, 0x02


	//----- nvinfo : EIATTR_SPARSE_MMA_MASK
	.align		4
.L_487:
        /*0018*/ 	.byte	0x03, 0x50
        /*001a*/ 	.short	0x0000


	//----- nvinfo : EIATTR_MAXREG_COUNT
	.align		4
        /*001c*/ 	.byte	0x03, 0x1b
        /*001e*/ 	.short	0x00ff


	//----- nvinfo : EIATTR_NUM_BARRIERS
	.align		4
        /*0020*/ 	.byte	0x02, 0x4c
        /*0022*/ 	.byte	0x01
	.zero		1


	//----- nvinfo : EIATTR_MERCURY_ISA_VERSION
	.align		4
        /*0024*/ 	.byte	0x03, 0x5f
        /*0026*/ 	.short	0x0101


	//----- nvinfo : EIATTR_COOP_GROUP_MASK_REGIDS
	.align		4
        /*0028*/ 	.byte	0x04, 0x29
        /*002a*/ 	.short	(.L_489 - .L_488)


	//   ....[0]....
.L_488:
        /*002c*/ 	.word	0xffffffff


	//   ....[1]....
        /*0030*/ 	.word	0xffffffff


	//   ....[2]....
        /*0034*/ 	.word	0xffffffff


	//   ....[3]....
        /*0038*/ 	.word	0xffffffff


	//   ....[4]....
        /*003c*/ 	.word	0xffffffff


	//   ....[5]....
        /*0040*/ 	.word	0xffffffff


	//   ....[6]....
        /*0044*/ 	.word	0xffffffff


	//   ....[7]....
        /*0048*/ 	.word	0xffffffff


	//   ....[8]....
        /*004c*/ 	.word	0xffffffff


	//   ....[9]....
        /*0050*/ 	.word	0xffffffff


	//----- nvinfo : EIATTR_COOP_GROUP_INSTR_OFFSETS
	.align		4
.L_489:
        /*0054*/ 	.byte	0x04, 0x28
        /*0056*/ 	.short	(.L_491 - .L_490)


	//   ....[0]....
.L_490:
        /*0058*/ 	.word	0x00000a30


	//   ....[1]....
        /*005c*/ 	.word	0x00000a40


	//   ....[2]....
        /*0060*/ 	.word	0x00000a70


	//   ....[3]....
        /*0064*/ 	.word	0x00000a90


	//   ....[4]....
        /*0068*/ 	.word	0x00000ac0


	//   ....[5]....
        /*006c*/ 	.word	0x00000ae0


	//   ....[6]....
        /*0070*/ 	.word	0x00000b10


	//   ....[7]....
        /*0074*/ 	.word	0x00000b50


	//   ....[8]....
        /*0078*/ 	.word	0x00000bd0


	//   ....[9]....
        /*007c*/ 	.word	0x00000be0


	//----- nvinfo : EIATTR_VRC_CTA_INIT_COUNT
	.align		4
.L_491:
        /*0080*/ 	.byte	0x02, 0x4a
	.zero		1
	.zero		1


	//----- nvinfo : EIATTR_EXIT_INSTR_OFFSETS
	.align		4
        /*0084*/ 	.byte	0x04, 0x1c
        /*0086*/ 	.short	(.L_493 - .L_492)


	//   ....[0]....
.L_492:
        /*0088*/ 	.word	0x00003360


	//   ....[1]....
        /*008c*/ 	.word	0x000034a0


	//   ....[2]....
        /*0090*/ 	.word	0x00003a30


	//   ....[3]....
        /*0094*/ 	.word	0x00004010


	//----- nvinfo : EIATTR_MAX_THREADS
	.align		4
.L_493:
        /*0098*/ 	.byte	0x04, 0x05
        /*009a*/ 	.short	(.L_495 - .L_494)
.L_494:
        /*009c*/ 	.word	0x00000080
        /*00a0*/ 	.word	0x00000001
        /*00a4*/ 	.word	0x00000001


	//----- nvinfo : EIATTR_CRS_STACK_SIZE
	.align		4
.L_495:
        /*00a8*/ 	.byte	0x04, 0x1e
        /*00aa*/ 	.short	(.L_497 - .L_496)
.L_496:
        /*00ac*/ 	.word	0x00000000


	//----- nvinfo : EIATTR_CBANK_PARAM_SIZE
	.align		4
.L_497:
        /*00b0*/ 	.byte	0x03, 0x19
        /*00b2*/ 	.short	0x00b8


	//----- nvinfo : EIATTR_PARAM_CBANK
	.align		4
        /*00b4*/ 	.byte	0x04, 0x0a
        /*00b6*/ 	.short	(.L_499 - .L_498)
	.align		4
.L_498:
        /*00b8*/ 	.word	index@(.nv.constant0._Z35group_norm_nhwc_bwd_one_pass_kernelI11Bf16IOFp32WLi64ELi4ELi128EEv26Group_norm_nhwc_bwd_params)
        /*00bc*/ 	.short	0x0380
        /*00be*/ 	.short	0x00b8


	//----- nvinfo : EIATTR_SW_WAR
	.align		4
.L_499:
        /*00c0*/ 	.byte	0x04, 0x36
        /*00c2*/ 	.short	(.L_501 - .L_500)
.L_500:
        /*00c4*/ 	.word	0x00000008
.L_501:


//--------------------- .nv.info._Z35group_norm_nhwc_bwd_one_pass_kernelI11Bf16IOFp32WLi128ELi4ELi128EEv26Group_norm_nhwc_bwd_params --------------------------
	.section	.nv.info._Z35group_norm_nhwc_bwd_one_pass_kernelI11Bf16IOFp32WLi128ELi4ELi128EEv26Group_norm_nhwc_bwd_params,"",@"SHT_CUDA_INFO"
	.sectionflags	@""
	.align	4


	//----- nvinfo : EIATTR_CUDA_API_VERSION
	.align		4
        /*0000*/ 	.byte	0x04, 0x37
        /*0002*/ 	.short	(.L_503 - .L_502)
.L_502:
        /*0004*/ 	.word	0x00000082


	//----- nvinfo : EIATTR_KPARAM_INFO
	.align		4
.L_503:
        /*0008*/ 	.byte	0x04, 0x17
        /*000a*/ 	.short	(.L_505 - .L_504)
.L_504:
        /*000c*/ 	.word	0x00000000
        /*0010*/ 	.short	0x0000
        /*0012*/ 	.short	0x0000
        /*0014*/ 	.byte	0x00, 0xf0, 0xe1, 0x02


	//----- nvinfo : EIATTR_SPARSE_MMA_MASK
	.align		4
.L_505:
        /*0018*/ 	.byte	0x03, 0x50
        /*001a*/ 	.short	0x0000


	//----- nvinfo : EIATTR_MAXREG_COUNT
	.align		4
        /*001c*/ 	.byte	0x03, 0x1b
        /*001e*/ 	.short	0x00ff


	//----- nvinfo : EIATTR_NUM_BARRIERS
	.align		4
        /*0020*/ 	.byte	0x02, 0x4c
        /*0022*/ 	.byte	0x01
	.zero		1


	//----- nvinfo : EIATTR_MERCURY_ISA_VERSION
	.align		4
        /*0024*/ 	.byte	0x03, 0x5f
        /*0026*/ 	.short	0x0101


	//----- nvinfo : EIATTR_INT_WARP_WIDE_INSTR_OFFSETS
	.align		4
        /*0028*/ 	.byte	0x04, 0x31
        /*002a*/ 	.short	(.L_507 - .L_506)


	//   ....[0]....
.L_506:
        /*002c*/ 	.word	0x00003150


	//   ....[1]....
        /*0030*/ 	.word	0x00003160


	//   ....[2]....
        /*0034*/ 	.word	0x00003170


	//   ....[3]....
        /*0038*/ 	.word	0x000031b0


	//   ....[4]....
        /*003c*/ 	.word	0x000033f0


	//   ....[5]....
        /*0040*/ 	.word	0x00003400


	//----- nvinfo : EIATTR_COOP_GROUP_MASK_REGIDS
	.align		4
.L_507:
        /*0044*/ 	.byte	0x04, 0x29
        /*0046*/ 	.short	(.L_509 - .L_508)


	//   ....[0]....
.L_508:
        /*0048*/ 	.word	0xffffffff


	//   ....[1]....
        /*004c*/ 	.word	0xffffffff


	//   ....[2]....
        /*0050*/ 	.word	0xffffffff


	//   ....[3]....
        /*0054*/ 	.word	0xffffffff


	//   ....[4]....
        /*0058*/ 	.word	0xffffffff


	//   ....[5]....
        /*005c*/ 	.word	0xffffffff


	//   ....[6]....
        /*0060*/ 	.word	0xffffffff


	//   ....[7]....
        /*0064*/ 	.word	0xffffffff


	//   ....[8]....
        /*0068*/ 	.word	0xffffffff


	//   ....[9]....
        /*006c*/ 	.word	0xffffffff


	//----- nvinfo : EIATTR_COOP_GROUP_INSTR_OFFSETS
	.align		4
.L_509:
        /*0070*/ 	.byte	0x04, 0x28
        /*0072*/ 	.short	(.L_511 - .L_510)


	//   ....[0]....
.L_510:
        /*0074*/ 	.word	0x000010b0


	//   ....[1]....
        /*0078*/ 	.word	0x000010e0


	//   ....[2]....
        /*007c*/ 	.word	0x00001110


	//   ....[3]....
        /*0080*/ 	.word	0x00001130


	//   ....[4]....
        /*0084*/ 	.word	0x00001160


	//   ....[5]....
        /*0088*/ 	.word	0x00001180


	//   ....[6]....
        /*008c*/ 	.word	0x000011b0


	//   ....[7]....
        /*0090*/ 	.word	0x000011d0


	//   ....[8]....
        /*0094*/ 	.word	0x00001220


	//   ....[9]....
        /*0098*/ 	.word	0x00001230


	//----- nvinfo : EIATTR_VRC_CTA_INIT_COUNT
	.align		4
.L_511:
        /*009c*/ 	.byte	0x02, 0x4a
	.zero		1
	.zero		1


	//----- nvinfo : EIATTR_EXIT_INSTR_OFFSETS
	.align		4
        /*00a0*/ 	.byte	0x04, 0x1c
        /*00a2*/ 	.short	(.L_513 - .L_512)


	//   ....[0]....
.L_512:
        /*00a4*/ 	.word	0x00003e60


	//   ....[1]....
        /*00a8*/ 	.word	0x00003f90


	//   ....[2]....
        /*00ac*/ 	.word	0x00004480


	//   ....[3]....
        /*00b0*/ 	.word	0x00004a30


	//----- nvinfo : EIATTR_MAX_THREADS
	.align		4
.L_513:
        /*00b4*/ 	.byte	0x04, 0x05
        /*00b6*/ 	.short	(.L_515 - .L_514)
.L_514:
        /*00b8*/ 	.word	0x00000080
        /*00bc*/ 	.word	0x00000001
        /*00c0*/ 	.word	0x00000001


	//----- nvinfo : EIATTR_CRS_STACK_SIZE
	.align		4
.L_515:
        /*00c4*/ 	.byte	0x04, 0x1e
        /*00c6*/ 	.short	(.L_517 - .L_516)
.L_516:
        /*00c8*/ 	.word	0x00000000


	//----- nvinfo : EIATTR_CBANK_PARAM_SIZE
	.align		4
.L_517:
        /*00cc*/ 	.byte	0x03, 0x19
        /*00ce*/ 	.short	0x00b8


	//----- nvinfo : EIATTR_PARAM_CBANK
	.align		4
        /*00d0*/ 	.byte	0x04, 0x0a
        /*00d2*/ 	.short	(.L_519 - .L_518)
	.align		4
.L_518:
        /*00d4*/ 	.word	index@(.nv.constant0._Z35group_norm_nhwc_bwd_one_pass_kernelI11Bf16IOFp32WLi128ELi4ELi128EEv26Group_norm_nhwc_bwd_params)
        /*00d8*/ 	.short	0x0380
        /*00da*/ 	.short	0x00b8


	//----- nvinfo : EIATTR_SW_WAR
	.align		4
.L_519:
        /*00dc*/ 	.byte	0x04, 0x36
        /*00de*/ 	.short	(.L_521 - .L_520)
.L_520:
        /*00e0*/ 	.word	0x00000008
.L_521:


//--------------------- .nv.info._Z35group_norm_nhwc_bwd_one_pass_kernelI11Bf16IOFp32WLi256ELi4ELi128EEv26Group_norm_nhwc_bwd_params --------------------------
	.section	.nv.info._Z35group_norm_nhwc_bwd_one_pass_kernelI11Bf16IOFp32WLi256ELi4ELi128EEv26Group_norm_nhwc_bwd_params,"",@"SHT_CUDA_INFO"
	.sectionflags	@""
	.align	4


	//----- nvinfo : EIATTR_CUDA_API_VERSION
	.align		4
        /*0000*/ 	.byte	0x04, 0x37
        /*0002*/ 	.short	(.L_523 - .L_522)
.L_522:
        /*0004*/ 	.word	0x00000082


	//----- nvinfo : EIATTR_KPARAM_INFO
	.align		4
.L_523:
        /*0008*/ 	.byte	0x04, 0x17
        /*000a*/ 	.short	(.L_525 - .L_524)
.L_524:
        /*000c*/ 	.word	0x00000000
        /*0010*/ 	.short	0x0000
        /*0012*/ 	.short	0x0000
        /*0014*/ 	.byte	0x00, 0xf0, 0xe1, 0x02


	//----- nvinfo : EIATTR_SPARSE_MMA_MASK
	.align		4
.L_525:
        /*0018*/ 	.byte	0x03, 0x50
        /*001a*/ 	.short	0x0000


	//----- nvinfo : EIATTR_MAXREG_COUNT
	.align		4
        /*001c*/ 	.byte	0x03, 0x1b
        /*001e*/ 	.short	0x00ff


	//----- nvinfo : EIATTR_NUM_BARRIERS
	.align		4
        /*0020*/ 	.byte	0x02, 0x4c
        /*0022*/ 	.byte	0x01
	.zero		1


	//----- nvinfo : EIATTR_MERCURY_ISA_VERSION
	.align		4
        /*0024*/ 	.byte	0x03, 0x5f
        /*0026*/ 	.short	0x0101


	//----- nvinfo : EIATTR_INT_WARP_WIDE_INSTR_OFFSETS
	.align		4
        /*0028*/ 	.byte	0x04, 0x31
        /*002a*/ 	.short	(.L_527 - .L_526)


	//   ....[0]....
.L_526:
        /*002c*/ 	.word	0x00001c30


	//----- nvinfo : EIATTR_COOP_GROUP_MASK_REGIDS
	.align		4
.L_527:
        /*0030*/ 	.byte	0x04, 0x29
        /*0032*/ 	.short	(.L_529 - .L_528)


	//   ....[0]....
.L_528:
        /*0034*/ 	.word	0xffffffff


	//   ....[1]....
        /*0038*/ 	.word	0xffffffff


	//   ....[2]....
        /*003c*/ 	.word	0xffffffff


	//   ....[3]....
        /*0040*/ 	.word	0xffffffff


	//   ....[4]....
        /*0044*/ 	.word	0xffffffff


	//   ....[5]....
        /*0048*/ 	.word	0xffffffff


	//   ....[6]....
        /*004c*/ 	.word	0xffffffff


	//   ....[7]....
        /*0050*/ 	.word	0xffffffff


	//   ....[8]....
        /*0054*/ 	.word	0xffffffff


	//   ....[9]....
        /*0058*/ 	.word	0xffffffff


	//----- nvinfo : EIATTR_COOP_GROUP_INSTR_OFFSETS
	.align		4
.L_529:
        /*005c*/ 	.byte	0x04, 0x28
        /*005e*/ 	.short	(.L_531 - .L_530)


	//   ....[0]....
.L_530:
        /*0060*/ 	.word	0x000019c0


	//   ....[1]....
        /*0064*/ 	.word	0x00001a00


	//   ....[2]....
        /*0068*/ 	.word	0x00001aa0


	//   ....[3]....
        /*006c*/ 	.word	0x00001ad0


	//   ....[4]....
        /*0070*/ 	.word	0x00001b10


	//   ....[5]....
        /*0074*/ 	.word	0x00001b30


	//   ....[6]....
        /*0078*/ 	.word	0x00001b60


	//   ....[7]....
        /*007c*/ 	.word	0x00001b80


	//   ....[8]....
        /*0080*/ 	.word	0x00001bd0


	//   ....[9]....
        /*0084*/ 	.word	0x00001be0


	//----- nvinfo : EIATTR_VRC_CTA_INIT_COUNT
	.align		4
.L_531:
        /*0088*/ 	.byte	0x02, 0x4a
	.zero		1
	.zero		1


	//----- nvinfo : EIATTR_EXIT_INSTR_OFFSETS
	.align		4
        /*008c*/ 	.byte	0x04, 0x1c
        /*008e*/ 	.short	(.L_533 - .L_532)


	//   ....[0]....
.L_532:
        /*0090*/ 	.word	0x00004d60


	//   ....[1]....
        /*0094*/ 	.word	0x00004e90


	//   ....[2]....
        /*0098*/ 	.word	0x00005380


	//   ....[3]....
        /*009c*/ 	.word	0x00005930


	//----- nvinfo : EIATTR_MAX_THREADS
	.align		4
.L_533:
        /*00a0*/ 	.byte	0x04, 0x05
        /*00a2*/ 	.short	(.L_535 - .L_534)
.L_534:
        /*00a4*/ 	.word	0x00000080
        /*00a8*/ 	.word	0x00000001
        /*00ac*/ 	.word	0x00000001


	//----- nvinfo : EIATTR_CRS_STACK_SIZE
	.align		4
.L_535:
        /*00b0*/ 	.byte	0x04, 0x1e
        /*00b2*/ 	.short	(.L_537 - .L_536)
.L_536:
        /*00b4*/ 	.word	0x00000000


	//----- nvinfo : EIATTR_CBANK_PARAM_SIZE
	.align		4
.L_537:
        /*00b8*/ 	.byte	0x03, 0x19
        /*00ba*/ 	.short	0x00b8


	//----- nvinfo : EIATTR_PARAM_CBANK
	.align		4
        /*00bc*/ 	.byte	0x04, 0x0a
        /*00be*/ 	.short	(.L_539 - .L_538)
	.align		4
.L_538:
        /*00c0*/ 	.word	index@(.nv.constant0._Z35group_norm_nhwc_bwd_one_pass_kernelI11Bf16IOFp32WLi256ELi4ELi128EEv26Group_norm_nhwc_bwd_params)
        /*00c4*/ 	.short	0x0380
        /*00c6*/ 	.short	0x00b8


	//----- nvinfo : EIATTR_SW_WAR
	.align		4
.L_539:
        /*00c8*/ 	.byte	0x04, 0x36
        /*00ca*/ 	.short	(.L_541 - .L_540)
.L_540:
        /*00cc*/ 	.word	0x00000008
.L_541:


//--------------------- .nv.info._Z35group_norm_nhwc_bwd_one_pass_kernelI11Bf16IOFp32WLi512ELi4ELi128EEv26Group_norm_nhwc_bwd_params --------------------------
	.section	.nv.info._Z35group_norm_nhwc_bwd_one_pass_kernelI11Bf16IOFp32WLi512ELi4ELi128EEv26Group_norm_nhwc_bwd_params,"",@"SHT_CUDA_INFO"
	.sectionflags	@""
	.align	4


	//----- nvinfo : EIATTR_CUDA_API_VERSION
	.align		4
        /*0000*/ 	.byte	0x04, 0x37
        /*0002*/ 	.short	(.L_543 - .L_542)
.L_542:
        /*0004*/ 	.word	0x00000082


	//----- nvinfo : EIATTR_KPARAM_INFO
	.align		4
.L_543:
        /*0008*/ 	.byte	0x04, 0x17
        /*000a*/ 	.short	(.L_545 - .L_544)
.L_544:
        /*000c*/ 	.word	0x00000000
        /*0010*/ 	.short	0x0000
        /*0012*/ 	.short	0x0000
        /*0014*/ 	.byte	0x00, 0xf0, 0xe1, 0x02


	//----- nvinfo : EIATTR_SPARSE_MMA_MASK
	.align		4
.L_545:
        /*0018*/ 	.byte	0x03, 0x50
        /*001a*/ 	.short	0x0000


	//----- nvinfo : EIATTR_MAXREG_COUNT
	.align		4
        /*001c*/ 	.byte	0x03, 0x1b
        /*001e*/ 	.short	0x00ff


	//----- nvinfo : EIATTR_NUM_BARRIERS
	.align		4
        /*0020*/ 	.byte	0x02, 0x4c
        /*0022*/ 	.byte	0x01
	.zero		1


	//----- nvinfo : EIATTR_MERCURY_ISA_VERSION
	.align		4
        /*0024*/ 	.byte	0x03, 0x5f
        /*0026*/ 	.short	0x0101


	//----- nvinfo : EIATTR_INT_WARP_WIDE_INSTR_OFFSETS
	.align		4
        /*0028*/ 	.byte	0x04, 0x31
        /*002a*/ 	.short	(.L_547 - .L_546)


	//   ....[0]....
.L_546:
        /*002c*/ 	.word	0x00002fe0


	//----- nvinfo : EIATTR_COOP_GROUP_MASK_REGIDS
	.align		4
.L_547:
        /*0030*/ 	.byte	0x04, 0x29
        /*0032*/ 	.short	(.L_549 - .L_548)


	//   ....[0]....
.L_548:
        /*0034*/ 	.word	0xffffffff


	//   ....[1]....
        /*0038*/ 	.word	0xffffffff


	//   ....[2]....
        /*003c*/ 	.word	0xffffffff


	//   ....[3]....
        /*0040*/ 	.word	0xffffffff


	//   ....[4]....
        /*0044*/ 	.word	0xffffffff


	//   ....[5]....
        /*0048*/ 	.word	0xffffffff


	//   ....[6]....
        /*004c*/ 	.word	0xffffffff


	//   ....[7]....
        /*0050*/ 	.word	0xffffffff


	//   ....[8]....
        /*0054*/ 	.word	0xffffffff


	//   ....[9]....
        /*0058*/ 	.word	0xffffffff


	//----- nvinfo : EIATTR_COOP_GROUP_INSTR_OFFSETS
	.align		4
.L_549:
        /*005c*/ 	.byte	0x04, 0x28
        /*005e*/ 	.short	(.L_551 - .L_550)


	//   ....[0]....
.L_550:
        /*0060*/ 	.word	0x00002d70


	//   ....[1]....
        /*0064*/ 	.word	0x00002db0


	//   ....[2]....
        /*0068*/ 	.word	0x00002e50


	//   ....[3]....
        /*006c*/ 	.word	0x00002e80


	//   ....[4]....
        /*0070*/ 	.word	0x00002ec0


	//   ....[5]....
        /*0074*/ 	.word	0x00002ee0


	//   ....[6]....
        /*0078*/ 	.word	0x00002f10


	//   ....[7]....
        /*007c*/ 	.word	0x00002f30


	//   ....[8]....
        /*0080*/ 	.word	0x00002f80


	//   ....[9]....
        /*0084*/ 	.word	0x00002f90


	//----- nvinfo : EIATTR_VRC_CTA_INIT_COUNT
	.align		4
.L_551:
        /*0088*/ 	.byte	0x02, 0x4a
	.zero		1
	.zero		1


	//----- nvinfo : EIATTR_EXIT_INSTR_OFFSETS
	.align		4
        /*008c*/ 	.byte	0x04, 0x1c
        /*008e*/ 	.short	(.L_553 - .L_552)


	//   ....[0]....
.L_552:
        /*0090*/ 	.word	0x00006e30


	//   ....[1]....
        /*0094*/ 	.word	0x00006f60


	//   ....[2]....
        /*0098*/ 	.word	0x00007470


	//   ....[3]....
        /*009c*/ 	.word	0x00007a20


	//----- nvinfo : EIATTR_MAX_THREADS
	.align		4
.L_553:
        /*00a0*/ 	.byte	0x04, 0x05
        /*00a2*/ 	.short	(.L_555 - .L_554)
.L_554:
        /*00a4*/ 	.word	0x00000080
        /*00a8*/ 	.word	0x00000001
        /*00ac*/ 	.word	0x00000001


	//----- nvinfo : EIATTR_CRS_STACK_SIZE
	.align		4
.L_555:
        /*00b0*/ 	.byte	0x04, 0x1e
        /*00b2*/ 	.short	(.L_557 - .L_556)
.L_556:
        /*00b4*/ 	.word	0x00000000


	//----- nvinfo : EIATTR_CBANK_PARAM_SIZE
	.align		4
.L_557:
        /*00b8*/ 	.byte	0x03, 0x19
        /*00ba*/ 	.short	0x00b8


	//----- nvinfo : EIATTR_PARAM_CBANK
	.align		4
        /*00bc*/ 	.byte	0x04, 0x0a
        /*00be*/ 	.short	(.L_559 - .L_558)
	.align		4
.L_558:
        /*00c0*/ 	.word	index@(.nv.constant0._Z35group_norm_nhwc_bwd_one_pass_kernelI11Bf16IOFp32WLi512ELi4ELi128EEv26Group_norm_nhwc_bwd_params)
        /*00c4*/ 	.short	0x0380
        /*00c6*/ 	.short	0x00b8


	//----- nvinfo : EIATTR_SW_WAR
	.align		4
.L_559:
        /*00c8*/ 	.byte	0x04, 0x36
        /*00ca*/ 	.short	(.L_561 - .L_560)
.L_560:
        /*00cc*/ 	.word	0x00000008
.L_561:


//--------------------- .nv.info._Z35group_norm_nhwc_bwd_one_pass_kernelI11Bf16IOBf16WLi64ELi4ELi128EEv26Group_norm_nhwc_bwd_params --------------------------
	.section	.nv.info._Z35group_norm_nhwc_bwd_one_pass_kernelI11Bf16IOBf16WLi64ELi4ELi128EEv26Group_norm_nhwc_bwd_params,"",@"SHT_CUDA_INFO"
	.sectionflags	@""
	.align	4


	//----- nvinfo : EIATTR_CUDA_API_VERSION
	.align		4
        /*0000*/ 	.byte	0x04, 0x37
        /*0002*/ 	.short	(.L_563 - .L_562)
.L_562:
        /*0004*/ 	.word	0x00000082


	//----- nvinfo : EIATTR_KPARAM_INFO
	.align		4
.L_563:
        /*0008*/ 	.byte	0x04, 0x17
        /*000a*/ 	.short	(.L_565 - .L_564)
.L_564:
        /*000c*/ 	.word	0x00000000
        /*0010*/ 	.short	0x0000
        /*0012*/ 	.short	0x0000
        /*0014*/ 	.byte	0x00, 0xf0, 0xe1, 0x02


	//----- nvinfo : EIATTR_SPARSE_MMA_MASK
	.align		4
.L_565:
        /*0018*/ 	.byte	0x03, 0x50
        /*001a*/ 	.short	0x0000


	//----- nvinfo : EIATTR_MAXREG_COUNT
	.align		4
        /*001c*/ 	.byte	0x03, 0x1b
        /*001e*/ 	.short	0x00ff


	//----- nvinfo : EIATTR_NUM_BARRIERS
	.align		4
        /*0020*/ 	.byte	0x02, 0x4c
        /*0022*/ 	.byte	0x01
	.zero		1


	//----- nvinfo : EIATTR_MERCURY_ISA_VERSION
	.align		4
        /*0024*/ 	.byte	0x03, 0x5f
        /*0026*/ 	.short	0x0101


	//----- nvinfo : EIATTR_COOP_GROUP_MASK_REGIDS
	.align		4
        /*0028*/ 	.byte	0x04, 0x29
        /*002a*/ 	.short	(.L_567 - .L_566)


	//   ....[0]....
.L_566:
        /*002c*/ 	.word	0xffffffff


	//   ....[1]....
        /*0030*/ 	.word	0xffffffff


	//   ....[2]....
        /*0034*/ 	.word	0xffffffff


	//   ....[3]....
        /*0038*/ 	.word	0xffffffff


	//   ....[4]....
        /*003c*/ 	.word	0xffffffff


	//   ....[5]....
        /*0040*/ 	.word	0xffffffff


	//   ....[6]....
        /*0044*/ 	.word	0xffffffff


	//   ....[7]....
        /*0048*/ 	.word	0xffffffff


	//   ....[8]....
        /*004c*/ 	.word	0xffffffff


	//   ....[9]....
        /*0050*/ 	.word	0xffffffff


	//----- nvinfo : EIATTR_COOP_GROUP_INSTR_OFFSETS
	.align		4
.L_567:
        /*0054*/ 	.byte	0x04, 0x28
        /*0056*/ 	.short	(.L_569 - .L_568)


	//   ....[0]....
.L_568:
        /*0058*/ 	.word	0x00000aa0


	//   ....[1]....
        /*005c*/ 	.word	0x00000ac0


	//   ....[2]....
        /*0060*/ 	.word	0x00000af0


	//   ....[3]....
        /*0064*/ 	.word	0x00000b10


	//   ....[4]....
        /*0068*/ 	.word	0x00000b40


	//   ....[5]....
        /*006c*/ 	.word	0x00000b60


	//   ....[6]....
        /*0070*/ 	.word	0x00000b90


	//   ....[7]....
        /*0074*/ 	.word	0x00000bb0


	//   ....[8]....
        /*0078*/ 	.word	0x00000c30


	//   ....[9]....
        /*007c*/ 	.word	0x00000c40


	//----- nvinfo : EIATTR_VRC_CTA_INIT_COUNT
	.align		4
.L_569:
        /*0080*/ 	.byte	0x02, 0x4a
	.zero		1
	.zero		1


	//----- nvinfo : EIATTR_EXIT_INSTR_OFFSETS
	.align		4
        /*0084*/ 	.byte	0x04, 0x1c
        /*0086*/ 	.short	(.L_571 - .L_570)


	//   ....[0]....
.L_570:
        /*0088*/ 	.word	0x000033e0


	//   ....[1]....
        /*008c*/ 	.word	0x00003520


	//   ....[2]....
        /*0090*/ 	.word	0x00003ac0


	//   ....[3]....
        /*0094*/ 	.word	0x000040f0


	//----- nvinfo : EIATTR_MAX_THREADS
	.align		4
.L_571:
        /*0098*/ 	.byte	0x04, 0x05
        /*009a*/ 	.short	(.L_573 - .L_572)
.L_572:
        /*009c*/ 	.word	0x00000080
        /*00a0*/ 	.word	0x00000001
        /*00a4*/ 	.word	0x00000001


	//----- nvinfo : EIATTR_CRS_STACK_SIZE
	.align		4
.L_573:
        /*00a8*/ 	.byte	0x04, 0x1e
        /*00aa*/ 	.short	(.L_575 - .L_574)
.L_574:
        /*00ac*/ 	.word	0x00000000


	//----- nvinfo : EIATTR_CBANK_PARAM_SIZE
	.align		4
.L_575:
        /*00b0*/ 	.byte	0x03, 0x19
        /*00b2*/ 	.short	0x00b8


	//----- nvinfo : EIATTR_PARAM_CBANK
	.align		4
        /*00b4*/ 	.byte	0x04, 0x0a
        /*00b6*/ 	.short	(.L_577 - .L_576)
	.align		4
.L_576:
        /*00b8*/ 	.word	index@(.nv.constant0._Z35group_norm_nhwc_bwd_one_pass_kernelI11Bf16IOBf16WLi64ELi4ELi128EEv26Group_norm_nhwc_bwd_params)
        /*00bc*/ 	.short	0x0380
        /*00be*/ 	.short	0x00b8


	//----- nvinfo : EIATTR_SW_WAR
	.align		4
.L_577:
        /*00c0*/ 	.byte	0x04, 0x36
        /*00c2*/ 	.short	(.L_579 - .L_578)
.L_578:
        /*00c4*/ 	.word	0x00000008
.L_579:


//--------------------- .nv.info._Z35group_norm_nhwc_bwd_one_pass_kernelI11Bf16IOBf16WLi128ELi4ELi128EEv26Group_norm_nhwc_bwd_params --------------------------
	.section	.nv.info._Z35group_norm_nhwc_bwd_one_pass_kernelI11Bf16IOBf16WLi128ELi4ELi128EEv26Group_norm_nhwc_bwd_params,"",@"SHT_CUDA_INFO"
	.sectionflags	@""
	.align	4


	//----- nvinfo : EIATTR_CUDA_API_VERSION
	.align		4
        /*0000*/ 	.byte	0x04, 0x37
        /*0002*/ 	.short	(.L_581 - .L_580)
.L_580:
        /*0004*/ 	.word	0x00000082


	//----- nvinfo : EIATTR_KPARAM_INFO
	.align		4
.L_581:
        /*0008*/ 	.byte	0x04, 0x17
        /*000a*/ 	.short	(.L_583 - .L_582)
.L_582:
        /*000c*/ 	.word	0x00000000
        /*0010*/ 	.short	0x0000
        /*0012*/ 	.short	0x0000
        /*0014*/ 	.byte	0x00, 0xf0, 0xe1, 0x02


	//----- nvinfo : EIATTR_SPARSE_MMA_MASK
	.align		4
.L_583:
        /*0018*/ 	.byte	0x03, 0x50
        /*001a*/ 	.short	0x0000


	//----- nvinfo : EIATTR_MAXREG_COUNT
	.align		4
        /*001c*/ 	.byte	0x03, 0x1b
        /*001e*/ 	.short	0x00ff


	//----- nvinfo : EIATTR_NUM_BARRIERS
	.align		4
        /*0020*/ 	.byte	0x02, 0x4c
        /*0022*/ 	.byte	0x01
	.zero		1


	//----- nvinfo : EIATTR_MERCURY_ISA_VERSION
	.align		4
        /*0024*/ 	.byte	0x03, 0x5f
        /*0026*/ 	.short	0x0101


	//----- nvinfo : EIATTR_INT_WARP_WIDE_INSTR_OFFSETS
	.align		4
        /*0028*/ 	.byte	0x04, 0x31
        /*002a*/ 	.short	(.L_585 - .L_584)


	//   ....[0]....
.L_584:
        /*002c*/ 	.word	0x00003180


	//   ....[1]....
        /*0030*/ 	.word	0x00003190


	//   ....[2]....
        /*0034*/ 	.word	0x000031a0


	//   ....[3]....
        /*0038*/ 	.word	0x000031e0


	//   ....[4]....
        /*003c*/ 	.word	0x00003420


	//   ....[5]....
        /*0040*/ 	.word	0x00003430


	//----- nvinfo : EIATTR_COOP_GROUP_MASK_REGIDS
	.align		4
.L_585:
        /*0044*/ 	.byte	0x04, 0x29
        /*0046*/ 	.short	(.L_587 - .L_586)


	//   ....[0]....
.L_586:
        /*0048*/ 	.word	0xffffffff


	//   ....[1]....
        /*004c*/ 	.word	0xffffffff


	//   ....[2]....
        /*0050*/ 	.word	0xffffffff


	//   ....[3]....
        /*0054*/ 	.word	0xffffffff


	//   ....[4]....
        /*0058*/ 	.word	0xffffffff


	//   ....[5]....
        /*005c*/ 	.word	0xffffffff


	//   ....[6]....
        /*0060*/ 	.word	0xffffffff


	//   ....[7]....
        /*0064*/ 	.word	0xffffffff


	//   ....[8]....
        /*0068*/ 	.word	0xffffffff


	//   ....[9]....
        /*006c*/ 	.word	0xffffffff


	//----- nvinfo : EIATTR_COOP_GROUP_INSTR_OFFSETS
	.align		4
.L_587:
        /*0070*/ 	.byte	0x04, 0x28
        /*0072*/ 	.short	(.L_589 - .L_588)


	//   ....[0]....
.L_588:
        /*0074*/ 	.word	0x000010e0


	//   ....[1]....
        /*0078*/ 	.word	0x00001110


	//   ....[2]....
        /*007c*/ 	.word	0x00001140


	//   ....[3]....
        /*0080*/ 	.word	0x00001160


	//   ....[4]....
        /*0084*/ 	.word	0x00001190


	//   ....[5]....
        /*0088*/ 	.word	0x000011b0


	//   ....[6]....
        /*008c*/ 	.word	0x000011e0


	//   ....[7]....
        /*0090*/ 	.word	0x00001200


	//   ....[8]....
        /*0094*/ 	.word	0x00001250


	//   ....[9]....
        /*0098*/ 	.word	0x00001260


	//----- nvinfo : EIATTR_VRC_CTA_INIT_COUNT
	.align		4
.L_589:
        /*009c*/ 	.byte	0x02, 0x4a
	.zero		1
	.zero		1


	//----- nvinfo : EIATTR_EXIT_INSTR_OFFSETS
	.align		4
        /*00a0*/ 	.byte	0x04, 0x1c
        /*00a2*/ 	.short	(.L_591 - .L_590)


	//   ....[0]....
.L_590:
        /*00a4*/ 	.word	0x00003e90


	//   ....[1]....
        /*00a8*/ 	.word	0x00003fc0


	//   ....[2]....
        /*00ac*/ 	.word	0x000044d0


	//   ....[3]....
        /*00b0*/ 	.word	0x00004ad0


	//----- nvinfo : EIATTR_MAX_THREADS
	.align		4
.L_591:
        /*00b4*/ 	.byte	0x04, 0x05
        /*00b6*/ 	.short	(.L_593 - .L_592)
.L_592:
        /*00b8*/ 	.word	0x00000080
        /*00bc*/ 	.word	0x00000001
        /*00c0*/ 	.word	0x00000001


	//----- nvinfo : EIATTR_CRS_STACK_SIZE
	.align		4
.L_593:
        /*00c4*/ 	.byte	0x04, 0x1e
        /*00c6*/ 	.short	(.L_595 - .L_594)
.L_594:
        /*00c8*/ 	.word	0x00000000


	//----- nvinfo : EIATTR_CBANK_PARAM_SIZE
	.align		4
.L_595:
        /*00cc*/ 	.byte	0x03, 0x19
        /*00ce*/ 	.short	0x00b8


	//----- nvinfo : EIATTR_PARAM_CBANK
	.align		4
        /*00d0*/ 	.byte	0x04, 0x0a
        /*00d2*/ 	.short	(.L_597 - .L_596)
	.align		4
.L_596:
        /*00d4*/ 	.word	index@(.nv.constant0._Z35group_norm_nhwc_bwd_one_pass_kernelI11Bf16IOBf16WLi128ELi4ELi128EEv26Group_norm_nhwc_bwd_params)
        /*00d8*/ 	.short	0x0380
        /*00da*/ 	.short	0x00b8


	//----- nvinfo : EIATTR_SW_WAR
	.align		4
.L_597:
        /*00dc*/ 	.byte	0x04, 0x36
        /*00de*/ 	.short	(.L_599 - .L_598)
.L_598:
        /*00e0*/ 	.word	0x00000008
.L_599:


//--------------------- .nv.info._Z35group_norm_nhwc_bwd_one_pass_kernelI11Bf16IOBf16WLi256ELi4ELi128EEv26Group_norm_nhwc_bwd_params --------------------------
	.section	.nv.info._Z35group_norm_nhwc_bwd_one_pass_kernelI11Bf16IOBf16WLi256ELi4ELi128EEv26Group_norm_nhwc_bwd_params,"",@"SHT_CUDA_INFO"
	.sectionflags	@""
	.align	4


	//----- nvinfo : EIATTR_CUDA_API_VERSION
	.align		4
        /*0000*/ 	.byte	0x04, 0x37
        /*0002*/ 	.short	(.L_601 - .L_600)
.L_600:
        /*0004*/ 	.word	0x00000082


	//----- nvinfo : EIATTR_KPARAM_INFO
	.align		4
.L_601:
        /*0008*/ 	.byte	0x04, 0x17
        /*000a*/ 	.short	(.L_603 - .L_602)
.L_602:
        /*000c*/ 	.word	0x00000000
        /*0010*/ 	.short	0x0000
        /*0012*/ 	.short	0x0000
        /*0014*/ 	.byte	0x00, 0xf0, 0xe1, 0x02


	//----- nvinfo : EIATTR_SPARSE_MMA_MASK
	.align		4
.L_603:
        /*0018*/ 	.byte	0x03, 0x50
        /*001a*/ 	.short	0x0000


	//----- nvinfo : EIATTR_MAXREG_COUNT
	.align		4
        /*001c*/ 	.byte	0x03, 0x1b
        /*001e*/ 	.short	0x00ff


	//----- nvinfo : EIATTR_NUM_BARRIERS
	.align		4
        /*0020*/ 	.byte	0x02, 0x4c
        /*0022*/ 	.byte	0x01
	.zero		1


	//----- nvinfo : EIATTR_MERCURY_ISA_VERSION
	.align		4
        /*0024*/ 	.byte	0x03, 0x5f
        /*0026*/ 	.short	0x0101


	//----- nvinfo : EIATTR_INT_WARP_WIDE_INSTR_OFFSETS
	.align		4
        /*0028*/ 	.byte	0x04, 0x31
        /*002a*/ 	.short	(.L_605 - .L_604)


	//   ....[0]....
.L_604:
        /*002c*/ 	.word	0x00001c70


	//----- nvinfo : EIATTR_COOP_GROUP_MASK_REGIDS
	.align		4
.L_605:
        /*0030*/ 	.byte	0x04, 0x29
        /*0032*/ 	.short	(.L_607 - .L_606)


	//   ....[0]....
.L_606:
        /*0034*/ 	.word	0xffffffff


	//   ....[1]....
        /*0038*/ 	.word	0xffffffff


	//   ....[2]....
        /*003c*/ 	.word	0xffffffff


	//   ....[3]....
        /*0040*/ 	.word	0xffffffff


	//   ....[4]....
        /*0044*/ 	.word	0xffffffff


	//   ....[5]....
        /*0048*/ 	.word	0xffffffff


	//   ....[6]....
        /*004c*/ 	.word	0xffffffff


	//   ....[7]....
        /*0050*/ 	.word	0xffffffff


	//   ....[8]....
        /*0054*/ 	.word	0xffffffff


	//   ....[9]....
        /*0058*/ 	.word	0xffffffff


	//----- nvinfo : EIATTR_COOP_GROUP_INSTR_OFFSETS
	.align		4
.L_607:
        /*005c*/ 	.byte	0x04, 0x28
        /*005e*/ 	.short	(.L_609 - .L_608)


	//   ....[0]....
.L_608:
        /*0060*/ 	.word	0x00001a00


	//   ....[1]....
        /*0064*/ 	.word	0x00001a40


	//   ....[2]....
        /*0068*/ 	.word	0x00001ae0


	//   ....[3]....
        /*006c*/ 	.word	0x00001b10


	//   ....[4]....
        /*0070*/ 	.word	0x00001b50


	//   ....[5]....
        /*0074*/ 	.word	0x00001b70


	//   ....[6]....
        /*0078*/ 	.word	0x00001ba0


	//   ....[7]....
        /*007c*/ 	.word	0x00001bc0


	//   ....[8]....
        /*0080*/ 	.word	0x00001c10


	//   ....[9]....
        /*0084*/ 	.word	0x00001c20


	//----- nvinfo : EIATTR_VRC_CTA_INIT_COUNT
	.align		4
.L_609:
        /*0088*/ 	.byte	0x02, 0x4a
	.zero		1
	.zero		1


	//----- nvinfo : EIATTR_EXIT_INSTR_OFFSETS
	.align		4
        /*008c*/ 	.byte	0x04, 0x1c
        /*008e*/ 	.short	(.L_611 - .L_610)


	//   ....[0]....
.L_610:
        /*0090*/ 	.word	0x00004da0


	//   ....[1]....
        /*0094*/ 	.word	0x00004ed0


	//   ....[2]....
        /*0098*/ 	.word	0x000053f0


	//   ....[3]....
        /*009c*/ 	.word	0x000059f0


	//----- nvinfo : EIATTR_MAX_THREADS
	.align		4
.L_611:
        /*00a0*/ 	.byte	0x04, 0x05
        /*00a2*/ 	.short	(.L_613 - .L_612)
.L_612:
        /*00a4*/ 	.word	0x00000080
        /*00a8*/ 	.word	0x00000001
        /*00ac*/ 	.word	0x00000001


	//----- nvinfo : EIATTR_CRS_STACK_SIZE
	.align		4
.L_613:
        /*00b0*/ 	.byte	0x04, 0x1e
        /*00b2*/ 	.short	(.L_615 - .L_614)
.L_614:
        /*00b4*/ 	.word	0x00000000


	//----- nvinfo : EIATTR_CBANK_PARAM_SIZE
	.align		4
.L_615:
        /*00b8*/ 	.byte	0x03, 0x19
        /*00ba*/ 	.short	0x00b8


	//----- nvinfo : EIATTR_PARAM_CBANK
	.align		4
        /*00bc*/ 	.byte	0x04, 0x0a
        /*00be*/ 	.short	(.L_617 - .L_616)
	.align		4
.L_616:
        /*00c0*/ 	.word	index@(.nv.constant0._Z35group_norm_nhwc_bwd_one_pass_kernelI11Bf16IOBf16WLi256ELi4ELi128EEv26Group_norm_nhwc_bwd_params)
        /*00c4*/ 	.short	0x0380
        /*00c6*/ 	.short	0x00b8


	//----- nvinfo : EIATTR_SW_WAR
	.align		4
.L_617:
        /*00c8*/ 	.byte	0x04, 0x36
        /*00ca*/ 	.short	(.L_619 - .L_618)
.L_618:
        /*00cc*/ 	.word	0x00000008
.L_619:


//--------------------- .nv.info._Z35group_norm_nhwc_bwd_one_pass_kernelI11Bf16IOBf16WLi512ELi4ELi128EEv26Group_norm_nhwc_bwd_params --------------------------
	.section	.nv.info._Z35group_norm_nhwc_bwd_one_pass_kernelI11Bf16IOBf16WLi512ELi4ELi128EEv26Group_norm_nhwc_bwd_params,"",@"SHT_CUDA_INFO"
	.sectionflags	@""
	.align	4


	//----- nvinfo : EIATTR_CUDA_API_VERSION
	.align		4
        /*0000*/ 	.byte	0x04, 0x37
        /*0002*/ 	.short	(.L_621 - .L_620)
.L_620:
        /*0004*/ 	.word	0x00000082


	//----- nvinfo : EIATTR_KPARAM_INFO
	.align		4
.L_621:
        /*0008*/ 	.byte	0x04, 0x17
        /*000a*/ 	.short	(.L_623 - .L_622)
.L_622:
        /*000c*/ 	.word	0x00000000
        /*0010*/ 	.short	0x0000
        /*0012*/ 	.short	0x0000
        /*0014*/ 	.byte	0x00, 0xf0, 0xe1, 0x02


	//----- nvinfo : EIATTR_SPARSE_MMA_MASK
	.align		4
.L_623:
        /*0018*/ 	.byte	0x03, 0x50
        /*001a*/ 	.short	0x0000


	//----- nvinfo : EIATTR_MAXREG_COUNT
	.align		4
        /*001c*/ 	.byte	0x03, 0x1b
        /*001e*/ 	.short	0x00ff


	//----- nvinfo : EIATTR_NUM_BARRIERS
	.align		4
        /*0020*/ 	.byte	0x02, 0x4c
        /*0022*/ 	.byte	0x01
	.zero		1


	//----- nvinfo : EIATTR_MERCURY_ISA_VERSION
	.align		4
        /*0024*/ 	.byte	0x03, 0x5f
        /*0026*/ 	.short	0x0101


	//----- nvinfo : EIATTR_INT_WARP_WIDE_INSTR_OFFSETS
	.align		4
        /*0028*/ 	.byte	0x04, 0x31
        /*002a*/ 	.short	(.L_625 - .L_624)


	//   ....[0]....
.L_624:
        /*002c*/ 	.word	0x00003050


	//----- nvinfo : EIATTR_COOP_GROUP_MASK_REGIDS
	.align		4
.L_625:
        /*0030*/ 	.byte	0x04, 0x29
        /*0032*/ 	.short	(.L_627 - .L_626)


	//   ....[0]....
.L_626:
        /*0034*/ 	.word	0xffffffff


	//   ....[1]....
        /*0038*/ 	.word	0xffffffff


	//   ....[2]....
        /*003c*/ 	.word	0xffffffff


	//   ....[3]....
        /*0040*/ 	.word	0xffffffff


	//   ....[4]....
        /*0044*/ 	.word	0xffffffff


	//   ....[5]....
        /*0048*/ 	.word	0xffffffff


	//   ....[6]....
        /*004c*/ 	.word	0xffffffff


	//   ....[7]....
        /*0050*/ 	.word	0xffffffff


	//   ....[8]....
        /*0054*/ 	.word	0xffffffff


	//   ....[9]....
        /*0058*/ 	.word	0xffffffff


	//----- nvinfo : EIATTR_COOP_GROUP_INSTR_OFFSETS
	.align		4
.L_627:
        /*005c*/ 	.byte	0x04, 0x28
        /*005e*/ 	.short	(.L_629 - .L_628)


	//   ....[0]....
.L_628:
        /*0060*/ 	.word	0x00002de0


	//   ....[1]....
        /*0064*/ 	.word	0x00002e20


	//   ....[2]....
        /*0068*/ 	.word	0x00002ec0


	//   ....[3]....
        /*006c*/ 	.word	0x00002ef0


	//   ....[4]....
        /*0070*/ 	.word	0x00002f30


	//   ....[5]....
        /*0074*/ 	.word	0x00002f50


	//   ....[6]....
        /*0078*/ 	.word	0x00002f80


	//   ....[7]....
        /*007c*/ 	.word	0x00002fa0


	//   ....[8]....
        /*0080*/ 	.word	0x00002ff0


	//   ....[9]....
        /*0084*/ 	.word	0x00003000


	//----- nvinfo : EIATTR_VRC_CTA_INIT_COUNT
	.align		4
.L_629:
        /*0088*/ 	.byte	0x02, 0x4a
	.zero		1
	.zero		1


	//----- nvinfo : EIATTR_EXIT_INSTR_OFFSETS
	.align		4
        /*008c*/ 	.byte	0x04, 0x1c
        /*008e*/ 	.short	(.L_631 - .L_630)


	//   ....[0]....
.L_630:
        /*0090*/ 	.word	0x00006ea0


	//   ....[1]....
        /*0094*/ 	.word	0x00006fd0


	//   ....[2]....
        /*0098*/ 	.word	0x00007500


	//   ....[3]....
        /*009c*/ 	.word	0x00007b00


	//----- nvinfo : EIATTR_MAX_THREADS
	.align		4
.L_631:
        /*00a0*/ 	.byte	0x04, 0x05
        /*00a2*/ 	.short	(.L_633 - .L_632)
.L_632:
        /*00a4*/ 	.word	0x00000080
        /*00a8*/ 	.word	0x00000001
        /*00ac*/ 	.word	0x00000001


	//----- nvinfo : EIATTR_CRS_STACK_SIZE
	.align		4
.L_633:
        /*00b0*/ 	.byte	0x04, 0x1e
        /*00b2*/ 	.short	(.L_635 - .L_634)
.L_634:
        /*00b4*/ 	.word	0x00000000


	//----- nvinfo : EIATTR_CBANK_PARAM_SIZE
	.align		4
.L_635:
        /*00b8*/ 	.byte	0x03, 0x19
        /*00ba*/ 	.short	0x00b8


	//----- nvinfo : EIATTR_PARAM_CBANK
	.align		4
        /*00bc*/ 	.byte	0x04, 0x0a
        /*00be*/ 	.short	(.L_637 - .L_636)
	.align		4
.L_636:
        /*00c0*/ 	.word	index@(.nv.constant0._Z35group_norm_nhwc_bwd_one_pass_kernelI11Bf16IOBf16WLi512ELi4ELi128EEv26Group_norm_nhwc_bwd_params)
        /*00c4*/ 	.short	0x0380
        /*00c6*/ 	.short	0x00b8


	//----- nvinfo : EIATTR_SW_WAR
	.align		4
.L_637:
        /*00c8*/ 	.byte	0x04, 0x36
        /*00ca*/ 	.short	(.L_639 - .L_638)
.L_638:
        /*00cc*/ 	.word	0x00000008
.L_639:


//--------------------- .nv.info._Z35group_norm_nhwc_bwd_one_pass_kernelI11Bf16IOFp16WLi64ELi4ELi128EEv26Group_norm_nhwc_bwd_params --------------------------
	.section	.nv.info._Z35group_norm_nhwc_bwd_one_pass_kernelI11Bf16IOFp16WLi64ELi4ELi128EEv26Group_norm_nhwc_bwd_params,"",@"SHT_CUDA_INFO"
	.sectionflags	@""
	.align	4


	//----- nvinfo : EIATTR_CUDA_API_VERSION
	.align		4
        /*0000*/ 	.byte	0x04, 0x37
        /*0002*/ 	.short	(.L_641 - .L_640)
.L_640:
        /*0004*/ 	.word	0x00000082


	//----- nvinfo : EIATTR_KPARAM_INFO
	.align		4
.L_641:
        /*0008*/ 	.byte	0x04, 0x17
        /*000a*/ 	.short	(.L_643 - .L_642)
.L_642:
        /*000c*/ 	.word	0x00000000
        /*0010*/ 	.short	0x0000
        /*0012*/ 	.short	0x0000
        /*0014*/ 	.byte	0x00, 0xf0, 0xe1, 0x02


	//----- nvinfo : EIATTR_SPARSE_MMA_MASK
	.align		4
.L_643:
        /*0018*/ 	.byte	0x03, 0x50
        /*001a*/ 	.short	0x0000


	//----- nvinfo : EIATTR_MAXREG_COUNT
	.align		4
        /*001c*/ 	.byte	0x03, 0x1b
        /*001e*/ 	.short	0x00ff


	//----- nvinfo : EIATTR_NUM_BARRIERS
	.align		4
        /*0020*/ 	.byte	0x02, 0x4c
        /*0022*/ 	.byte	0x01
	.zero		1


	//----- nvinfo : EIATTR_MERCURY_ISA_VERSION
	.align		4
        /*0024*/ 	.byte	0x03, 0x5f
        /*0026*/ 	.short	0x0101


	//----- nvinfo : EIATTR_COOP_GROUP_MASK_REGIDS
	.align		4
        /*0028*/ 	.byte	0x04, 0x29
        /*002a*/ 	.short	(.L_645 - .L_644)


	//   ....[0]....
.L_644:
        /*002c*/ 	.word	0xffffffff


	//   ....[1]....
        /*0030*/ 	.word	0xffffffff


	//   ....[2]....
        /*0034*/ 	.word	0xffffffff


	//   ....[3]....
        /*0038*/ 	.word	0xffffffff


	//   ....[4]....
        /*003c*/ 	.word	0xffffffff


	//   ....[5]....
        /*0040*/ 	.word	0xffffffff


	//   ....[6]....
        /*0044*/ 	.word	0xffffffff


	//   ....[7]....
        /*0048*/ 	.word	0xffffffff


	//   ....[8]....
        /*004c*/ 	.word	0xffffffff


	//   ....[9]....
        /*0050*/ 	.word	0xffffffff


	//----- nvinfo : EIATTR_COOP_GROUP_INSTR_OFFSETS
	.align		4
.L_645:
        /*0054*/ 	.byte	0x04, 0x28
        /*0056*/ 	.short	(.L_647 - .L_646)


	//   ....[0]....
.L_646:
        /*0058*/ 	.word	0x00000aa0


	//   ....[1]....
        /*005c*/ 	.word	0x00000ac0


	//   ....[2]....
        /*0060*/ 	.word	0x00000af0


	//   ....[3]....
        /*0064*/ 	.word	0x00000b10


	//   ....[4]....
        /*0068*/ 	.word	0x00000b40


	//   ....[5]....
        /*006c*/ 	.word	0x00000b60


	//   ....[6]....
        /*0070*/ 	.word	0x00000b90


	//   ....[7]....
        /*0074*/ 	.word	0x00000bb0


	//   ....[8]....
        /*0078*/ 	.word	0x00000c30


	//   ....[9]....
        /*007c*/ 	.word	0x00000c40


	//----- nvinfo : EIATTR_VRC_CTA_INIT_COUNT
	.align		4
.L_647:
        /*0080*/ 	.byte	0x02, 0x4a
	.zero		1
	.zero		1


	//----- nvinfo : EIATTR_EXIT_INSTR_OFFSETS
	.align		4
        /*0084*/ 	.byte	0x04, 0x1c
        /*0086*/ 	.short	(.L_649 - .L_648)


	//   ....[0]....
.L_648:
        /*0088*/ 	.word	0x000033e0


	//   ....[1]....
        /*008c*/ 	.word	0x00003520


	//   ....[2]....
        /*0090*/ 	.word	0x00003ac0


	//   ....[3]....
        /*0094*/ 	.word	0x000040f0


	//----- nvinfo : EIATTR_MAX_THREADS
	.align		4
.L_649:
        /*0098*/ 	.byte	0x04, 0x05
        /*009a*/ 	.short	(.L_651 - .L_650)
.L_650:
        /*009c*/ 	.word	0x00000080
        /*00a0*/ 	.word	0x00000001
        /*00a4*/ 	.word	0x00000001


	//----- nvinfo : EIATTR_CRS_STACK_SIZE
	.align		4
.L_651:
        /*00a8*/ 	.byte	0x04, 0x1e
        /*00aa*/ 	.short	(.L_653 - .L_652)
.L_652:
        /*00ac*/ 	.word	0x00000000


	//----- nvinfo : EIATTR_CBANK_PARAM_SIZE
	.align		4
.L_653:
        /*00b0*/ 	.byte	0x03, 0x19
        /*00b2*/ 	.short	0x00b8


	//----- nvinfo : EIATTR_PARAM_CBANK
	.align		4
        /*00b4*/ 	.byte	0x04, 0x0a
        /*00b6*/ 	.short	(.L_655 - .L_654)
	.align		4
.L_654:
        /*00b8*/ 	.word	index@(.nv.constant0._Z35group_norm_nhwc_bwd_one_pass_kernelI11Bf16IOFp16WLi64ELi4ELi128EEv26Group_norm_nhwc_bwd_params)
        /*00bc*/ 	.short	0x0380
        /*00be*/ 	.short	0x00b8


	//----- nvinfo : EIATTR_SW_WAR
	.align		4
.L_655:
        /*00c0*/ 	.byte	0x04, 0x36
        /*00c2*/ 	.short	(.L_657 - .L_656)
.L_656:
        /*00c4*/ 	.word	0x00000008
.L_657:


//--------------------- .nv.info._Z35group_norm_nhwc_bwd_one_pass_kernelI11Bf16IOFp16WLi128ELi4ELi128EEv26Group_norm_nhwc_bwd_params --------------------------
	.section	.nv.info._Z35group_norm_nhwc_bwd_one_pass_kernelI11Bf16IOFp16WLi128ELi4ELi128EEv26Group_norm_nhwc_bwd_params,"",@"SHT_CUDA_INFO"
	.sectionflags	@""
	.align	4


	//----- nvinfo : EIATTR_CUDA_API_VERSION
	.align		4
        /*0000*/ 	.byte	0x04, 0x37
        /*0002*/ 	.short	(.L_659 - .L_658)
.L_658:
        /*0004*/ 	.word	0x00000082


	//----- nvinfo : EIATTR_KPARAM_INFO
	.align		4
.L_659:
        /*0008*/ 	.byte	0x04, 0x17
        /*000a*/ 	.short	(.L_661 - .L_660)
.L_660:
        /*000c*/ 	.word	0x00000000
        /*0010*/ 	.short	0x0000
        /*0012*/ 	.short	0x0000
        /*0014*/ 	.byte	0x00, 0xf0, 0xe1, 0x02


	//----- nvinfo : EIATTR_SPARSE_MMA_MASK
	.align		4
.L_661:
        /*0018*/ 	.byte	0x03, 0x50
        /*001a*/ 	.short	0x0000


	//----- nvinfo : EIATTR_MAXREG_COUNT
	.align		4
        /*001c*/ 	.byte	0x03, 0x1b
        /*001e*/ 	.short	0x00ff


	//----- nvinfo : EIATTR_NUM_BARRIERS
	.align		4
        /*0020*/ 	.byte	0x02, 0x4c
        /*0022*/ 	.byte	0x01
	.zero		1


	//----- nvinfo : EIATTR_MERCURY_ISA_VERSION
	.align		4
        /*0024*/ 	.byte	0x03, 0x5f
        /*0026*/ 	.short	0x0101


	//----- nvinfo : EIATTR_INT_WARP_WIDE_INSTR_OFFSETS
	.align		4
        /*0028*/ 	.byte	0x04, 0x31
        /*002a*/ 	.short	(.L_663 - .L_662)


	//   ....[0]....
.L_662:
        /*002c*/ 	.word	0x00003180


	//   ....[1]....
        /*0030*/ 	.word	0x00003190


	//   ....[2]....
        /*0034*/ 	.word	0x000031a0


	//   ....[3]....
        /*0038*/ 	.word	0x000031e0


	//   ....[4]....
        /*003c*/ 	.word	0x00003420


	//   ....[5]....
        /*0040*/ 	.word	0x00003430


	//----- nvinfo : EIATTR_COOP_GROUP_MASK_REGIDS
	.align		4
.L_663:
        /*0044*/ 	.byte	0x04, 0x29
        /*0046*/ 	.short	(.L_665 - .L_664)


	//   ....[0]....
.L_664:
        /*0048*/ 	.word	0xffffffff


	//   ....[1]....
        /*004c*/ 	.word	0xffffffff


	//   ....[2]....
        /*0050*/ 	.word	0xffffffff


	//   ....[3]....
        /*0054*/ 	.word	0xffffffff


	//   ....[4]....
        /*0058*/ 	.word	0xffffffff


	//   ....[5]....
        /*005c*/ 	.word	0xffffffff


	//   ....[6]....
        /*0060*/ 	.word	0xffffffff


	//   ....[7]....
        /*0064*/ 	.word	0xffffffff


	//   ....[8]....
        /*0068*/ 	.word	0xffffffff


	//   ....[9]....
        /*006c*/ 	.word	0xffffffff


	//----- nvinfo : EIATTR_COOP_GROUP_INSTR_OFFSETS
	.align		4
.L_665:
        /*0070*/ 	.byte	0x04, 0x28
        /*0072*/ 	.short	(.L_667 - .L_666)


	//   ....[0]....
.L_666:
        /*0074*/ 	.word	0x000010e0


	//   ....[1]....
        /*0078*/ 	.word	0x00001110


	//   ....[2]....
        /*007c*/ 	.word	0x00001140


	//   ....[3]....
        /*0080*/ 	.word	0x00001160


	//   ....[4]....
        /*0084*/ 	.word	0x00001190


	//   ....[5]....
        /*0088*/ 	.word	0x000011b0


	//   ....[6]....
        /*008c*/ 	.word	0x000011e0


	//   ....[7]....
        /*0090*/ 	.word	0x00001200


	//   ....[8]....
        /*0094*/ 	.word	0x00001250


	//   ....[9]....
        /*0098*/ 	.word	0x00001260


	//----- nvinfo : EIATTR_VRC_CTA_INIT_COUNT
	.align		4
.L_667:
        /*009c*/ 	.byte	0x02, 0x4a
	.zero		1
	.zero		1


	//----- nvinfo : EIATTR_EXIT_INSTR_OFFSETS
	.align		4
        /*00a0*/ 	.byte	0x04, 0x1c
        /*00a2*/ 	.short	(.L_669 - .L_668)


	//   ....[0]....
.L_668:
        /*00a4*/ 	.word	0x00003e90


	//   ....[1]....
        /*00a8*/ 	.word	0x00003fc0


	//   ....[2]....
        /*00ac*/ 	.word	0x000044d0


	//   ....[3]....
        /*00b0*/ 	.word	0x00004ad0


	//----- nvinfo : EIATTR_MAX_THREADS
	.align		4
.L_669:
        /*00b4*/ 	.byte	0x04, 0x05
        /*00b6*/ 	.short	(.L_671 - .L_670)
.L_670:
        /*00b8*/ 	.word	0x00000080
        /*00bc*/ 	.word	0x00000001
        /*00c0*/ 	.word	0x00000001


	//----- nvinfo : EIATTR_CRS_STACK_SIZE
	.align		4
.L_671:
        /*00c4*/ 	.byte	0x04, 0x1e
        /*00c6*/ 	.short	(.L_673 - .L_672)
.L_672:
        /*00c8*/ 	.word	0x00000000


	//----- nvinfo : EIATTR_CBANK_PARAM_SIZE
	.align		4
.L_673:
        /*00cc*/ 	.byte	0x03, 0x19
        /*00ce*/ 	.short	0x00b8


	//----- nvinfo : EIATTR_PARAM_CBANK
	.align		4
        /*00d0*/ 	.byte	0x04, 0x0a
        /*00d2*/ 	.short	(.L_675 - .L_674)
	.align		4
.L_674:
        /*00d4*/ 	.word	index@(.nv.constant0._Z35group_norm_nhwc_bwd_one_pass_kernelI11Bf16IOFp16WLi128ELi4ELi128EEv26Group_norm_nhwc_bwd_params)
        /*00d8*/ 	.short	0x0380
        /*00da*/ 	.short	0x00b8


	//----- nvinfo : EIATTR_SW_WAR
	.align		4
.L_675:
        /*00dc*/ 	.byte	0x04, 0x36
        /*00de*/ 	.short	(.L_677 - .L_676)
.L_676:
        /*00e0*/ 	.word	0x00000008
.L_677:


//--------------------- .nv.info._Z35group_norm_nhwc_bwd_one_pass_kernelI11Bf16IOFp16WLi256ELi4ELi128EEv26Group_norm_nhwc_bwd_params --------------------------
	.section	.nv.info._Z35group_norm_nhwc_bwd_one_pass_kernelI11Bf16IOFp16WLi256ELi4ELi128EEv26Group_norm_nhwc_bwd_params,"",@"SHT_CUDA_INFO"
	.sectionflags	@""
	.align	4


	//----- nvinfo : EIATTR_CUDA_API_VERSION
	.align		4
        /*0000*/ 	.byte	0x04, 0x37
        /*0002*/ 	.short	(.L_679 - .L_678)
.L_678:
        /*0004*/ 	.word	0x00000082


	//----- nvinfo : EIATTR_KPARAM_INFO
	.align		4
.L_679:
        /*0008*/ 	.byte	0x04, 0x17
        /*000a*/ 	.short	(.L_681 - .L_680)
.L_680:
        /*000c*/ 	.word	0x00000000
        /*0010*/ 	.short	0x0000
        /*0012*/ 	.short	0x0000
        /*0014*/ 	.byte	0x00, 0xf0, 0xe1, 0x02


	//----- nvinfo : EIATTR_SPARSE_MMA_MASK
	.align		4
.L_681:
        /*0018*/ 	.byte	0x03, 0x50
        /*001a*/ 	.short	0x0000


	//----- nvinfo : EIATTR_MAXREG_COUNT
	.align		4
        /*001c*/ 	.byte	0x03, 0x1b
        /*001e*/ 	.short	0x00ff


	//----- nvinfo : EIATTR_NUM_BARRIERS
	.align		4
        /*0020*/ 	.byte	0x02, 0x4c
        /*0022*/ 	.byte	0x01
	.zero		1


	//----- nvinfo : EIATTR_MERCURY_ISA_VERSION
	.align		4
        /*0024*/ 	.byte	0x03, 0x5f
        /*0026*/ 	.short	0x0101


	//----- nvinfo : EIATTR_INT_WARP_WIDE_INSTR_OFFSETS
	.align		4
        /*0028*/ 	.byte	0x04, 0x31
        /*002a*/ 	.short	(.L_683 - .L_682)


	//   ....[0]....
.L_682:
        /*002c*/ 	.word	0x00001c70


	//----- nvinfo : EIATTR_COOP_GROUP_MASK_REGIDS
	.align		4
.L_683:
        /*0030*/ 	.byte	0x04, 0x29
        /*0032*/ 	.short	(.L_685 - .L_684)


	//   ....[0]....
.L_684:
        /*0034*/ 	.word	0xffffffff


	//   ....[1]....
        /*0038*/ 	.word	0xffffffff


	//   ....[2]....
        /*003c*/ 	.word	0xffffffff


	//   ....[3]....
        /*0040*/ 	.word	0xffffffff


	//   ....[4]....
        /*0044*/ 	.word	0xffffffff


	//   ....[5]....
        /*0048*/ 	.word	0xffffffff


	//   ....[6]....
        /*004c*/ 	.word	0xffffffff


	//   ....[7]....
        /*0050*/ 	.word	0xffffffff


	//   ....[8]....
        /*0054*/ 	.word	0xffffffff


	//   ....[9]....
        /*0058*/ 	.word	0xffffffff


	//----- nvinfo : EIATTR_COOP_GROUP_INSTR_OFFSETS
	.align		4
.L_685:
        /*005c*/ 	.byte	0x04, 0x28
        /*005e*/ 	.short	(.L_687 - .L_686)


	//   ....[0]....
.L_686:
        /*0060*/ 	.word	0x00001a00


	//   ....[1]....
        /*0064*/ 	.word	0x00001a40


	//   ....[2]....
        /*0068*/ 	.word	0x00001ae0


	//   ....[3]....
        /*006c*/ 	.word	0x00001b10


	//   ....[4]....
        /*0070*/ 	.word	0x00001b50


	//   ....[5]....
        /*0074*/ 	.word	0x00001b70


	//   ....[6]....
        /*0078*/ 	.word	0x00001ba0


	//   ....[7]....
        /*007c*/ 	.word	0x00001bc0


	//   ....[8]....
        /*0080*/ 	.word	0x00001c10


	//   ....[9]....
        /*0084*/ 	.word	0x00001c20


	//----- nvinfo : EIATTR_VRC_CTA_INIT_COUNT
	.align		4
.L_687:
        /*0088*/ 	.byte	0x02, 0x4a
	.zero		1
	.zero		1


	//----- nvinfo : EIATTR_EXIT_INSTR_OFFSETS
	.align		4
        /*008c*/ 	.byte	0x04, 0x1c
        /*008e*/ 	.short	(.L_689 - .L_688)


	//   ....[0]....
.L_688:
        /*0090*/ 	.word	0x00004da0


	//   ....[1]....
        /*0094*/ 	.word	0x00004ed0


	//   ....[2]....
        /*0098*/ 	.word	0x000053f0


	//   ....[3]....
        /*009c*/ 	.word	0x000059f0


	//----- nvinfo : EIATTR_MAX_THREADS
	.align		4
.L_689:
        /*00a0*/ 	.byte	0x04, 0x05
        /*00a2*/ 	.short	(.L_691 - .L_690)
.L_690:
        /*00a4*/ 	.word	0x00000080
        /*00a8*/ 	.word	0x00000001
        /*00ac*/ 	.word	0x00000001


	//----- nvinfo : EIATTR_CRS_STACK_SIZE
	.align		4
.L_691:
        /*00b0*/ 	.byte	0x04, 0x1e
        /*00b2*/ 	.short	(.L_693 - .L_692)
.L_692:
        /*00b4*/ 	.word	0x00000000


	//----- nvinfo : EIATTR_CBANK_PARAM_SIZE
	.align		4
.L_693:
        /*00b8*/ 	.byte	0x03, 0x19
        /*00ba*/ 	.short	0x00b8


	//----- nvinfo : EIATTR_PARAM_CBANK
	.align		4
        /*00bc*/ 	.byte	0x04, 0x0a
        /*00be*/ 	.short	(.L_695 - .L_694)
	.align		4
.L_694:
        /*00c0*/ 	.word	index@(.nv.constant0._Z35group_norm_nhwc_bwd_one_pass_kernelI11Bf16IOFp16WLi256ELi4ELi128EEv26Group_norm_nhwc_bwd_params)
        /*00c4*/ 	.short	0x0380
        /*00c6*/ 	.short	0x00b8


	//----- nvinfo : EIATTR_SW_WAR
	.align		4
.L_695:
        /*00c8*/ 	.byte	0x04, 0x36
        /*00ca*/ 	.short	(.L_697 - .L_696)
.L_696:
        /*00cc*/ 	.word	0x00000008
.L_697:


//--------------------- .nv.info._Z35group_norm_nhwc_bwd_one_pass_kernelI11Bf16IOFp16WLi512ELi4ELi128EEv26Group_norm_nhwc_bwd_params --------------------------
	.section	.nv.info._Z35group_norm_nhwc_bwd_one_pass_kernelI11Bf16IOFp16WLi512ELi4ELi128EEv26Group_norm_nhwc_bwd_params,"",@"SHT_CUDA_INFO"
	.sectionflags	@""
	.align	4


	//----- nvinfo : EIATTR_CUDA_API_VERSION
	.align		4
        /*0000*/ 	.byte	0x04, 0x37
        /*0002*/ 	.short	(.L_699 - .L_698)
.L_698:
        /*0004*/ 	.word	0x00000082


	//----- nvinfo : EIATTR_KPARAM_INFO
	.align		4
.L_699:
        /*0008*/ 	.byte	0x04, 0x17
        /*000a*/ 	.short	(.L_701 - .L_700)
.L_700:
        /*000c*/ 	.word	0x00000000
        /*0010*/ 	.short	0x0000
        /*0012*/ 	.short	0x0000
        /*0014*/ 	.byte	0x00, 0xf0, 0xe1, 0x02


	//----- nvinfo : EIATTR_SPARSE_MMA_MASK
	.align		4
.L_701:
        /*0018*/ 	.byte	0x03, 0x50
        /*001a*/ 	.short	0x0000


	//----- nvinfo : EIATTR_MAXREG_COUNT
	.align		4
        /*001c*/ 	.byte	0x03, 0x1b
        /*001e*/ 	.short	0x00ff


	//----- nvinfo : EIATTR_NUM_BARRIERS
	.align		4
        /*0020*/ 	.byte	0x02, 0x4c
        /*0022*/ 	.byte	0x01
	.zero		1


	//----- nvinfo : EIATTR_MERCURY_ISA_VERSION
	.align		4
        /*0024*/ 	.byte	0x03, 0x5f
        /*0026*/ 	.short	0x0101


	//----- nvinfo : EIATTR_INT_WARP_WIDE_INSTR_OFFSETS
	.align		4
        /*0028*/ 	.byte	0x04, 0x31
        /*002a*/ 	.short	(.L_703 - .L_702)


	//   ....[0]....
.L_702:
        /*002c*/ 	.word	0x00003050


	//----- nvinfo : EIATTR_COOP_GROUP_MASK_REGIDS
	.align		4
.L_703:
        /*0030*/ 	.byte	0x04, 0x29
        /*0032*/ 	.short	(.L_705 - .L_704)


	//   ....[0]....
.L_704:
        /*0034*/ 	.word	0xffffffff


	//   ....[1]....
        /*0038*/ 	.word	0xffffffff


	//   ....[2]....
        /*003c*/ 	.word	0xffffffff


	//   ....[3]....
        /*0040*/ 	.word	0xffffffff


	//   ....[4]....
        /*0044*/ 	.word	0xffffffff


	//   ....[5]....
        /*0048*/ 	.word	0xffffffff


	//   ....[6]....
        /*004c*/ 	.word	0xffffffff


	//   ....[7]....
        /*0050*/ 	.word	0xffffffff


	//   ....[8]....
        /*0054*/ 	.word	0xffffffff


	//   ....[9]....
        /*0058*/ 	.word	0xffffffff


	//----- nvinfo : EIATTR_COOP_GROUP_INSTR_OFFSETS
	.align		4
.L_705:
        /*005c*/ 	.byte	0x04, 0x28
        /*005e*/ 	.short	(.L_707 - .L_706)


	//   ....[0]....
.L_706:
        /*0060*/ 	.word	0x00002de0


	//   ....[1]....
        /*0064*/ 	.word	0x00002e20


	//   ....[2]....
        /*0068*/ 	.word	0x00002ec0


	//   ....[3]....
        /*006c*/ 	.word	0x00002ef0


	//   ....[4]....
        /*0070*/ 	.word	0x00002f30


	//   ....[5]....
        /*0074*/ 	.word	0x00002f50


	//   ....[6]....
        /*0078*/ 	.word	0x00002f80


	//   ....[7]....
        /*007c*/ 	.word	0x00002fa0


	//   ....[8]....
        /*0080*/ 	.word	0x00002ff0


	//   ....[9]....
        /*0084*/ 	.word	0x00003000


	//----- nvinfo : EIATTR_VRC_CTA_INIT_COUNT
	.align		4
.L_707:
        /*0088*/ 	.byte	0x02, 0x4a
	.zero		1
	.zero		1


	//----- nvinfo : EIATTR_EXIT_INSTR_OFFSETS
	.align		4
        /*008c*/ 	.byte	0x04, 0x1c
        /*008e*/ 	.short	(.L_709 - .L_708)


	//   ....[0]....
.L_708:
        /*0090*/ 	.word	0x00006ea0


	//   ....[1]....
        /*0094*/ 	.word	0x00006fd0


	//   ....[2]....
        /*0098*/ 	.word	0x00007500


	//   ....[3]....
        /*009c*/ 	.word	0x00007b00


	//----- nvinfo : EIATTR_MAX_THREADS
	.align		4
.L_709:
        /*00a0*/ 	.byte	0x04, 0x05
        /*00a2*/ 	.short	(.L_711 - .L_710)
.L_710:
        /*00a4*/ 	.word	0x00000080
        /*00a8*/ 	.word	0x00000001
        /*00ac*/ 	.word	0x00000001


	//----- nvinfo : EIATTR_CRS_STACK_SIZE
	.align		4
.L_711:
        /*00b0*/ 	.byte	0x04, 0x1e
        /*00b2*/ 	.short	(.L_713 - .L_712)
.L_712:
        /*00b4*/ 	.word	0x00000000


	//----- nvinfo : EIATTR_CBANK_PARAM_SIZE
	.align		4
.L_713:
        /*00b8*/ 	.byte	0x03, 0x19
        /*00ba*/ 	.short	0x00b8


	//----- nvinfo : EIATTR_PARAM_CBANK
	.align		4
        /*00bc*/ 	.byte	0x04, 0x0a
        /*00be*/ 	.short	(.L_715 - .L_714)
	.align		4
.L_714:
        /*00c0*/ 	.word	index@(.nv.constant0._Z35group_norm_nhwc_bwd_one_pass_kernelI11Bf16IOFp16WLi512ELi4ELi128EEv26Group_norm_nhwc_bwd_params)
        /*00c4*/ 	.short	0x0380
        /*00c6*/ 	.short	0x00b8


	//----- nvinfo : EIATTR_SW_WAR
	.align		4
.L_715:
        /*00c8*/ 	.byte	0x04, 0x36
        /*00ca*/ 	.short	(.L_717 - .L_716)
.L_716:
        /*00cc*/ 	.word	0x00000008
.L_717:


//--------------------- .nv.info._Z35group_norm_nhwc_bwd_one_pass_kernelI11Fp16IOFp32WLi64ELi4ELi128EEv26Group_norm_nhwc_bwd_params --------------------------
	.section	.nv.info._Z35group_norm_nhwc_bwd_one_pass_kernelI11Fp16IOFp32WLi64ELi4ELi128EEv26Group_norm_nhwc_bwd_params,"",@"SHT_CUDA_INFO"
	.sectionflags	@""
	.align	4


	//----- nvinfo : EIATTR_CUDA_API_VERSION
	.align		4
        /*0000*/ 	.byte	0x04, 0x37
        /*0002*/ 	.short	(.L_719 - .L_718)
.L_718:
        /*0004*/ 	.word	0x00000082


	//----- nvinfo : EIATTR_KPARAM_INFO
	.align		4
.L_719:
        /*0008*/ 	.byte	0x04, 0x17
        /*000a*/ 	.short	(.L_721 - .L_720)
.L_720:
        /*000c*/ 	.word	0x00000000
        /*0010*/ 	.short	0x0000
        /*0012*/ 	.short	0x0000
        /*0014*/ 	.byte	0x00, 0xf0, 0xe1, 0x02


	//----- nvinfo : EIATTR_SPARSE_MMA_MASK
	.align		4
.L_721:
        /*0018*/ 	.byte	0x03, 0x50
        /*001a*/ 	.short	0x0000


	//----- nvinfo : EIATTR_MAXREG_COUNT
	.align		4
        /*001c*/ 	.byte	0x03, 0x1b
        /*001e*/ 	.short	0x00ff


	//----- nvinfo : EIATTR_NUM_BARRIERS
	.align		4
        /*0020*/ 	.byte	0x02, 0x4c
        /*0022*/ 	.byte	0x01
	.zero		1


	//----- nvinfo : EIATTR_MERCURY_ISA_VERSION
	.align		4
        /*0024*/ 	.byte	0x03, 0x5f
        /*0026*/ 	.short	0x0101


	//----- nvinfo : EIATTR_COOP_GROUP_MASK_REGIDS
	.align		4
        /*0028*/ 	.byte	0x04, 0x29
        /*002a*/ 	.short	(.L_723 - .L_722)


	//   ....[0]....
.L_722:
        /*002c*/ 	.word	0xffffffff


	//   ....[1]....
        /*0030*/ 	.word	0xffffffff


	//   ....[2]....
        /*0034*/ 	.word	0xffffffff


	//   ....[3]....
        /*0038*/ 	.word	0xffffffff


	//   ....[4]....
        /*003c*/ 	.word	0xffffffff


	//   ....[5]....
        /*0040*/ 	.word	0xffffffff


	//   ....[6]....
        /*0044*/ 	.word	0xffffffff


	//   ....[7]....
        /*0048*/ 	.word	0xffffffff


	//   ....[8]....
        /*004c*/ 	.word	0xffffffff


	//   ....[9]....
        /*0050*/ 	.word	0xffffffff


	//----- nvinfo : EIATTR_COOP_GROUP_INSTR_OFFSETS
	.align		4
.L_723:
        /*0054*/ 	.byte	0x04, 0x28
        /*0056*/ 	.short	(.L_725 - .L_724)


	//   ....[0]....
.L_724:
        /*0058*/ 	.word	0x00000a20


	//   ....[1]....
        /*005c*/ 	.word	0x00000a30


	//   ....[2]....
        /*0060*/ 	.word	0x00000a60


	//   ....[3]....
        /*0064*/ 	.word	0x00000a80


	//   ....[4]....
        /*0068*/ 	.word	0x00000ab0


	//   ....[5]....
        /*006c*/ 	.word	0x00000ad0


	//   ....[6]....
        /*0070*/ 	.word	0x00000b00


	//   ....[7]....
        /*0074*/ 	.word	0x00000b40


	//   ....[8]....
        /*0078*/ 	.word	0x00000bc0


	//   ....[9]....
        /*007c*/ 	.word	0x00000bd0


	//----- nvinfo : EIATTR_VRC_CTA_INIT_COUNT
	.align		4
.L_725:
        /*0080*/ 	.byte	0x02, 0x4a
	.zero		1
	.zero		1


	//----- nvinfo : EIATTR_EXIT_INSTR_OFFSETS
	.align		4
        /*0084*/ 	.byte	0x04, 0x1c
        /*0086*/ 	.short	(.L_727 - .L_726)


	//   ....[0]....
.L_726:
        /*0088*/ 	.word	0x00003350


	//   ....[1]....
        /*008c*/ 	.word	0x00003490


	//   ....[2]....
        /*0090*/ 	.word	0x00003a20


	//   ....[3]....
        /*0094*/ 	.word	0x00004000


	//----- nvinfo : EIATTR_MAX_THREADS
	.align		4
.L_727:
        /*0098*/ 	.byte	0x04, 0x05
        /*009a*/ 	.short	(.L_729 - .L_728)
.L_728:
        /*009c*/ 	.word	0x00000080
        /*00a0*/ 	.word	0x00000001
        /*00a4*/ 	.word	0x00000001


	//----- nvinfo : EIATTR_CRS_STACK_SIZE
	.align		4
.L_729:
        /*00a8*/ 	.byte	0x04, 0x1e
        /*00aa*/ 	.short	(.L_731 - .L_730)
.L_730:
        /*00ac*/ 	.word	0x00000000


	//----- nvinfo : EIATTR_CBANK_PARAM_SIZE
	.align		4
.L_731:
        /*00b0*/ 	.byte	0x03, 0x19
        /*00b2*/ 	.short	0x00b8


	//----- nvinfo : EIATTR_PARAM_CBANK
	.align		4
        /*00b4*/ 	.byte	0x04, 0x0a
        /*00b6*/ 	.short	(.L_733 - .L_732)
	.align		4
.L_732:
        /*00b8*/ 	.word	index@(.nv.constant0._Z35group_norm_nhwc_bwd_one_pass_kernelI11Fp16IOFp32WLi64ELi4ELi128EEv26Group_norm_nhwc_bwd_params)
        /*00bc*/ 	.short	0x0380
        /*00be*/ 	.short	0x00b8


	//----- nvinfo : EIATTR_SW_WAR
	.align		4
.L_733:
        /*00c0*/ 	.byte	0x04, 0x36
        /*00c2*/ 	.short	(.L_735 - .L_734)
.L_734:
        /*00c4*/ 	.word	0x00000008
.L_735:


//--------------------- .nv.info._Z35group_norm_nhwc_bwd_one_pass_kernelI11Fp16IOFp32WLi128ELi4ELi128EEv26Group_norm_nhwc_bwd_params --------------------------
	.section	.nv.info._Z35group_norm_nhwc_bwd_one_pass_kernelI11Fp16IOFp32WLi128ELi4ELi128EEv26Group_norm_nhwc_bwd_params,"",@"SHT_CUDA_INFO"
	.sectionflags	@""
	.align	4


	//----- nvinfo : EIATTR_CUDA_API_VERSION
	.align		4
        /*0000*/ 	.byte	0x04, 0x37
        /*0002*/ 	.short	(.L_737 - .L_736)
.L_736:
        /*0004*/ 	.word	0x00000082


	//----- nvinfo : EIATTR_KPARAM_INFO
	.align		4
.L_737:
        /*0008*/ 	.byte	0x04, 0x17
        /*000a*/ 	.short	(.L_739 - .L_738)
.L_738:
        /*000c*/ 	.word	0x00000000
        /*0010*/ 	.short	0x0000
        /*0012*/ 	.short	0x0000
        /*0014*/ 	.byte	0x00, 0xf0, 0xe1, 0x02


	//----- nvinfo : EIATTR_SPARSE_MMA_MASK
	.align		4
.L_739:
        /*0018*/ 	.byte	0x03, 0x50
        /*001a*/ 	.short	0x0000


	//----- nvinfo : EIATTR_MAXREG_COUNT
	.align		4
        /*001c*/ 	.byte	0x03, 0x1b
        /*001e*/ 	.short	0x00ff


	//----- nvinfo : EIATTR_NUM_BARRIERS
	.align		4
        /*0020*/ 	.byte	0x02, 0x4c
        /*0022*/ 	.byte	0x01
	.zero		1


	//----- nvinfo : EIATTR_MERCURY_ISA_VERSION
	.align		4
        /*0024*/ 	.byte	0x03, 0x5f
        /*0026*/ 	.short	0x0101


	//----- nvinfo : EIATTR_COOP_GROUP_MASK_REGIDS
	.align		4
        /*0028*/ 	.byte	0x04, 0x29
        /*002a*/ 	.short	(.L_741 - .L_740)


	//   ....[0]....
.L_740:
        /*002c*/ 	.word	0xffffffff


	//   ....[1]....
        /*0030*/ 	.word	0xffffffff


	//   ....[2]....
        /*0034*/ 	.word	0xffffffff


	//   ....[3]....
        /*0038*/ 	.word	0xffffffff


	//   ....[4]....
        /*003c*/ 	.word	0xffffffff


	//   ....[5]....
        /*0040*/ 	.word	0xffffffff


	//   ....[6]....
        /*0044*/ 	.word	0xffffffff


	//   ....[7]....
        /*0048*/ 	.word	0xffffffff


	//   ....[8]....
        /*004c*/ 	.word	0xffffffff


	//   ....[9]....
        /*0050*/ 	.word	0xffffffff


	//----- nvinfo : EIATTR_COOP_GROUP_INSTR_OFFSETS
	.align		4
.L_741:
        /*0054*/ 	.byte	0x04, 0x28
        /*0056*/ 	.short	(.L_743 - .L_742)


	//   ....[0]....
.L_742:
        /*0058*/ 	.word	0x00001000


	//   ....[1]....
        /*005c*/ 	.word	0x00001040


	//   ....[2]....
        /*0060*/ 	.word	0x000010a0


	//   ....[3]....
        /*0064*/ 	.word	0x000010c0


	//   ....[4]....
        /*0068*/ 	.word	0x000010f0


	//   ....[5]....
        /*006c*/ 	.word	0x00001110


	//   ....[6]....
        /*0070*/ 	.word	0x00001140


	//   ....[7]....
        /*0074*/ 	.word	0x00001160


	//   ....[8]....
        /*0078*/ 	.word	0x000011b0


	//   ....[9]....
        /*007c*/ 	.word	0x000011c0


	//----- nvinfo : EIATTR_VRC_CTA_INIT_COUNT
	.align		4
.L_743:
        /*0080*/ 	.byte	0x02, 0x4a
	.zero		1
	.zero		1


	//----- nvinfo : EIATTR_EXIT_INSTR_OFFSETS
	.align		4
        /*0084*/ 	.byte	0x04, 0x1c
        /*0086*/ 	.short	(.L_745 - .L_744)


	//   ....[0]....
.L_744:
        /*0088*/ 	.word	0x00003d00


	//   ....[1]....
        /*008c*/ 	.word	0x00003e40


	//   ....[2]....
        /*0090*/ 	.word	0x000043d0


	//   ....[3]....
        /*0094*/ 	.word	0x000049b0


	//----- nvinfo : EIATTR_MAX_THREADS
	.align		4
.L_745:
        /*0098*/ 	.byte	0x04, 0x05
        /*009a*/ 	.short	(.L_747 - .L_746)
.L_746:
        /*009c*/ 	.word	0x00000080
        /*00a0*/ 	.word	0x00000001
        /*00a4*/ 	.word	0x00000001


	//----- nvinfo : EIATTR_CRS_STACK_SIZE
	.align		4
.L_747:
        /*00a8*/ 	.byte	0x04, 0x1e
        /*00aa*/ 	.short	(.L_749 - .L_748)
.L_748:
        /*00ac*/ 	.word	0x00000000


	//----- nvinfo : EIATTR_CBANK_PARAM_SIZE
	.align		4
.L_749:
        /*00b0*/ 	.byte	0x03, 0x19
        /*00b2*/ 	.short	0x00b8


	//----- nvinfo : EIATTR_PARAM_CBANK
	.align		4
        /*00b4*/ 	.byte	0x04, 0x0a
        /*00b6*/ 	.short	(.L_751 - .L_750)
	.align		4
.L_750:
        /*00b8*/ 	.word	index@(.nv.constant0._Z35group_norm_nhwc_bwd_one_pass_kernelI11Fp16IOFp32WLi128ELi4ELi128EEv26Group_norm_nhwc_bwd_params)
        /*00bc*/ 	.short	0x0380
        /*00be*/ 	.short	0x00b8


	//----- nvinfo : EIATTR_SW_WAR
	.align		4
.L_751:
        /*00c0*/ 	.byte	0x04, 0x36
        /*00c2*/ 	.short	(.L_753 - .L_752)
.L_752:
        /*00c4*/ 	.word	0x00000008
.L_753:


//--------------------- .nv.info._Z35group_norm_nhwc_bwd_one_pass_kernelI11Fp16IOFp32WLi256ELi4ELi128EEv26Group_norm_nhwc_bwd_params --------------------------
	.section	.nv.info._Z35group_norm_nhwc_bwd_one_pass_kernelI11Fp16IOFp32WLi256ELi4ELi128EEv26Group_norm_nhwc_bwd_params,"",@"SHT_CUDA_INFO"
	.sectionflags	@""
	.align	4


	//----- nvinfo : EIATTR_CUDA_API_VERSION
	.align		4
        /*0000*/ 	.byte	0x04, 0x37
        /*0002*/ 	.short	(.L_755 - .L_754)
.L_754:
        /*0004*/ 	.word	0x00000082


	//----- nvinfo : EIATTR_KPARAM_INFO
	.align		4
.L_755:
        /*0008*/ 	.byte	0x04, 0x17
        /*000a*/ 	.short	(.L_757 - .L_756)
.L_756:
        /*000c*/ 	.word	0x00000000
        /*0010*/ 	.short	0x0000
        /*0012*/ 	.short	0x0000
        /*0014*/ 	.byte	0x00, 0xf0, 0xe1, 0x02


	//----- nvinfo : EIATTR_SPARSE_MMA_MASK
	.align		4
.L_757:
        /*0018*/ 	.byte	0x03, 0x50
        /*001a*/ 	.short	0x0000


	//----- nvinfo : EIATTR_MAXREG_COUNT
	.align		4
        /*001c*/ 	.byte	0x03, 0x1b
        /*001e*/ 	.short	0x00ff


	//----- nvinfo : EIATTR_NUM_BARRIERS
	.align		4
        /*0020*/ 	.byte	0x02, 0x4c
        /*0022*/ 	.byte	0x01
	.zero		1


	//----- nvinfo : EIATTR_MERCURY_ISA_VERSION
	.align		4
        /*0024*/ 	.byte	0x03, 0x5f
        /*0026*/ 	.short	0x0101


	//----- nvinfo : EIATTR_INT_WARP_WIDE_INSTR_OFFSETS
	.align		4
        /*0028*/ 	.byte	0x04, 0x31
        /*002a*/ 	.short	(.L_759 - .L_758)


	//   ....[0]....
.L_758:
        /*002c*/ 	.word	0x00001b70


	//----- nvinfo : EIATTR_COOP_GROUP_MASK_REGIDS
	.align		4
.L_759:
        /*0030*/ 	.byte	0x04, 0x29
        /*0032*/ 	.short	(.L_761 - .L_760)


	//   ....[0]....
.L_760:
        /*0034*/ 	.word	0xffffffff


	//   ....[1]....
        /*0038*/ 	.word	0xffffffff


	//   ....[2]....
        /*003c*/ 	.word	0xffffffff


	//   ....[3]....
        /*0040*/ 	.word	0xffffffff


	//   ....[4]....
        /*0044*/ 	.word	0xffffffff


	//   ....[5]....
        /*0048*/ 	.word	0xffffffff


	//   ....[6]....
        /*004c*/ 	.word	0xffffffff


	//   ....[7]....
        /*0050*/ 	.word	0xffffffff


	//   ....[8]....
        /*0054*/ 	.word	0xffffffff


	//   ....[9]....
        /*0058*/ 	.word	0xffffffff


	//----- nvinfo : EIATTR_COOP_GROUP_INSTR_OFFSETS
	.align		4
.L_761:
        /*005c*/ 	.byte	0x04, 0x28
        /*005e*/ 	.short	(.L_763 - .L_762)


	//   ....[0]....
.L_762:
        /*0060*/ 	.word	0x00001910


	//   ....[1]....
        /*0064*/ 	.word	0x00001940


	//   ....[2]....
        /*0068*/ 	.word	0x000019f0


	//   ....[3]....
        /*006c*/ 	.word	0x00001a00


	//   ....[4]....
        /*0070*/ 	.word	0x00001a30


	//   ....[5]....
        /*0074*/ 	.word	0x00001a50


	//   ....[6]....
        /*0078*/ 	.word	0x00001a80


	//   ....[7]....
        /*007c*/ 	.word	0x00001aa0


	//   ....[8]....
        /*0080*/ 	.word	0x00001af0


	//   ....[9]....
        /*0084*/ 	.word	0x00001b00


	//----- nvinfo : EIATTR_VRC_CTA_INIT_COUNT
	.align		4
.L_763:
        /*0088*/ 	.byte	0x02, 0x4a
	.zero		1
	.zero		1


	//----- nvinfo : EIATTR_EXIT_INSTR_OFFSETS
	.align		4
        /*008c*/ 	.byte	0x04, 0x1c
        /*008e*/ 	.short	(.L_765 - .L_764)


	//   ....[0]....
.L_764:
        /*0090*/ 	.word	0x00004c40


	//   ....[1]....
        /*0094*/ 	.word	0x00004d80


	//   ....[2]....
        /*0098*/ 	.word	0x00005310


	//   ....[3]....
        /*009c*/ 	.word	0x000058f0


	//----- nvinfo : EIATTR_MAX_THREADS
	.align		4
.L_765:
        /*00a0*/ 	.byte	0x04, 0x05
        /*00a2*/ 	.short	(.L_767 - .L_766)
.L_766:
        /*00a4*/ 	.word	0x00000080
        /*00a8*/ 	.word	0x00000001
        /*00ac*/ 	.word	0x00000001


	//----- nvinfo : EIATTR_CRS_STACK_SIZE
	.align		4
.L_767:
        /*00b0*/ 	.byte	0x04, 0x1e
        /*00b2*/ 	.short	(.L_769 - .L_768)
.L_768:
        /*00b4*/ 	.word	0x00000000


	//----- nvinfo : EIATTR_CBANK_PARAM_SIZE
	.align		4
.L_769:
        /*00b8*/ 	.byte	0x03, 0x19
        /*00ba*/ 	.short	0x00b8


	//----- nvinfo : EIATTR_PARAM_CBANK
	.align		4
        /*00bc*/ 	.byte	0x04, 0x0a
        /*00be*/ 	.short	(.L_771 - .L_770)
	.align		4
.L_770:
        /*00c0*/ 	.word	index@(.nv.constant0._Z35group_norm_nhwc_bwd_one_pass_kernelI11Fp16IOFp32WLi256ELi4ELi128EEv26Group_norm_nhwc_bwd_params)
        /*00c4*/ 	.short	0x0380
        /*00c6*/ 	.short	0x00b8


	//----- nvinfo : EIATTR_SW_WAR
	.align		4
.L_771:
        /*00c8*/ 	.byte	0x04, 0x36
        /*00ca*/ 	.short	(.L_773 - .L_772)
.L_772:
        /*00cc*/ 	.word	0x00000008
.L_773:


//--------------------- .nv.info._Z35group_norm_nhwc_bwd_one_pass_kernelI11Fp16IOFp32WLi512ELi4ELi128EEv26Group_norm_nhwc_bwd_params --------------------------
	.section	.nv.info._Z35group_norm_nhwc_bwd_one_pass_kernelI11Fp16IOFp32WLi512ELi4ELi128EEv26Group_norm_nhwc_bwd_params,"",@"SHT_CUDA_INFO"
	.sectionflags	@""
	.align	4


	//----- nvinfo : EIATTR_CUDA_API_VERSION
	.align		4
        /*0000*/ 	.byte	0x04, 0x37
        /*0002*/ 	.short	(.L_775 - .L_774)
.L_774:
        /*0004*/ 	.word	0x00000082


	//----- nvinfo : EIATTR_KPARAM_INFO
	.align		4
.L_775:
        /*0008*/ 	.byte	0x04, 0x17
        /*000a*/ 	.short	(.L_777 - .L_776)
.L_776:
        /*000c*/ 	.word	0x00000000
        /*0010*/ 	.short	0x0000
        /*0012*/ 	.short	0x0000
        /*0014*/ 	.byte	0x00, 0xf0, 0xe1, 0x02


	//----- nvinfo : EIATTR_SPARSE_MMA_MASK
	.align		4
.L_777:
        /*0018*/ 	.byte	0x03, 0x50
        /*001a*/ 	.short	0x0000


	//----- nvinfo : EIATTR_MAXREG_COUNT
	.align		4
        /*001c*/ 	.byte	0x03, 0x1b
        /*001e*/ 	.short	0x00ff


	//----- nvinfo : EIATTR_NUM_BARRIERS
	.align		4
        /*0020*/ 	.byte	0x02, 0x4c
        /*0022*/ 	.byte	0x01
	.zero		1


	//----- nvinfo : EIATTR_MERCURY_ISA_VERSION
	.align		4
        /*0024*/ 	.byte	0x03, 0x5f
        /*0026*/ 	.short	0x0101


	//----- nvinfo : EIATTR_INT_WARP_WIDE_INSTR_OFFSETS
	.align		4
        /*0028*/ 	.byte	0x04, 0x31
        /*002a*/ 	.short	(.L_779 - .L_778)


	//   ....[0]....
.L_778:
        /*002c*/ 	.word	0x00002e40


	//----- nvinfo : EIATTR_COOP_GROUP_MASK_REGIDS
	.align		4
.L_779:
        /*0030*/ 	.byte	0x04, 0x29
        /*0032*/ 	.short	(.L_781 - .L_780)


	//   ....[0]....
.L_780:
        /*0034*/ 	.word	0xffffffff


	//   ....[1]....
        /*0038*/ 	.word	0xffffffff


	//   ....[2]....
        /*003c*/ 	.word	0xffffffff


	//   ....[3]....
        /*0040*/ 	.word	0xffffffff


	//   ....[4]....
        /*0044*/ 	.word	0xffffffff


	//   ....[5]....
        /*0048*/ 	.word	0xffffffff


	//   ....[6]....
        /*004c*/ 	.word	0xffffffff


	//   ....[7]....
        /*0050*/ 	.word	0xffffffff


	//   ....[8]....
        /*0054*/ 	.word	0xffffffff


	//   ....[9]....
        /*0058*/ 	.word	0xffffffff


	//----- nvinfo : EIATTR_COOP_GROUP_INSTR_OFFSETS
	.align		4
.L_781:
        /*005c*/ 	.byte	0x04, 0x28
        /*005e*/ 	.short	(.L_783 - .L_782)


	//   ....[0]....
.L_782:
        /*0060*/ 	.word	0x00002bd0


	//   ....[1]....
        /*0064*/ 	.word	0x00002c10


	//   ....[2]....
        /*0068*/ 	.word	0x00002cb0


	//   ....[3]....
        /*006c*/ 	.word	0x00002ce0


	//   ....[4]....
        /*0070*/ 	.word	0x00002d20


	//   ....[5]....
        /*0074*/ 	.word	0x00002d40


	//   ....[6]....
        /*0078*/ 	.word	0x00002d70


	//   ....[7]....
        /*007c*/ 	.word	0x00002d90


	//   ....[8]....
        /*0080*/ 	.word	0x00002de0


	//   ....[9]....
        /*0084*/ 	.word	0x00002df0


	//----- nvinfo : EIATTR_VRC_CTA_INIT_COUNT
	.align		4
.L_783:
        /*0088*/ 	.byte	0x02, 0x4a
	.zero		1
	.zero		1


	//----- nvinfo : EIATTR_EXIT_INSTR_OFFSETS
	.align		4
        /*008c*/ 	.byte	0x04, 0x1c
        /*008e*/ 	.short	(.L_785 - .L_784)


	//   ....[0]....
.L_784:
        /*0090*/ 	.word	0x00006bb0


	//   ....[1]....
        /*0094*/ 	.word	0x00006ce0


	//   ....[2]....
        /*0098*/ 	.word	0x000071f0


	//   ....[3]....
        /*009c*/ 	.word	0x000077a0


	//----- nvinfo : EIATTR_MAX_THREADS
	.align		4
.L_785:
        /*00a0*/ 	.byte	0x04, 0x05
        /*00a2*/ 	.short	(.L_787 - .L_786)
.L_786:
        /*00a4*/ 	.word	0x00000080
        /*00a8*/ 	.word	0x00000001
        /*00ac*/ 	.word	0x00000001


	//----- nvinfo : EIATTR_CRS_STACK_SIZE
	.align		4
.L_787:
        /*00b0*/ 	.byte	0x04, 0x1e
        /*00b2*/ 	.short	(.L_789 - .L_788)
.L_788:
        /*00b4*/ 	.word	0x00000000


	//----- nvinfo : EIATTR_CBANK_PARAM_SIZE
	.align		4
.L_789:
        /*00b8*/ 	.byte	0x03, 0x19
        /*00ba*/ 	.short	0x00b8


	//----- nvinfo : EIATTR_PARAM_CBANK
	.align		4
        /*00bc*/ 	.byte	0x04, 0x0a
        /*00be*/ 	.short	(.L_791 - .L_790)
	.align		4
.L_790:
        /*00c0*/ 	.word	index@(.nv.constant0._Z35group_norm_nhwc_bwd_one_pass_kernelI11Fp16IOFp32WLi512ELi4ELi128EEv26Group_norm_nhwc_bwd_params)
        /*00c4*/ 	.short	0x0380
        /*00c6*/ 	.short	0x00b8


	//----- nvinfo : EIATTR_SW_WAR
	.align		4
.L_791:
        /*00c8*/ 	.byte	0x04, 0x36
        /*00ca*/ 	.short	(.L_793 - .L_792)
.L_792:
        /*00cc*/ 	.word	0x00000008
.L_793:


//--------------------- .nv.info._Z35group_norm_nhwc_bwd_one_pass_kernelI11Fp16IOBf16WLi64ELi4ELi128EEv26Group_norm_nhwc_bwd_params --------------------------
	.section	.nv.info._Z35group_norm_nhwc_bwd_one_pass_kernelI11Fp16IOBf16WLi64ELi4ELi128EEv26Group_norm_nhwc_bwd_params,"",@"SHT_CUDA_INFO"
	.sectionflags	@""
	.align	4


	//----- nvinfo : EIATTR_CUDA_API_VERSION
	.align		4
        /*0000*/ 	.byte	0x04, 0x37
        /*0002*/ 	.short	(.L_795 - .L_794)
.L_794:
        /*0004*/ 	.word	0x00000082


	//----- nvinfo : EIATTR_KPARAM_INFO
	.align		4
.L_795:
        /*0008*/ 	.byte	0x04, 0x17
        /*000a*/ 	.short	(.L_797 - .L_796)
.L_796:
        /*000c*/ 	.word	0x00000000
        /*0010*/ 	.short	0x0000
        /*0012*/ 	.short	0x0000
        /*0014*/ 	.byte	0x00, 0xf0, 0xe1, 0x02


	//----- nvinfo : EIATTR_SPARSE_MMA_MASK
	.align		4
.L_797:
        /*0018*/ 	.byte	0x03, 0x50
        /*001a*/ 	.short	0x0000


	//----- nvinfo : EIATTR_MAXREG_COUNT
	.align		4
        /*001c*/ 	.byte	0x03, 0x1b
        /*001e*/ 	.short	0x00ff


	//----- nvinfo : EIATTR_NUM_BARRIERS
	.align		4
        /*0020*/ 	.byte	0x02, 0x4c
        /*0022*/ 	.byte	0x01
	.zero		1


	//----- nvinfo : EIATTR_MERCURY_ISA_VERSION
	.align		4
        /*0024*/ 	.byte	0x03, 0x5f
        /*0026*/ 	.short	0x0101


	//----- nvinfo : EIATTR_COOP_GROUP_MASK_REGIDS
	.align		4
        /*0028*/ 	.byte	0x04, 0x29
        /*002a*/ 	.short	(.L_799 - .L_798)


	//   ....[0]....
.L_798:
        /*002c*/ 	.word	0xffffffff


	//   ....[1]....
        /*0030*/ 	.word	0xffffffff


	//   ....[2]....
        /*0034*/ 	.word	0xffffffff


	//   ....[3]....
        /*0038*/ 	.word	0xffffffff


	//   ....[4]....
        /*003c*/ 	.word	0xffffffff


	//   ....[5]....
        /*0040*/ 	.word	0xffffffff


	//   ....[6]....
        /*0044*/ 	.word	0xffffffff


	//   ....[7]....
        /*0048*/ 	.word	0xffffffff


	//   ....[8]....
        /*004c*/ 	.word	0xffffffff


	//   ....[9]....
        /*0050*/ 	.word	0xffffffff


	//----- nvinfo : EIATTR_COOP_GROUP_INSTR_OFFSETS
	.align		4
.L_799:
        /*0054*/ 	.byte	0x04, 0x28
        /*0056*/ 	.short	(.L_801 - .L_800)


	//   ....[0]....
.L_800:
        /*0058*/ 	.word	0x00000a90


	//   ....[1]....
        /*005c*/ 	.word	0x00000ab0


	//   ....[2]....
        /*0060*/ 	.word	0x00000ae0


	//   ....[3]....
        /*0064*/ 	.word	0x00000b00


	//   ....[4]....
        /*0068*/ 	.word	0x00000b30


	//   ....[5]....
        /*006c*/ 	.word	0x00000b50


	//   ....[6]....
        /*0070*/ 	.word	0x00000b80


	//   ....[7]....
        /*0074*/ 	.word	0x00000ba0


	//   ....[8]....
        /*0078*/ 	.word	0x00000c20


	//   ....[9]....
        /*007c*/ 	.word	0x00000c30


	//----- nvinfo : EIATTR_VRC_CTA_INIT_COUNT
	.align		4
.L_801:
        /*0080*/ 	.byte	0x02, 0x4a
	.zero		1
	.zero		1


	//----- nvinfo : EIATTR_EXIT_INSTR_OFFSETS
	.align		4
        /*0084*/ 	.byte	0x04, 0x1c
        /*0086*/ 	.short	(.L_803 - .L_802)


	//   ....[0]....
.L_802:
        /*0088*/ 	.word	0x000033d0


	//   ....[1]....
        /*008c*/ 	.word	0x00003510


	//   ....[2]....
        /*0090*/ 	.word	0x00003ab0


	//   ....[3]....
        /*0094*/ 	.word	0x000040e0


	//----- nvinfo : EIATTR_MAX_THREADS
	.align		4
.L_803:
        /*0098*/ 	.byte	0x04, 0x05
        /*009a*/ 	.short	(.L_805 - .L_804)
.L_804:
        /*009c*/ 	.word	0x00000080
        /*00a0*/ 	.word	0x00000001
        /*00a4*/ 	.word	0x00000001


	//----- nvinfo : EIATTR_CRS_STACK_SIZE
	.align		4
.L_805:
        /*00a8*/ 	.byte	0x04, 0x1e
        /*00aa*/ 	.short	(.L_807 - .L_806)
.L_806:
        /*00ac*/ 	.word	0x00000000


	//----- nvinfo : EIATTR_CBANK_PARAM_SIZE
	.align		4
.L_807:
        /*00b0*/ 	.byte	0x03, 0x19
        /*00b2*/ 	.short	0x00b8


	//----- nvinfo : EIATTR_PARAM_CBANK
	.align		4
        /*00b4*/ 	.byte	0x04, 0x0a
        /*00b6*/ 	.short	(.L_809 - .L_808)
	.align		4
.L_808:
        /*00b8*/ 	.word	index@(.nv.constant0._Z35group_norm_nhwc_bwd_one_pass_kernelI11Fp16IOBf16WLi64ELi4ELi128EEv26Group_norm_nhwc_bwd_params)
        /*00bc*/ 	.short	0x0380
        /*00be*/ 	.short	0x00b8


	//----- nvinfo : EIATTR_SW_WAR
	.align		4
.L_809:
        /*00c0*/ 	.byte	0x04, 0x36
        /*00c2*/ 	.short	(.L_811 - .L_810)
.L_810:
        /*00c4*/ 	.word	0x00000008
.L_811:


//--------------------- .nv.info._Z35group_norm_nhwc_bwd_one_pass_kernelI11Fp16IOBf16WLi128ELi4ELi128EEv26Group_norm_nhwc_bwd_params --------------------------
	.section	.nv.info._Z35group_norm_nhwc_bwd_one_pass_kernelI11Fp16IOBf16WLi128ELi4ELi128EEv26Group_norm_nhwc_bwd_params,"",@"SHT_CUDA_INFO"
	.sectionflags	@""
	.align	4


	//----- nvinfo : EIATTR_CUDA_API_VERSION
	.align		4
        /*0000*/ 	.byte	0x04, 0x37
        /*0002*/ 	.short	(.L_813 - .L_812)
.L_812:
        /*0004*/ 	.word	0x00000082


	//----- nvinfo : EIATTR_KPARAM_INFO
	.align		4
.L_813:
        /*0008*/ 	.byte	0x04, 0x17
        /*000a*/ 	.short	(.L_815 - .L_814)
.L_814:
        /*000c*/ 	.word	0x00000000
        /*0010*/ 	.short	0x0000
        /*0012*/ 	.short	0x0000
        /*0014*/ 	.byte	0x00, 0xf0, 0xe1, 0x02


	//----- nvinfo : EIATTR_SPARSE_MMA_MASK
	.align		4
.L_815:
        /*0018*/ 	.byte	0x03, 0x50
        /*001a*/ 	.short	0x0000


	//----- nvinfo : EIATTR_MAXREG_COUNT
	.align		4
        /*001c*/ 	.byte	0x03, 0x1b
        /*001e*/ 	.short	0x00ff


	//----- nvinfo : EIATTR_NUM_BARRIERS
	.align		4
        /*0020*/ 	.byte	0x02, 0x4c
        /*0022*/ 	.byte	0x01
	.zero		1


	//----- nvinfo : EIATTR_MERCURY_ISA_VERSION
	.align		4
        /*0024*/ 	.byte	0x03, 0x5f
        /*0026*/ 	.short	0x0101


	//----- nvinfo : EIATTR_COOP_GROUP_MASK_REGIDS
	.align		4
        /*0028*/ 	.byte	0x04, 0x29
        /*002a*/ 	.short	(.L_817 - .L_816)


	//   ....[0]....
.L_816:
        /*002c*/ 	.word	0xffffffff


	//   ....[1]....
        /*0030*/ 	.word	0xffffffff


	//   ....[2]....
        /*0034*/ 	.word	0xffffffff


	//   ....[3]....
        /*0038*/ 	.word	0xffffffff


	//   ....[4]....
        /*003c*/ 	.word	0xffffffff


	//   ....[5]....
        /*0040*/ 	.word	0xffffffff


	//   ....[6]....
        /*0044*/ 	.word	0xffffffff


	//   ....[7]....
        /*0048*/ 	.word	0xffffffff


	//   ....[8]....
        /*004c*/ 	.word	0xffffffff


	//   ....[9]....
        /*0050*/ 	.word	0xffffffff


	//----- nvinfo : EIATTR_COOP_GROUP_INSTR_OFFSETS
	.align		4
.L_817:
        /*0054*/ 	.byte	0x04, 0x28
        /*0056*/ 	.short	(.L_819 - .L_818)


	//   ....[0]....
.L_818:
        /*0058*/ 	.word	0x00001030


	//   ....[1]....
        /*005c*/ 	.word	0x00001070


	//   ....[2]....
        /*0060*/ 	.word	0x000010d0


	//   ....[3]....
        /*0064*/ 	.word	0x000010f0


	//   ....[4]....
        /*0068*/ 	.word	0x00001120


	//   ....[5]....
        /*006c*/ 	.word	0x00001140


	//   ....[6]....
        /*0070*/ 	.word	0x00001170


	//   ....[7]....
        /*0074*/ 	.word	0x00001190


	//   ....[8]....
        /*0078*/ 	.word	0x000011e0


	//   ....[9]....
        /*007c*/ 	.word	0x000011f0


	//----- nvinfo : EIATTR_VRC_CTA_INIT_COUNT
	.align		4
.L_819:
        /*0080*/ 	.byte	0x02, 0x4a
	.zero		1
	.zero		1


	//----- nvinfo : EIATTR_EXIT_INSTR_OFFSETS
	.align		4
        /*0084*/ 	.byte	0x04, 0x1c
        /*0086*/ 	.short	(.L_821 - .L_820)


	//   ....[0]....
.L_820:
        /*0088*/ 	.word	0x00003d40


	//   ....[1]....
        /*008c*/ 	.word	0x00003e80


	//   ....[2]....
        /*0090*/ 	.word	0x00004430


	//   ....[3]....
        /*0094*/ 	.word	0x00004a60


	//----- nvinfo : EIATTR_MAX_THREADS
	.align		4
.L_821:
        /*0098*/ 	.byte	0x04, 0x05
        /*009a*/ 	.short	(.L_823 - .L_822)
.L_822:
        /*009c*/ 	.word	0x00000080
        /*00a0*/ 	.word	0x00000001
        /*00a4*/ 	.word	0x00000001


	//----- nvinfo : EIATTR_CRS_STACK_SIZE
	.align		4
.L_823:
        /*00a8*/ 	.byte	0x04, 0x1e
        /*00aa*/ 	.short	(.L_825 - .L_824)
.L_824:
        /*00ac*/ 	.word	0x00000000


	//----- nvinfo : EIATTR_CBANK_PARAM_SIZE
	.align		4
.L_825:
        /*00b0*/ 	.byte	0x03, 0x19
        /*00b2*/ 	.short	0x00b8


	//----- nvinfo : EIATTR_PARAM_CBANK
	.align		4
        /*00b4*/ 	.byte	0x04, 0x0a
        /*00b6*/ 	.short	(.L_827 - .L_826)
	.align		4
.L_826:
        /*00b8*/ 	.word	index@(.nv.constant0._Z35group_norm_nhwc_bwd_one_pass_kernelI11Fp16IOBf16WLi128ELi4ELi128EEv26Group_norm_nhwc_bwd_params)
        /*00bc*/ 	.short	0x0380
        /*00be*/ 	.short	0x00b8


	//----- nvinfo : EIATTR_SW_WAR
	.align		4
.L_827:
        /*00c0*/ 	.byte	0x04, 0x36
        /*00c2*/ 	.short	(.L_829 - .L_828)
.L_828:
        /*00c4*/ 	.word	0x00000008
.L_829:


//--------------------- .nv.info._Z35group_norm_nhwc_bwd_one_pass_kernelI11Fp16IOBf16WLi256ELi4ELi128EEv26Group_norm_nhwc_bwd_params --------------------------
	.section	.nv.info._Z35group_norm_nhwc_bwd_one_pass_kernelI11Fp16IOBf16WLi256ELi4ELi128EEv26Group_norm_nhwc_bwd_params,"",@"SHT_CUDA_INFO"
	.sectionflags	@""
	.align	4


	//----- nvinfo : EIATTR_CUDA_API_VERSION
	.align		4
        /*0000*/ 	.byte	0x04, 0x37
        /*0002*/ 	.short	(.L_831 - .L_830)
.L_830:
        /*0004*/ 	.word	0x00000082


	//----- nvinfo : EIATTR_KPARAM_INFO
	.align		4
.L_831:
        /*0008*/ 	.byte	0x04, 0x17
        /*000a*/ 	.short	(.L_833 - .L_832)
.L_832:
        /*000c*/ 	.word	0x00000000
        /*0010*/ 	.short	0x0000
        /*0012*/ 	.short	0x0000
        /*0014*/ 	.byte	0x00, 0xf0, 0xe1, 0x02


	//----- nvinfo : EIATTR_SPARSE_MMA_MASK
	.align		4
.L_833:
        /*0018*/ 	.byte	0x03, 0x50
        /*001a*/ 	.short	0x0000


	//----- nvinfo : EIATTR_MAXREG_COUNT
	.align		4
        /*001c*/ 	.byte	0x03, 0x1b
        /*001e*/ 	.short	0x00ff


	//----- nvinfo : EIATTR_NUM_BARRIERS
	.align		4
        /*0020*/ 	.byte	0x02, 0x4c
        /*0022*/ 	.byte	0x01
	.zero		1


	//----- nvinfo : EIATTR_MERCURY_ISA_VERSION
	.align		4
        /*0024*/ 	.byte	0x03, 0x5f
        /*0026*/ 	.short	0x0101


	//----- nvinfo : EIATTR_INT_WARP_WIDE_INSTR_OFFSETS
	.align		4
        /*0028*/ 	.byte	0x04, 0x31
        /*002a*/ 	.short	(.L_835 - .L_834)


	//   ....[0]....
.L_834:
        /*002c*/ 	.word	0x00001bc0


	//----- nvinfo : EIATTR_COOP_GROUP_MASK_REGIDS
	.align		4
.L_835:
        /*0030*/ 	.byte	0x04, 0x29
        /*0032*/ 	.short	(.L_837 - .L_836)


	//   ....[0]....
.L_836:
        /*0034*/ 	.word	0xffffffff


	//   ....[1]....
        /*0038*/ 	.word	0xffffffff


	//   ....[2]....
        /*003c*/ 	.word	0xffffffff


	//   ....[3]....
        /*0040*/ 	.word	0xffffffff


	//   ....[4]....
        /*0044*/ 	.word	0xffffffff


	//   ....[5]....
        /*0048*/ 	.word	0xffffffff


	//   ....[6]....
        /*004c*/ 	.word	0xffffffff


	//   ....[7]....
        /*0050*/ 	.word	0xffffffff


	//   ....[8]....
        /*0054*/ 	.word	0xffffffff


	//   ....[9]....
        /*0058*/ 	.word	0xffffffff


	//----- nvinfo : EIATTR_COOP_GROUP_INSTR_OFFSETS
	.align		4
.L_837:
        /*005c*/ 	.byte	0x04, 0x28
        /*005e*/ 	.short	(.L_839 - .L_838)


	//   ....[0]....
.L_838:
        /*0060*/ 	.word	0x00001960


	//   ....[1]....
        /*0064*/ 	.word	0x00001990


	//   ....[2]....
        /*0068*/ 	.word	0x00001a40


	//   ....[3]....
        /*006c*/ 	.word	0x00001a50


	//   ....[4]....
        /*0070*/ 	.word	0x00001a80


	//   ....[5]....
        /*0074*/ 	.word	0x00001aa0


	//   ....[6]....
        /*0078*/ 	.word	0x00001ad0


	//   ....[7]....
        /*007c*/ 	.word	0x00001af0


	//   ....[8]....
        /*0080*/ 	.word	0x00001b40


	//   ....[9]....
        /*0084*/ 	.word	0x00001b50


	//----- nvinfo : EIATTR_VRC_CTA_INIT_COUNT
	.align		4
.L_839:
        /*0088*/ 	.byte	0x02, 0x4a
	.zero		1
	.zero		1


	//----- nvinfo : EIATTR_EXIT_INSTR_OFFSETS
	.align		4
        /*008c*/ 	.byte	0x04, 0x1c
        /*008e*/ 	.short	(.L_841 - .L_840)


	//   ....[0]....
.L_840:
        /*0090*/ 	.word	0x00004c90


	//   ....[1]....
        /*0094*/ 	.word	0x00004dd0


	//   ....[2]....
        /*0098*/ 	.word	0x00005380


	//   ....[3]....
        /*009c*/ 	.word	0x000059b0


	//----- nvinfo : EIATTR_MAX_THREADS
	.align		4
.L_841:
        /*00a0*/ 	.byte	0x04, 0x05
        /*00a2*/ 	.short	(.L_843 - .L_842)
.L_842:
        /*00a4*/ 	.word	0x00000080
        /*00a8*/ 	.word	0x00000001
        /*00ac*/ 	.word	0x00000001


	//----- nvinfo : EIATTR_CRS_STACK_SIZE
	.align		4
.L_843:
        /*00b0*/ 	.byte	0x04, 0x1e
        /*00b2*/ 	.short	(.L_845 - .L_844)
.L_844:
        /*00b4*/ 	.word	0x00000000


	//----- nvinfo : EIATTR_CBANK_PARAM_SIZE
	.align		4
.L_845:
        /*00b8*/ 	.byte	0x03, 0x19
        /*00ba*/ 	.short	0x00b8


	//----- nvinfo : EIATTR_PARAM_CBANK
	.align		4
        /*00bc*/ 	.byte	0x04, 0x0a
        /*00be*/ 	.short	(.L_847 - .L_846)
	.align		4
.L_846:
        /*00c0*/ 	.word	index@(.nv.constant0._Z35group_norm_nhwc_bwd_one_pass_kernelI11Fp16IOBf16WLi256ELi4ELi128EEv26Group_norm_nhwc_bwd_params)
        /*00c4*/ 	.short	0x0380
        /*00c6*/ 	.short	0x00b8


	//----- nvinfo : EIATTR_SW_WAR
	.align		4
.L_847:
        /*00c8*/ 	.byte	0x04, 0x36
        /*00ca*/ 	.short	(.L_849 - .L_848)
.L_848:
        /*00cc*/ 	.word	0x00000008
.L_849:


//--------------------- .nv.info._Z35group_norm_nhwc_bwd_one_pass_kernelI11Fp16IOBf16WLi512ELi4ELi128EEv26Group_norm_nhwc_bwd_params --------------------------
	.section	.nv.info._Z35group_norm_nhwc_bwd_one_pass_kernelI11Fp16IOBf16WLi512ELi4ELi128EEv26Group_norm_nhwc_bwd_params,"",@"SHT_CUDA_INFO"
	.sectionflags	@""
	.align	4


	//----- nvinfo : EIATTR_CUDA_API_VERSION
	.align		4
        /*0000*/ 	.byte	0x04, 0x37
        /*0002*/ 	.short	(.L_851 - .L_850)
.L_850:
        /*0004*/ 	.word	0x00000082


	//----- nvinfo : EIATTR_KPARAM_INFO
	.align		4
.L_851:
        /*0008*/ 	.byte	0x04, 0x17
        /*000a*/ 	.short	(.L_853 - .L_852)
.L_852:
        /*000c*/ 	.word	0x00000000
        /*0010*/ 	.short	0x0000
        /*0012*/ 	.short	0x0000
        /*0014*/ 	.byte	0x00, 0xf0, 0xe1, 0x02


	//----- nvinfo : EIATTR_SPARSE_MMA_MASK
	.align		4
.L_853:
        /*0018*/ 	.byte	0x03, 0x50
        /*001a*/ 	.short	0x0000


	//----- nvinfo : EIATTR_MAXREG_COUNT
	.align		4
        /*001c*/ 	.byte	0x03, 0x1b
        /*001e*/ 	.short	0x00ff


	//----- nvinfo : EIATTR_NUM_BARRIERS
	.align		4
        /*0020*/ 	.byte	0x02, 0x4c
        /*0022*/ 	.byte	0x01
	.zero		1


	//----- nvinfo : EIATTR_MERCURY_ISA_VERSION
	.align		4
        /*0024*/ 	.byte	0x03, 0x5f
        /*0026*/ 	.short	0x0101


	//----- nvinfo : EIATTR_INT_WARP_WIDE_INSTR_OFFSETS
	.align		4
        /*0028*/ 	.byte	0x04, 0x31
        /*002a*/ 	.short	(.L_855 - .L_854)


	//   ....[0]....
.L_854:
        /*002c*/ 	.word	0x00002ec0


	//----- nvinfo : EIATTR_COOP_GROUP_MASK_REGIDS
	.align		4
.L_855:
        /*0030*/ 	.byte	0x04, 0x29
        /*0032*/ 	.short	(.L_857 - .L_856)


	//   ....[0]....
.L_856:
        /*0034*/ 	.word	0xffffffff


	//   ....[1]....
        /*0038*/ 	.word	0xffffffff


	//   ....[2]....
        /*003c*/ 	.word	0xffffffff


	//   ....[3]....
        /*0040*/ 	.word	0xffffffff


	//   ....[4]....
        /*0044*/ 	.word	0xffffffff


	//   ....[5]....
        /*0048*/ 	.word	0xffffffff


	//   ....[6]....
        /*004c*/ 	.word	0xffffffff


	//   ....[7]....
        /*0050*/ 	.word	0xffffffff


	//   ....[8]....
        /*0054*/ 	.word	0xffffffff


	//   ....[9]....
        /*0058*/ 	.word	0xffffffff


	//----- nvinfo : EIATTR_COOP_GROUP_INSTR_OFFSETS
	.align		4
.L_857:
        /*005c*/ 	.byte	0x04, 0x28
        /*005e*/ 	.short	(.L_859 - .L_858)


	//   ....[0]....
.L_858:
        /*0060*/ 	.word	0x00002c50


	//   ....[1]....
        /*0064*/ 	.word	0x00002c90


	//   ....[2]....
        /*0068*/ 	.word	0x00002d30


	//   ....[3]....
        /*006c*/ 	.word	0x00002d60


	//   ....[4]....
        /*0070*/ 	.word	0x00002da0


	//   ....[5]....
        /*0074*/ 	.word	0x00002dc0


	//   ....[6]....
        /*0078*/ 	.word	0x00002df0


	//   ....[7]....
        /*007c*/ 	.word	0x00002e10


	//   ....[8]....
        /*0080*/ 	.word	0x00002e60


	//   ....[9]....
        /*0084*/ 	.word	0x00002e70


	//----- nvinfo : EIATTR_VRC_CTA_INIT_COUNT
	.align		4
.L_859:
        /*0088*/ 	.byte	0x02, 0x4a
	.zero		1
	.zero		1


	//----- nvinfo : EIATTR_EXIT_INSTR_OFFSETS
	.align		4
        /*008c*/ 	.byte	0x04, 0x1c
        /*008e*/ 	.short	(.L_861 - .L_860)


	//   ....[0]....
.L_860:
        /*0090*/ 	.word	0x00006c30


	//   ....[1]....
        /*0094*/ 	.word	0x00006d60


	//   ....[2]....
        /*0098*/ 	.word	0x00007290


	//   ....[3]....
        /*009c*/ 	.word	0x00007890


	//----- nvinfo : EIATTR_MAX_THREADS
	.align		4
.L_861:
        /*00a0*/ 	.byte	0x04, 0x05
        /*00a2*/ 	.short	(.L_863 - .L_862)
.L_862:
        /*00a4*/ 	.word	0x00000080
        /*00a8*/ 	.word	0x00000001
        /*00ac*/ 	.word	0x00000001


	//----- nvinfo : EIATTR_CRS_STACK_SIZE
	.align		4
.L_863:
        /*00b0*/ 	.byte	0x04, 0x1e
        /*00b2*/ 	.short	(.L_865 - .L_864)
.L_864:
        /*00b4*/ 	.word	0x00000000


	//----- nvinfo : EIATTR_CBANK_PARAM_SIZE
	.align		4
.L_865:
        /*00b8*/ 	.byte	0x03, 0x19
        /*00ba*/ 	.short	0x00b8


	//----- nvinfo : EIATTR_PARAM_CBANK
	.align		4
        /*00bc*/ 	.byte	0x04, 0x0a
        /*00be*/ 	.short	(.L_867 - .L_866)
	.align		4
.L_866:
        /*00c0*/ 	.word	index@(.nv.constant0._Z35group_norm_nhwc_bwd_one_pass_kernelI11Fp16IOBf16WLi512ELi4ELi128EEv26Group_norm_nhwc_bwd_params)
        /*00c4*/ 	.short	0x0380
        /*00c6*/ 	.short	0x00b8


	//----- nvinfo : EIATTR_SW_WAR
	.align		4
.L_867:
        /*00c8*/ 	.byte	0x04, 0x36
        /*00ca*/ 	.short	(.L_869 - .L_868)
.L_868:
        /*00cc*/ 	.word	0x00000008
.L_869:


//--------------------- .nv.info._Z35group_norm_nhwc_bwd_one_pass_kernelI11Fp16IOFp16WLi64ELi4ELi128EEv26Group_norm_nhwc_bwd_params --------------------------
	.section	.nv.info._Z35group_norm_nhwc_bwd_one_pass_kernelI11Fp16IOFp16WLi64ELi4ELi128EEv26Group_norm_nhwc_bwd_params,"",@"SHT_CUDA_INFO"
	.sectionflags	@""
	.align	4


	//----- nvinfo : EIATTR_CUDA_API_VERSION
	.align		4
        /*0000*/ 	.byte	0x04, 0x37
        /*0002*/ 	.short	(.L_871 - .L_870)
.L_870:
        /*0004*/ 	.word	0x00000082


	//----- nvinfo : EIATTR_KPARAM_INFO
	.align		4
.L_871:
        /*0008*/ 	.byte	0x04, 0x17
        /*000a*/ 	.short	(.L_873 - .L_872)
.L_872:
        /*000c*/ 	.word	0x00000000
        /*0010*/ 	.short	0x0000
        /*0012*/ 	.short	0x0000
        /*0014*/ 	.byte	0x00, 0xf0, 0xe1, 0x02


	//----- nvinfo : EIATTR_SPARSE_MMA_MASK
	.align		4
.L_873:
        /*0018*/ 	.byte	0x03, 0x50
        /*001a*/ 	.short	0x0000


	//----- nvinfo : EIATTR_MAXREG_COUNT
	.align		4
        /*001c*/ 	.byte	0x03, 0x1b
        /*001e*/ 	.short	0x00ff


	//----- nvinfo : EIATTR_NUM_BARRIERS
	.align		4
        /*0020*/ 	.byte	0x02, 0x4c
        /*0022*/ 	.byte	0x01
	.zero		1


	//----- nvinfo : EIATTR_MERCURY_ISA_VERSION
	.align		4
        /*0024*/ 	.byte	0x03, 0x5f
        /*0026*/ 	.short	0x0101


	//----- nvinfo : EIATTR_COOP_GROUP_MASK_REGIDS
	.align		4
        /*0028*/ 	.byte	0x04, 0x29
        /*002a*/ 	.short	(.L_875 - .L_874)


	//   ....[0]....
.L_874:
        /*002c*/ 	.word	0xffffffff


	//   ....[1]....
        /*0030*/ 	.word	0xffffffff


	//   ....[2]....
        /*0034*/ 	.word	0xffffffff


	//   ....[3]....
        /*0038*/ 	.word	0xffffffff


	//   ....[4]....
        /*003c*/ 	.word	0xffffffff


	//   ....[5]....
        /*0040*/ 	.word	0xffffffff


	//   ....[6]....
        /*0044*/ 	.word	0xffffffff


	//   ....[7]....
        /*0048*/ 	.word	0xffffffff


	//   ....[8]....
        /*004c*/ 	.word	0xffffffff


	//   ....[9]....
        /*0050*/ 	.word	0xffffffff


	//----- nvinfo : EIATTR_COOP_GROUP_INSTR_OFFSETS
	.align		4
.L_875:
        /*0054*/ 	.byte	0x04, 0x28
        /*0056*/ 	.short	(.L_877 - .L_876)


	//   ....[0]....
.L_876:
        /*0058*/ 	.word	0x00000aa0


	//   ....[1]....
        /*005c*/ 	.word	0x00000ac0


	//   ....[2]....
        /*0060*/ 	.word	0x00000af0


	//   ....[3]....
        /*0064*/ 	.word	0x00000b10


	//   ....[4]....
        /*0068*/ 	.word	0x00000b40


	//   ....[5]....
        /*006c*/ 	.word	0x00000b60


	//   ....[6]....
        /*0070*/ 	.word	0x00000b90


	//   ....[7]....
        /*0074*/ 	.word	0x00000bb0


	//   ....[8]....
        /*0078*/ 	.word	0x00000c30


	//   ....[9]....
        /*007c*/ 	.word	0x00000c40


	//----- nvinfo : EIATTR_VRC_CTA_INIT_COUNT
	.align		4
.L_877:
        /*0080*/ 	.byte	0x02, 0x4a
	.zero		1
	.zero		1


	//----- nvinfo : EIATTR_EXIT_INSTR_OFFSETS
	.align		4
        /*0084*/ 	.byte	0x04, 0x1c
        /*0086*/ 	.short	(.L_879 - .L_878)


	//   ....[0]....
.L_878:
        /*0088*/ 	.word	0x000033e0


	//   ....[1]....
        /*008c*/ 	.word	0x00003520


	//   ....[2]....
        /*0090*/ 	.word	0x00003ac0


	//   ....[3]....
        /*0094*/ 	.word	0x000040f0


	//----- nvinfo : EIATTR_MAX_THREADS
	.align		4
.L_879:
        /*0098*/ 	.byte	0x04, 0x05
        /*009a*/ 	.short	(.L_881 - .L_880)
.L_880:
        /*009c*/ 	.word	0x00000080
        /*00a0*/ 	.word	0x00000001
        /*00a4*/ 	.word	0x00000001


	//----- nvinfo : EIATTR_CRS_STACK_SIZE
	.align		4
.L_881:
        /*00a8*/ 	.byte	0x04, 0x1e
        /*00aa*/ 	.short	(.L_883 - .L_882)
.L_882:
        /*00ac*/ 	.word	0x00000000


	//----- nvinfo : EIATTR_CBANK_PARAM_SIZE
	.align		4
.L_883:
        /*00b0*/ 	.byte	0x03, 0x19
        /*00b2*/ 	.short	0x00b8


	//----- nvinfo : EIATTR_PARAM_CBANK
	.align		4
        /*00b4*/ 	.byte	0x04, 0x0a
        /*00b6*/ 	.short	(.L_885 - .L_884)
	.align		4
.L_884:
        /*00b8*/ 	.word	index@(.nv.constant0._Z35group_norm_nhwc_bwd_one_pass_kernelI11Fp16IOFp16WLi64ELi4ELi128EEv26Group_norm_nhwc_bwd_params)
        /*00bc*/ 	.short	0x0380
        /*00be*/ 	.short	0x00b8


	//----- nvinfo : EIATTR_SW_WAR
	.align		4
.L_885:
        /*00c0*/ 	.byte	0x04, 0x36
        /*00c2*/ 	.short	(.L_887 - .L_886)
.L_886:
        /*00c4*/ 	.word	0x00000008
.L_887:


//--------------------- .nv.info._Z35group_norm_nhwc_bwd_one_pass_kernelI11Fp16IOFp16WLi128ELi4ELi128EEv26Group_norm_nhwc_bwd_params --------------------------
	.section	.nv.info._Z35group_norm_nhwc_bwd_one_pass_kernelI11Fp16IOFp16WLi128ELi4ELi128EEv26Group_norm_nhwc_bwd_params,"",@"SHT_CUDA_INFO"
	.sectionflags	@""
	.align	4


	//----- nvinfo : EIATTR_CUDA_API_VERSION
	.align		4
        /*0000*/ 	.byte	0x04, 0x37
        /*0002*/ 	.short	(.L_889 - .L_888)
.L_888:
        /*0004*/ 	.word	0x00000082


	//----- nvinfo : EIATTR_KPARAM_INFO
	.align		4
.L_889:
        /*0008*/ 	.byte	0x04, 0x17
        /*000a*/ 	.short	(.L_891 - .L_890)
.L_890:
        /*000c*/ 	.word	0x00000000
        /*0010*/ 	.short	0x0000
        /*0012*/ 	.short	0x0000
        /*0014*/ 	.byte	0x00, 0xf0, 0xe1, 0x02


	//----- nvinfo : EIATTR_SPARSE_MMA_MASK
	.align		4
.L_891:
        /*0018*/ 	.byte	0x03, 0x50
        /*001a*/ 	.short	0x0000


	//----- nvinfo : EIATTR_MAXREG_COUNT
	.align		4
        /*001c*/ 	.byte	0x03, 0x1b
        /*001e*/ 	.short	0x00ff


	//----- nvinfo : EIATTR_NUM_BARRIERS
	.align		4
        /*0020*/ 	.byte	0x02, 0x4c
        /*0022*/ 	.byte	0x01
	.zero		1


	//----- nvinfo : EIATTR_MERCURY_ISA_VERSION
	.align		4
        /*0024*/ 	.byte	0x03, 0x5f
        /*0026*/ 	.short	0x0101


	//----- nvinfo : EIATTR_COOP_GROUP_MASK_REGIDS
	.align		4
        /*0028*/ 	.byte	0x04, 0x29
        /*002a*/ 	.short	(.L_893 - .L_892)


	//   ....[0]....
.L_892:
        /*002c*/ 	.word	0xffffffff


	//   ....[1]....
        /*0030*/ 	.word	0xffffffff


	//   ....[2]....
        /*0034*/ 	.word	0xffffffff


	//   ....[3]....
        /*0038*/ 	.word	0xffffffff


	//   ....[4]....
        /*003c*/ 	.word	0xffffffff


	//   ....[5]....
        /*0040*/ 	.word	0xffffffff


	//   ....[6]....
        /*0044*/ 	.word	0xffffffff


	//   ....[7]....
        /*0048*/ 	.word	0xffffffff


	//   ....[8]....
        /*004c*/ 	.word	0xffffffff


	//   ....[9]....
        /*0050*/ 	.word	0xffffffff


	//----- nvinfo : EIATTR_COOP_GROUP_INSTR_OFFSETS
	.align		4
.L_893:
        /*0054*/ 	.byte	0x04, 0x28
        /*0056*/ 	.short	(.L_895 - .L_894)


	//   ....[0]....
.L_894:
        /*0058*/ 	.word	0x00001030


	//   ....[1]....
        /*005c*/ 	.word	0x00001070


	//   ....[2]....
        /*0060*/ 	.word	0x000010d0


	//   ....[3]....
        /*0064*/ 	.word	0x000010f0


	//   ....[4]....
        /*0068*/ 	.word	0x00001120


	//   ....[5]....
        /*006c*/ 	.word	0x00001140


	//   ....[6]....
        /*0070*/ 	.word	0x00001170


	//   ....[7]....
        /*0074*/ 	.word	0x00001190


	//   ....[8]....
        /*0078*/ 	.word	0x000011e0


	//   ....[9]....
        /*007c*/ 	.word	0x000011f0


	//----- nvinfo : EIATTR_VRC_CTA_INIT_COUNT
	.align		4
.L_895:
        /*0080*/ 	.byte	0x02, 0x4a
	.zero		1
	.zero		1


	//----- nvinfo : EIATTR_EXIT_INSTR_OFFSETS
	.align		4
        /*0084*/ 	.byte	0x04, 0x1c
        /*0086*/ 	.short	(.L_897 - .L_896)


	//   ....[0]....
.L_896:
        /*0088*/ 	.word	0x00003d40


	//   ....[1]....
        /*008c*/ 	.word	0x00003e80


	//   ....[2]....
        /*0090*/ 	.word	0x00004430


	//   ....[3]....
        /*0094*/ 	.word	0x00004a60


	//----- nvinfo : EIATTR_MAX_THREADS
	.align		4
.L_897:
        /*0098*/ 	.byte	0x04, 0x05
        /*009a*/ 	.short	(.L_899 - .L_898)
.L_898:
        /*009c*/ 	.word	0x00000080
        /*00a0*/ 	.word	0x00000001
        /*00a4*/ 	.word	0x00000001


	//----- nvinfo : EIATTR_CRS_STACK_SIZE
	.align		4
.L_899:
        /*00a8*/ 	.byte	0x04, 0x1e
        /*00aa*/ 	.short	(.L_901 - .L_900)
.L_900:
        /*00ac*/ 	.word	0x00000000


	//----- nvinfo : EIATTR_CBANK_PARAM_SIZE
	.align		4
.L_901:
        /*00b0*/ 	.byte	0x03, 0x19
        /*00b2*/ 	.short	0x00b8


	//----- nvinfo : EIATTR_PARAM_CBANK
	.align		4
        /*00b4*/ 	.byte	0x04, 0x0a
        /*00b6*/ 	.short	(.L_903 - .L_902)
	.align		4
.L_902:
        /*00b8*/ 	.word	index@(.nv.constant0._Z35group_norm_nhwc_bwd_one_pass_kernelI11Fp16IOFp16WLi128ELi4ELi128EEv26Group_norm_nhwc_bwd_params)
        /*00bc*/ 	.short	0x0380
        /*00be*/ 	.short	0x00b8


	//----- nvinfo : EIATTR_SW_WAR
	.align		4
.L_903:
        /*00c0*/ 	.byte	0x04, 0x36
        /*00c2*/ 	.short	(.L_905 - .L_904)
.L_904:
        /*00c4*/ 	.word	0x00000008
.L_905:


//--------------------- .nv.info._Z35group_norm_nhwc_bwd_one_pass_kernelI11Fp16IOFp16WLi256ELi4ELi128EEv26Group_norm_nhwc_bwd_params --------------------------
	.section	.nv.info._Z35group_norm_nhwc_bwd_one_pass_kernelI11Fp16IOFp16WLi256ELi4ELi128EEv26Group_norm_nhwc_bwd_params,"",@"SHT_CUDA_INFO"
	.sectionflags	@""
	.align	4


	//----- nvinfo : EIATTR_CUDA_API_VERSION
	.align		4
        /*0000*/ 	.byte	0x04, 0x37
        /*0002*/ 	.short	(.L_907 - .L_906)
.L_906:
        /*0004*/ 	.word	0x00000082


	//----- nvinfo : EIATTR_KPARAM_INFO
	.align		4
.L_907:
        /*0008*/ 	.byte	0x04, 0x17
        /*000a*/ 	.short	(.L_909 - .L_908)
.L_908:
        /*000c*/ 	.word	0x00000000
        /*0010*/ 	.short	0x0000
        /*0012*/ 	.short	0x0000
        /*0014*/ 	.byte	0x00, 0xf0, 0xe1, 0x02


	//----- nvinfo : EIATTR_SPARSE_MMA_MASK
	.align		4
.L_909:
        /*0018*/ 	.byte	0x03, 0x50
        /*001a*/ 	.short	0x0000


	//----- nvinfo : EIATTR_MAXREG_COUNT
	.align		4
        /*001c*/ 	.byte	0x03, 0x1b
        /*001e*/ 	.short	0x00ff


	//----- nvinfo : EIATTR_NUM_BARRIERS
	.align		4
        /*0020*/ 	.byte	0x02, 0x4c
        /*0022*/ 	.byte	0x01
	.zero		1


	//----- nvinfo : EIATTR_MERCURY_ISA_VERSION
	.align		4
        /*0024*/ 	.byte	0x03, 0x5f
        /*0026*/ 	.short	0x0101


	//----- nvinfo : EIATTR_INT_WARP_WIDE_INSTR_OFFSETS
	.align		4
        /*0028*/ 	.byte	0x04, 0x31
        /*002a*/ 	.short	(.L_911 - .L_910)


	//   ....[0]....
.L_910:
        /*002c*/ 	.word	0x00001bc0


	//----- nvinfo : EIATTR_COOP_GROUP_MASK_REGIDS
	.align		4
.L_911:
        /*0030*/ 	.byte	0x04, 0x29
        /*0032*/ 	.short	(.L_913 - .L_912)


	//   ....[0]....
.L_912:
        /*0034*/ 	.word	0xffffffff


	//   ....[1]....
        /*0038*/ 	.word	0xffffffff


	//   ....[2]....
        /*003c*/ 	.word	0xffffffff


	//   ....[3]....
        /*0040*/ 	.word	0xffffffff


	//   ....[4]....
        /*0044*/ 	.word	0xffffffff


	//   ....[5]....
        /*0048*/ 	.word	0xffffffff


	//   ....[6]....
        /*004c*/ 	.word	0xffffffff


	//   ....[7]....
        /*0050*/ 	.word	0xffffffff


	//   ....[8]....
        /*0054*/ 	.word	0xffffffff


	//   ....[9]....
        /*0058*/ 	.word	0xffffffff


	//----- nvinfo : EIATTR_COOP_GROUP_INSTR_OFFSETS
	.align		4
.L_913:
        /*005c*/ 	.byte	0x04, 0x28
        /*005e*/ 	.short	(.L_915 - .L_914)


	//   ....[0]....
.L_914:
        /*0060*/ 	.word	0x00001960


	//   ....[1]....
        /*0064*/ 	.word	0x00001990


	//   ....[2]....
        /*0068*/ 	.word	0x00001a40


	//   ....[3]....
        /*006c*/ 	.word	0x00001a50


	//   ....[4]....
        /*0070*/ 	.word	0x00001a80


	//   ....[5]....
        /*0074*/ 	.word	0x00001aa0


	//   ....[6]....
        /*0078*/ 	.word	0x00001ad0


	//   ....[7]....
        /*007c*/ 	.word	0x00001af0


	//   ....[8]....
        /*0080*/ 	.word	0x00001b40


	//   ....[9]....
        /*0084*/ 	.word	0x00001b50


	//----- nvinfo : EIATTR_VRC_CTA_INIT_COUNT
	.align		4
.L_915:
        /*0088*/ 	.byte	0x02, 0x4a
	.zero		1
	.zero		1


	//----- nvinfo : EIATTR_EXIT_INSTR_OFFSETS
	.align		4
        /*008c*/ 	.byte	0x04, 0x1c
        /*008e*/ 	.short	(.L_917 - .L_916)


	//   ....[0]....
.L_916:
        /*0090*/ 	.word	0x00004c90


	//   ....[1]....
        /*0094*/ 	.word	0x00004dd0


	//   ....[2]....
        /*0098*/ 	.word	0x00005380


	//   ....[3]....
        /*009c*/ 	.word	0x000059b0


	//----- nvinfo : EIATTR_MAX_THREADS
	.align		4
.L_917:
        /*00a0*/ 	.byte	0x04, 0x05
        /*00a2*/ 	.short	(.L_919 - .L_918)
.L_918:
        /*00a4*/ 	.word	0x00000080
        /*00a8*/ 	.word	0x00000001
        /*00ac*/ 	.word	0x00000001


	//----- nvinfo : EIATTR_CRS_STACK_SIZE
	.align		4
.L_919:
        /*00b0*/ 	.byte	0x04, 0x1e
        /*00b2*/ 	.short	(.L_921 - .L_920)
.L_920:
        /*00b4*/ 	.word	0x00000000


	//----- nvinfo : EIATTR_CBANK_PARAM_SIZE
	.align		4
.L_921:
        /*00b8*/ 	.byte	0x03, 0x19
        /*00ba*/ 	.short	0x00b8


	//----- nvinfo : EIATTR_PARAM_CBANK
	.align		4
        /*00bc*/ 	.byte	0x04, 0x0a
        /*00be*/ 	.short	(.L_923 - .L_922)
	.align		4
.L_922:
        /*00c0*/ 	.word	index@(.nv.constant0._Z35group_norm_nhwc_bwd_one_pass_kernelI11Fp16IOFp16WLi256ELi4ELi128EEv26Group_norm_nhwc_bwd_params)
        /*00c4*/ 	.short	0x0380
        /*00c6*/ 	.short	0x00b8


	//----- nvinfo : EIATTR_SW_WAR
	.align		4
.L_923:
        /*00c8*/ 	.byte	0x04, 0x36
        /*00ca*/ 	.short	(.L_925 - .L_924)
.L_924:
        /*00cc*/ 	.word	0x00000008
.L_925:


//--------------------- .nv.info._Z35group_norm_nhwc_bwd_one_pass_kernelI11Fp16IOFp16WLi512ELi4ELi128EEv26Group_norm_nhwc_bwd_params --------------------------
	.section	.nv.info._Z35group_norm_nhwc_bwd_one_pass_kernelI11Fp16IOFp16WLi512ELi4ELi128EEv26Group_norm_nhwc_bwd_params,"",@"SHT_CUDA_INFO"
	.sectionflags	@""
	.align	4


	//----- nvinfo : EIATTR_CUDA_API_VERSION
	.align		4
        /*0000*/ 	.byte	0x04, 0x37
        /*0002*/ 	.short	(.L_927 - .L_926)
.L_926:
        /*0004*/ 	.word	0x00000082


	//----- nvinfo : EIATTR_KPARAM_INFO
	.align		4
.L_927:
        /*0008*/ 	.byte	0x04, 0x17
        /*000a*/ 	.short	(.L_929 - .L_928)
.L_928:
        /*000c*/ 	.word	0x00000000
        /*0010*/ 	.short	0x0000
        /*0012*/ 	.short	0x0000
        /*0014*/ 	.byte	0x00, 0xf0, 0xe1, 0x02


	//----- nvinfo : EIATTR_SPARSE_MMA_MASK
	.align		4
.L_929:
        /*0018*/ 	.byte	0x03, 0x50
        /*001a*/ 	.short	0x0000


	//----- nvinfo : EIATTR_MAXREG_COUNT
	.align		4
        /*001c*/ 	.byte	0x03, 0x1b
        /*001e*/ 	.short	0x00ff


	//----- nvinfo : EIATTR_NUM_BARRIERS
	.align		4
        /*0020*/ 	.byte	0x02, 0x4c
        /*0022*/ 	.byte	0x01
	.zero		1


	//----- nvinfo : EIATTR_MERCURY_ISA_VERSION
	.align		4
        /*0024*/ 	.byte	0x03, 0x5f
        /*0026*/ 	.short	0x0101


	//----- nvinfo : EIATTR_INT_WARP_WIDE_INSTR_OFFSETS
	.align		4
        /*0028*/ 	.byte	0x04, 0x31
        /*002a*/ 	.short	(.L_931 - .L_930)


	//   ....[0]....
.L_930:
        /*002c*/ 	.word	0x00002ec0


	//----- nvinfo : EIATTR_COOP_GROUP_MASK_REGIDS
	.align		4
.L_931:
        /*0030*/ 	.byte	0x04, 0x29
        /*0032*/ 	.short	(.L_933 - .L_932)


	//   ....[0]....
.L_932:
        /*0034*/ 	.word	0xffffffff


	//   ....[1]....
        /*0038*/ 	.word	0xffffffff


	//   ....[2]....
        /*003c*/ 	.word	0xffffffff


	//   ....[3]....
        /*0040*/ 	.word	0xffffffff


	//   ....[4]....
        /*0044*/ 	.word	0xffffffff


	//   ....[5]....
        /*0048*/ 	.word	0xffffffff


	//   ....[6]....
        /*004c*/ 	.word	0xffffffff


	//   ....[7]....
        /*0050*/ 	.word	0xffffffff


	//   ....[8]....
        /*0054*/ 	.word	0xffffffff


	//   ....[9]....
        /*0058*/ 	.word	0xffffffff


	//----- nvinfo : EIATTR_COOP_GROUP_INSTR_OFFSETS
	.align		4
.L_933:
        /*005c*/ 	.byte	0x04, 0x28
        /*005e*/ 	.short	(.L_935 - .L_934)


	//   ....[0]....
.L_934:
        /*0060*/ 	.word	0x00002c50


	//   ....[1]....
        /*0064*/ 	.word	0x00002c90


	//   ....[2]....
        /*0068*/ 	.word	0x00002d30


	//   ....[3]....
        /*006c*/ 	.word	0x00002d60


	//   ....[4]....
        /*0070*/ 	.word	0x00002da0


	//   ....[5]....
        /*0074*/ 	.word	0x00002dc0


	//   ....[6]....
        /*0078*/ 	.word	0x00002df0


	//   ....[7]....
        /*007c*/ 	.word	0x00002e10


	//   ....[8]....
        /*0080*/ 	.word	0x00002e60


	//   ....[9]....
        /*0084*/ 	.word	0x00002e70


	//----- nvinfo : EIATTR_VRC_CTA_INIT_COUNT
	.align		4
.L_935:
        /*0088*/ 	.byte	0x02, 0x4a
	.zero		1
	.zero		1


	//----- nvinfo : EIATTR_EXIT_INSTR_OFFSETS
	.align		4
        /*008c*/ 	.byte	0x04, 0x1c
        /*008e*/ 	.short	(.L_937 - .L_936)


	//   ....[0]....
.L_936:
        /*0090*/ 	.word	0x00006c30


	//   ....[1]....
        /*0094*/ 	.word	0x00006d60


	//   ....[2]....
        /*0098*/ 	.word	0x00007290


	//   ....[3]....
        /*009c*/ 	.word	0x00007890


	//----- nvinfo : EIATTR_MAX_THREADS
	.align		4
.L_937:
        /*00a0*/ 	.byte	0x04, 0x05
        /*00a2*/ 	.short	(.L_939 - .L_938)
.L_938:
        /*00a4*/ 	.word	0x00000080
        /*00a8*/ 	.word	0x00000001
        /*00ac*/ 	.word	0x00000001


	//----- nvinfo : EIATTR_CRS_STACK_SIZE
	.align		4
.L_939:
        /*00b0*/ 	.byte	0x04, 0x1e
        /*00b2*/ 	.short	(.L_941 - .L_940)
.L_940:
        /*00b4*/ 	.word	0x00000000


	//----- nvinfo : EIATTR_CBANK_PARAM_SIZE
	.align		4
.L_941:
        /*00b8*/ 	.byte	0x03, 0x19
        /*00ba*/ 	.short	0x00b8


	//----- nvinfo : EIATTR_PARAM_CBANK
	.align		4
        /*00bc*/ 	.byte	0x04, 0x0a
        /*00be*/ 	.short	(.L_943 - .L_942)
	.align		4
.L_942:
        /*00c0*/ 	.word	index@(.nv.constant0._Z35group_norm_nhwc_bwd_one_pass_kernelI11Fp16IOFp16WLi512ELi4ELi128EEv26Group_norm_nhwc_bwd_params)
        /*00c4*/ 	.short	0x0380
        /*00c6*/ 	.short	0x00b8


	//----- nvinfo : EIATTR_SW_WAR
	.align		4
.L_943:
        /*00c8*/ 	.byte	0x04, 0x36
        /*00ca*/ 	.short	(.L_945 - .L_944)
.L_944:
        /*00cc*/ 	.word	0x00000008
.L_945:


//--------------------- .nv.info._Z35group_norm_nhwc_bwd_one_pass_kernelI11Fp32IOFp32WLi64ELi4ELi128EEv26Group_norm_nhwc_bwd_params --------------------------
	.section	.nv.info._Z35group_norm_nhwc_bwd_one_pass_kernelI11Fp32IOFp32WLi64ELi4ELi128EEv26Group_norm_nhwc_bwd_params,"",@"SHT_CUDA_INFO"
	.sectionflags	@""
	.align	4


	//----- nvinfo : EIATTR_CUDA_API_VERSION
	.align		4
        /*0000*/ 	.byte	0x04, 0x37
        /*0002*/ 	.short	(.L_947 - .L_946)
.L_946:
        /*0004*/ 	.word	0x00000082


	//----- nvinfo : EIATTR_KPARAM_INFO
	.align		4
.L_947:
        /*0008*/ 	.byte	0x04, 0x17
        /*000a*/ 	.short	(.L_949 - .L_948)
.L_948:
        /*000c*/ 	.word	0x00000000
        /*0010*/ 	.short	0x0000
        /*0012*/ 	.short	0x0000
        /*0014*/ 	.byte	0x00, 0xf0, 0xe1, 0x02


	//----- nvinfo : EIATTR_SPARSE_MMA_MASK
	.align		4
.L_949:
        /*0018*/ 	.byte	0x03, 0x50
        /*001a*/ 	.short	0x0000


	//----- nvinfo : EIATTR_MAXREG_COUNT
	.align		4
        /*001c*/ 	.byte	0x03, 0x1b
        /*001e*/ 	.short	0x00ff


	//----- nvinfo : EIATTR_NUM_BARRIERS
	.align		4
        /*0020*/ 	.byte	0x02, 0x4c
        /*0022*/ 	.byte	0x01
	.zero		1


	//----- nvinfo : EIATTR_MERCURY_ISA_VERSION
	.align		4
        /*0024*/ 	.byte	0x03, 0x5f
        /*0026*/ 	.short	0x0101


	//----- nvinfo : EIATTR_COOP_GROUP_MASK_REGIDS
	.align		4
        /*0028*/ 	.byte	0x04, 0x29
        /*002a*/ 	.short	(.L_951 - .L_950)


	//   ....[0]....
.L_950:
        /*002c*/ 	.word	0xffffffff


	//   ....[1]....
        /*0030*/ 	.word	0xffffffff


	//   ....[2]....
        /*0034*/ 	.word	0xffffffff


	//   ....[3]....
        /*0038*/ 	.word	0xffffffff


	//   ....[4]....
        /*003c*/ 	.word	0xffffffff


	//   ....[5]....
        /*0040*/ 	.word	0xffffffff


	//   ....[6]....
        /*0044*/ 	.word	0xffffffff


	//   ....[7]....
        /*0048*/ 	.word	0xffffffff


	//   ....[8]....
        /*004c*/ 	.word	0xffffffff


	//   ....[9]....
        /*0050*/ 	.word	0xffffffff


	//----- nvinfo : EIATTR_COOP_GROUP_INSTR_OFFSETS
	.align		4
.L_951:
        /*0054*/ 	.byte	0x04, 0x28
        /*0056*/ 	.short	(.L_953 - .L_952)


	//   ....[0]....
.L_952:
        /*0058*/ 	.word	0x000009a0


	//   ....[1]....
        /*005c*/ 	.word	0x000009b0


	//   ....[2]....
        /*0060*/ 	.word	0x000009e0


	//   ....[3]....
        /*0064*/ 	.word	0x00000a00


	//   ....[4]....
        /*0068*/ 	.word	0x00000a30


	//   ....[5]....
        /*006c*/ 	.word	0x00000a50


	//   ....[6]....
        /*0070*/ 	.word	0x00000a80


	//   ....[7]....
        /*0074*/ 	.word	0x00000ac0


	//   ....[8]....
        /*0078*/ 	.word	0x00000b40


	//   ....[9]....
        /*007c*/ 	.word	0x00000b50


	//----- nvinfo : EIATTR_VRC_CTA_INIT_COUNT
	.align		4
.L_953:
        /*0080*/ 	.byte	0x02, 0x4a
	.zero		1
	.zero		1


	//----- nvinfo : EIATTR_EXIT_INSTR_OFFSETS
	.align		4
        /*0084*/ 	.byte	0x04, 0x1c
        /*0086*/ 	.short	(.L_955 - .L_954)


	//   ....[0]....
.L_954:
        /*0088*/ 	.word	0x000032d0


	//   ....[1]....
        /*008c*/ 	.word	0x00003410


	//   ....[2]....
        /*0090*/ 	.word	0x000039a0


	//   ....[3]....
        /*0094*/ 	.word	0x00003f80


	//----- nvinfo : EIATTR_MAX_THREADS
	.align		4
.L_955:
        /*0098*/ 	.byte	0x04, 0x05
        /*009a*/ 	.short	(.L_957 - .L_956)
.L_956:
        /*009c*/ 	.word	0x00000080
        /*00a0*/ 	.word	0x00000001
        /*00a4*/ 	.word	0x00000001


	//----- nvinfo : EIATTR_CRS_STACK_SIZE
	.align		4
.L_957:
        /*00a8*/ 	.byte	0x04, 0x1e
        /*00aa*/ 	.short	(.L_959 - .L_958)
.L_958:
        /*00ac*/ 	.word	0x00000000


	//----- nvinfo : EIATTR_CBANK_PARAM_SIZE
	.align		4
.L_959:
        /*00b0*/ 	.byte	0x03, 0x19
        /*00b2*/ 	.short	0x00b8


	//----- nvinfo : EIATTR_PARAM_CBANK
	.align		4
        /*00b4*/ 	.byte	0x04, 0x0a
        /*00b6*/ 	.short	(.L_961 - .L_960)
	.align		4
.L_960:
        /*00b8*/ 	.word	index@(.nv.constant0._Z35group_norm_nhwc_bwd_one_pass_kernelI11Fp32IOFp32WLi64ELi4ELi128EEv26Group_norm_nhwc_bwd_params)
        /*00bc*/ 	.short	0x0380
        /*00be*/ 	.short	0x00b8


	//----- nvinfo : EIATTR_SW_WAR
	.align		4
.L_961:
        /*00c0*/ 	.byte	0x04, 0x36
        /*00c2*/ 	.short	(.L_963 - .L_962)
.L_962:
        /*00c4*/ 	.word	0x00000008
.L_963:


//--------------------- .nv.info._Z35group_norm_nhwc_bwd_one_pass_kernelI11Fp32IOFp32WLi128ELi4ELi128EEv26Group_norm_nhwc_bwd_params --------------------------
	.section	.nv.info._Z35group_norm_nhwc_bwd_one_pass_kernelI11Fp32IOFp32WLi128ELi4ELi128EEv26Group_norm_nhwc_bwd_params,"",@"SHT_CUDA_INFO"
	.sectionflags	@""
	.align	4


	//----- nvinfo : EIATTR_CUDA_API_VERSION
	.align		4
        /*0000*/ 	.byte	0x04, 0x37
        /*0002*/ 	.short	(.L_965 - .L_964)
.L_964:
        /*0004*/ 	.word	0x00000082


	//----- nvinfo : EIATTR_KPARAM_INFO
	.align		4
.L_965:
        /*0008*/ 	.byte	0x04, 0x17
        /*000a*/ 	.short	(.L_967 - .L_966)
.L_966:
        /*000c*/ 	.word	0x00000000
        /*0010*/ 	.short	0x0000
        /*0012*/ 	.short	0x0000
        /*0014*/ 	.byte	0x00, 0xf0, 0xe1, 0x02


	//----- nvinfo : EIATTR_SPARSE_MMA_MASK
	.align		4
.L_967:
        /*0018*/ 	.byte	0x03, 0x50
        /*001a*/ 	.short	0x0000


	//----- nvinfo : EIATTR_MAXREG_COUNT
	.align		4
        /*001c*/ 	.byte	0x03, 0x1b
        /*001e*/ 	.short	0x00ff


	//----- nvinfo : EIATTR_NUM_BARRIERS
	.align		4
        /*0020*/ 	.byte	0x02, 0x4c
        /*0022*/ 	.byte	0x01
	.zero		1


	//----- nvinfo : EIATTR_MERCURY_ISA_VERSION
	.align		4
        /*0024*/ 	.byte	0x03, 0x5f
        /*0026*/ 	.short	0x0101


	//----- nvinfo : EIATTR_COOP_GROUP_MASK_REGIDS
	.align		4
        /*0028*/ 	.byte	0x04, 0x29
        /*002a*/ 	.short	(.L_969 - .L_968)


	//   ....[0]....
.L_968:
        /*002c*/ 	.word	0xffffffff


	//   ....[1]....
        /*0030*/ 	.word	0xffffffff


	//   ....[2]....
        /*0034*/ 	.word	0xffffffff


	//   ....[3]....
        /*0038*/ 	.word	0xffffffff


	//   ....[4]....
        /*003c*/ 	.word	0xffffffff


	//   ....[5]....
        /*0040*/ 	.word	0xffffffff


	//   ....[6]....
        /*0044*/ 	.word	0xffffffff


	//   ....[7]....
        /*0048*/ 	.word	0xffffffff


	//   ....[8]....
        /*004c*/ 	.word	0xffffffff


	//   ....[9]....
        /*0050*/ 	.word	0xffffffff


	//----- nvinfo : EIATTR_COOP_GROUP_INSTR_OFFSETS
	.align		4
.L_969:
        /*0054*/ 	.byte	0x04, 0x28
        /*0056*/ 	.short	(.L_971 - .L_970)


	//   ....[0]....
.L_970:
        /*0058*/ 	.word	0x00000f30


	//   ....[1]....
        /*005c*/ 	.word	0x00000f70


	//   ....[2]....
        /*0060*/ 	.word	0x00000fd0


	//   ....[3]....
        /*0064*/ 	.word	0x00000ff0


	//   ....[4]....
        /*0068*/ 	.word	0x00001020


	//   ....[5]....
        /*006c*/ 	.word	0x00001040


	//   ....[6]....
        /*0070*/ 	.word	0x00001070


	//   ....[7]....
        /*0074*/ 	.word	0x00001090


	//   ....[8]....
        /*0078*/ 	.word	0x000010e0


	//   ....[9]....
        /*007c*/ 	.word	0x000010f0


	//----- nvinfo : EIATTR_VRC_CTA_INIT_COUNT
	.align		4
.L_971:
        /*0080*/ 	.byte	0x02, 0x4a
	.zero		1
	.zero		1


	//----- nvinfo : EIATTR_EXIT_INSTR_OFFSETS
	.align		4
        /*0084*/ 	.byte	0x04, 0x1c
        /*0086*/ 	.short	(.L_973 - .L_972)


	//   ....[0]....
.L_972:
        /*0088*/ 	.word	0x00003bb0


	//   ....[1]....
        /*008c*/ 	.word	0x00003ce0


	//   ....[2]....
        /*0090*/ 	.word	0x000041d0


	//   ....[3]....
        /*0094*/ 	.word	0x00004780


	//----- nvinfo : EIATTR_MAX_THREADS
	.align		4
.L_973:
        /*0098*/ 	.byte	0x04, 0x05
        /*009a*/ 	.short	(.L_975 - .L_974)
.L_974:
        /*009c*/ 	.word	0x00000080
        /*00a0*/ 	.word	0x00000001
        /*00a4*/ 	.word	0x00000001


	//----- nvinfo : EIATTR_CRS_STACK_SIZE
	.align		4
.L_975:
        /*00a8*/ 	.byte	0x04, 0x1e
        /*00aa*/ 	.short	(.L_977 - .L_976)
.L_976:
        /*00ac*/ 	.word	0x00000000


	//----- nvinfo : EIATTR_CBANK_PARAM_SIZE
	.align		4
.L_977:
        /*00b0*/ 	.byte	0x03, 0x19
        /*00b2*/ 	.short	0x00b8


	//----- nvinfo : EIATTR_PARAM_CBANK
	.align		4
        /*00b4*/ 	.byte	0x04, 0x0a
        /*00b6*/ 	.short	(.L_979 - .L_978)
	.align		4
.L_978:
        /*00b8*/ 	.word	index@(.nv.constant0._Z35group_norm_nhwc_bwd_one_pass_kernelI11Fp32IOFp32WLi128ELi4ELi128EEv26Group_norm_nhwc_bwd_params)
        /*00bc*/ 	.short	0x0380
        /*00be*/ 	.short	0x00b8


	//----- nvinfo : EIATTR_SW_WAR
	.align		4
.L_979:
        /*00c0*/ 	.byte	0x04, 0x36
        /*00c2*/ 	.short	(.L_981 - .L_980)
.L_980:
        /*00c4*/ 	.word	0x00000008
.L_981:


//--------------------- .nv.info._Z35group_norm_nhwc_bwd_one_pass_kernelI11Fp32IOFp32WLi256ELi4ELi128EEv26Group_norm_nhwc_bwd_params --------------------------
	.section	.nv.info._Z35group_norm_nhwc_bwd_one_pass_kernelI11Fp32IOFp32WLi256ELi4ELi128EEv26Group_norm_nhwc_bwd_params,"",@"SHT_CUDA_INFO"
	.sectionflags	@""
	.align	4


	//----- nvinfo : EIATTR_CUDA_API_VERSION
	.align		4
        /*0000*/ 	.byte	0x04, 0x37
        /*0002*/ 	.short	(.L_983 - .L_982)
.L_982:
        /*0004*/ 	.word	0x00000082


	//----- nvinfo : EIATTR_KPARAM_INFO
	.align		4
.L_983:
        /*0008*/ 	.byte	0x04, 0x17
        /*000a*/ 	.short	(.L_985 - .L_984)
.L_984:
        /*000c*/ 	.word	0x00000000
        /*0010*/ 	.short	0x0000
        /*0012*/ 	.short	0x0000
        /*0014*/ 	.byte	0x00, 0xf0, 0xe1, 0x02


	//----- nvinfo : EIATTR_SPARSE_MMA_MASK
	.align		4
.L_985:
        /*0018*/ 	.byte	0x03, 0x50
        /*001a*/ 	.short	0x0000


	//----- nvinfo : EIATTR_MAXREG_COUNT
	.align		4
        /*001c*/ 	.byte	0x03, 0x1b
        /*001e*/ 	.short	0x00ff


	//----- nvinfo : EIATTR_NUM_BARRIERS
	.align		4
        /*0020*/ 	.byte	0x02, 0x4c
        /*0022*/ 	.byte	0x01
	.zero		1


	//----- nvinfo : EIATTR_MERCURY_ISA_VERSION
	.align		4
        /*0024*/ 	.byte	0x03, 0x5f
        /*0026*/ 	.short	0x0101


	//----- nvinfo : EIATTR_COOP_GROUP_MASK_REGIDS
	.align		4
        /*0028*/ 	.byte	0x04, 0x29
        /*002a*/ 	.short	(.L_987 - .L_986)


	//   ....[0]....
.L_986:
        /*002c*/ 	.word	0xffffffff


	//   ....[1]....
        /*0030*/ 	.word	0xffffffff


	//   ....[2]....
        /*0034*/ 	.word	0xffffffff


	//   ....[3]....
        /*0038*/ 	.word	0xffffffff


	//   ....[4]....
        /*003c*/ 	.word	0xffffffff


	//   ....[5]....
        /*0040*/ 	.word	0xffffffff


	//   ....[6]....
        /*0044*/ 	.word	0xffffffff


	//   ....[7]....
        /*0048*/ 	.word	0xffffffff


	//   ....[8]....
        /*004c*/ 	.word	0xffffffff


	//   ....[9]....
        /*0050*/ 	.word	0xffffffff


	//----- nvinfo : EIATTR_COOP_GROUP_INSTR_OFFSETS
	.align		4
.L_987:
        /*0054*/ 	.byte	0x04, 0x28
        /*0056*/ 	.short	(.L_989 - .L_988)


	//   ....[0]....
.L_988:
        /*0058*/ 	.word	0x00001760


	//   ....[1]....
        /*005c*/ 	.word	0x000017a0


	//   ....[2]....
        /*0060*/ 	.word	0x00001820


	//   ....[3]....
        /*0064*/ 	.word	0x00001850


	//   ....[4]....
        /*0068*/ 	.word	0x00001890


	//   ....[5]....
        /*006c*/ 	.word	0x000018b0


	//   ....[6]....
        /*0070*/ 	.word	0x000018e0


	//   ....[7]....
        /*0074*/ 	.word	0x00001900


	//   ....[8]....
        /*0078*/ 	.word	0x00001950


	//   ....[9]....
        /*007c*/ 	.word	0x00001960


	//----- nvinfo : EIATTR_VRC_CTA_INIT_COUNT
	.align		4
.L_989:
        /*0080*/ 	.byte	0x02, 0x4a
	.zero		1
	.zero		1


	//----- nvinfo : EIATTR_EXIT_INSTR_OFFSETS
	.align		4
        /*0084*/ 	.byte	0x04, 0x1c
        /*0086*/ 	.short	(.L_991 - .L_990)


	//   ....[0]....
.L_990:
        /*0088*/ 	.word	0x00004a20


	//   ....[1]....
        /*008c*/ 	.word	0x00004b50


	//   ....[2]....
        /*0090*/ 	.word	0x00005060


	//   ....[3]....
        /*0094*/ 	.word	0x00005610


	//----- nvinfo : EIATTR_MAX_THREADS
	.align		4
.L_991:
        /*0098*/ 	.byte	0x04, 0x05
        /*009a*/ 	.short	(.L_993 - .L_992)
.L_992:
        /*009c*/ 	.word	0x00000080
        /*00a0*/ 	.word	0x00000001
        /*00a4*/ 	.word	0x00000001


	//----- nvinfo : EIATTR_CRS_STACK_SIZE
	.align		4
.L_993:
        /*00a8*/ 	.byte	0x04, 0x1e
        /*00aa*/ 	.short	(.L_995 - .L_994)
.L_994:
        /*00ac*/ 	.word	0x00000000


	//----- nvinfo : EIATTR_CBANK_PARAM_SIZE
	.align		4
.L_995:
        /*00b0*/ 	.byte	0x03, 0x19
        /*00b2*/ 	.short	0x00b8


	//----- nvinfo : EIATTR_PARAM_CBANK
	.align		4
        /*00b4*/ 	.byte	0x04, 0x0a
        /*00b6*/ 	.short	(.L_997 - .L_996)
	.align		4
.L_996:
        /*00b8*/ 	.word	index@(.nv.constant0._Z35group_norm_nhwc_bwd_one_pass_kernelI11Fp32IOFp32WLi256ELi4ELi128EEv26Group_norm_nhwc_bwd_params)
        /*00bc*/ 	.short	0x0380
        /*00be*/ 	.short	0x00b8


	//----- nvinfo : EIATTR_SW_WAR
	.align		4
.L_997:
        /*00c0*/ 	.byte	0x04, 0x36
        /*00c2*/ 	.short	(.L_999 - .L_998)
.L_998:
        /*00c4*/ 	.word	0x00000008
.L_999:


//--------------------- .nv.info._Z35group_norm_nhwc_bwd_one_pass_kernelI11Fp32IOFp32WLi512ELi4ELi128EEv26Group_norm_nhwc_bwd_params --------------------------
	.section	.nv.info._Z35group_norm_nhwc_bwd_one_pass_kernelI11Fp32IOFp32WLi512ELi4ELi128EEv26Group_norm_nhwc_bwd_params,"",@"SHT_CUDA_INFO"
	.sectionflags	@""
	.align	4


	//----- nvinfo : EIATTR_CUDA_API_VERSION
	.align		4
        /*0000*/ 	.byte	0x04, 0x37
        /*0002*/ 	.short	(.L_1001 - .L_1000)
.L_1000:
        /*0004*/ 	.word	0x00000082


	//----- nvinfo : EIATTR_KPARAM_INFO
	.align		4
.L_1001:
        /*0008*/ 	.byte	0x04, 0x17
        /*000a*/ 	.short	(.L_1003 - .L_1002)
.L_1002:
        /*000c*/ 	.word	0x00000000
        /*0010*/ 	.short	0x0000
        /*0012*/ 	.short	0x0000
        /*0014*/ 	.byte	0x00, 0xf0, 0xe1, 0x02


	//----- nvinfo : EIATTR_SPARSE_MMA_MASK
	.align		4
.L_1003:
        /*0018*/ 	.byte	0x03, 0x50
        /*001a*/ 	.short	0x0000


	//----- nvinfo : EIATTR_MAXREG_COUNT
	.align		4
        /*001c*/ 	.byte	0x03, 0x1b
        /*001e*/ 	.short	0x00ff


	//----- nvinfo : EIATTR_NUM_BARRIERS
	.align		4
        /*0020*/ 	.byte	0x02, 0x4c
        /*0022*/ 	.byte	0x01
	.zero		1


	//----- nvinfo : EIATTR_MERCURY_ISA_VERSION
	.align		4
        /*0024*/ 	.byte	0x03, 0x5f
        /*0026*/ 	.short	0x0101


	//----- nvinfo : EIATTR_INT_WARP_WIDE_INSTR_OFFSETS
	.align		4
        /*0028*/ 	.byte	0x04, 0x31
        /*002a*/ 	.short	(.L_1005 - .L_1004)


	//   ....[0]....
.L_1004:
        /*002c*/ 	.word	0x00002ac0


	//----- nvinfo : EIATTR_COOP_GROUP_MASK_REGIDS
	.align		4
.L_1005:
        /*0030*/ 	.byte	0x04, 0x29
        /*0032*/ 	.short	(.L_1007 - .L_1006)


	//   ....[0]....
.L_1006:
        /*0034*/ 	.word	0xffffffff


	//   ....[1]....
        /*0038*/ 	.word	0xffffffff


	//   ....[2]....
        /*003c*/ 	.word	0xffffffff


	//   ....[3]....
        /*0040*/ 	.word	0xffffffff


	//   ....[4]....
        /*0044*/ 	.word	0xffffffff


	//   ....[5]....
        /*0048*/ 	.word	0xffffffff


	//   ....[6]....
        /*004c*/ 	.word	0xffffffff


	//   ....[7]....
        /*0050*/ 	.word	0xffffffff


	//   ....[8]....
        /*0054*/ 	.word	0xffffffff


	//   ....[9]....
        /*0058*/ 	.word	0xffffffff


	//----- nvinfo : EIATTR_COOP_GROUP_INSTR_OFFSETS
	.align		4
.L_1007:
        /*005c*/ 	.byte	0x04, 0x28
        /*005e*/ 	.short	(.L_1009 - .L_1008)


	//   ....[0]....
.L_1008:
        /*0060*/ 	.word	0x00002850


	//   ....[1]....
        /*0064*/ 	.word	0x00002890


	//   ....[2]....
        /*0068*/ 	.word	0x00002930


	//   ....[3]....
        /*006c*/ 	.word	0x00002960


	//   ....[4]....
        /*0070*/ 	.word	0x000029a0


	//   ....[5]....
        /*0074*/ 	.word	0x000029c0


	//   ....[6]....
        /*0078*/ 	.word	0x000029f0


	//   ....[7]....
        /*007c*/ 	.word	0x00002a10


	//   ....[8]....
        /*0080*/ 	.word	0x00002a60


	//   ....[9]....
        /*0084*/ 	.word	0x00002a70


	//----- nvinfo : EIATTR_VRC_CTA_INIT_COUNT
	.align		4
.L_1009:
        /*0088*/ 	.byte	0x02, 0x4a
	.zero		1
	.zero		1


	//----- nvinfo : EIATTR_EXIT_INSTR_OFFSETS
	.align		4
        /*008c*/ 	.byte	0x04, 0x1c
        /*008e*/ 	.short	(.L_1011 - .L_1010)


	//   ....[0]....
.L_1010:
        /*0090*/ 	.word	0x00006620


	//   ....[1]....
        /*0094*/ 	.word	0x00006750


	//   ....[2]....
        /*0098*/ 	.word	0x00006c60


	//   ....[3]....
        /*009c*/ 	.word	0x00007210


	//----- nvinfo : EIATTR_MAX_THREADS
	.align		4
.L_1011:
        /*00a0*/ 	.byte	0x04, 0x05
        /*00a2*/ 	.short	(.L_1013 - .L_1012)
.L_1012:
        /*00a4*/ 	.word	0x00000080
        /*00a8*/ 	.word	0x00000001
        /*00ac*/ 	.word	0x00000001


	//----- nvinfo : EIATTR_CRS_STACK_SIZE
	.align		4
.L_1013:
        /*00b0*/ 	.byte	0x04, 0x1e
        /*00b2*/ 	.short	(.L_1015 - .L_1014)
.L_1014:
        /*00b4*/ 	.word	0x00000000


	//----- nvinfo : EIATTR_CBANK_PARAM_SIZE
	.align		4
.L_1015:
        /*00b8*/ 	.byte	0x03, 0x19
        /*00ba*/ 	.short	0x00b8


	//----- nvinfo : EIATTR_PARAM_CBANK
	.align		4
        /*00bc*/ 	.byte	0x04, 0x0a
        /*00be*/ 	.short	(.L_1017 - .L_1016)
	.align		4
.L_1016:
        /*00c0*/ 	.word	index@(.nv.constant0._Z35group_norm_nhwc_bwd_one_pass_kernelI11Fp32IOFp32WLi512ELi4ELi128EEv26Group_norm_nhwc_bwd_params)
        /*00c4*/ 	.short	0x0380
        /*00c6*/ 	.short	0x00b8


	//----- nvinfo : EIATTR_SW_WAR
	.align		4
.L_1017:
        /*00c8*/ 	.byte	0x04, 0x36
        /*00ca*/ 	.short	(.L_1019 - .L_1018)
.L_1018:
        /*00cc*/ 	.word	0x00000008
.L_1019:


//--------------------- .nv.info._Z35group_norm_nhwc_bwd_one_pass_kernelI11Fp32IOBf16WLi64ELi4ELi128EEv26Group_norm_nhwc_bwd_params --------------------------
	.section	.nv.info._Z35group_norm_nhwc_bwd_one_pass_kernelI11Fp32IOBf16WLi64ELi4ELi128EEv26Group_norm_nhwc_bwd_params,"",@"SHT_CUDA_INFO"
	.sectionflags	@""
	.align	4


	//----- nvinfo : EIATTR_CUDA_API_VERSION
	.align		4
        /*0000*/ 	.byte	0x04, 0x37
        /*0002*/ 	.short	(.L_1021 - .L_1020)
.L_1020:
        /*0004*/ 	.word	0x00000082


	//----- nvinfo : EIATTR_KPARAM_INFO
	.align		4
.L_1021:
        /*0008*/ 	.byte	0x04, 0x17
        /*000a*/ 	.short	(.L_1023 - .L_1022)
.L_1022:
        /*000c*/ 	.word	0x00000000
        /*0010*/ 	.short	0x0000
        /*0012*/ 	.short	0x0000
        /*0014*/ 	.byte	0x00, 0xf0, 0xe1, 0x02


	//----- nvinfo : EIATTR_SPARSE_MMA_MASK
	.align		4
.L_1023:
        /*0018*/ 	.byte	0x03, 0x50
        /*001a*/ 	.short	0x0000


	//----- nvinfo : EIATTR_MAXREG_COUNT
	.align		4
        /*001c*/ 	.byte	0x03, 0x1b
        /*001e*/ 	.short	0x00ff


	//----- nvinfo : EIATTR_NUM_BARRIERS
	.align		4
        /*0020*/ 	.byte	0x02, 0x4c
        /*0022*/ 	.byte	0x01
	.zero		1


	//----- nvinfo : EIATTR_MERCURY_ISA_VERSION
	.align		4
        /*0024*/ 	.byte	0x03, 0x5f
        /*0026*/ 	.short	0x0101


	//----- nvinfo : EIATTR_COOP_GROUP_MASK_REGIDS
	.align		4
        /*0028*/ 	.byte	0x04, 0x29
        /*002a*/ 	.short	(.L_1025 - .L_1024)


	//   ....[0]....
.L_1024:
        /*002c*/ 	.word	0xffffffff


	//   ....[1]....
        /*0030*/ 	.word	0xffffffff


	//   ....[2]....
        /*0034*/ 	.word	0xffffffff


	//   ....[3]....
        /*0038*/ 	.word	0xffffffff


	//   ....[4]....
        /*003c*/ 	.word	0xffffffff


	//   ....[5]....
        /*0040*/ 	.word	0xffffffff


	//   ....[6]....
        /*0044*/ 	.word	0xffffffff


	//   ....[7]....
        /*0048*/ 	.word	0xffffffff


	//   ....[8]....
        /*004c*/ 	.word	0xffffffff


	//   ....[9]....
        /*0050*/ 	.word	0xffffffff


	//----- nvinfo : EIATTR_COOP_GROUP_INSTR_OFFSETS
	.align		4
.L_1025:
        /*0054*/ 	.byte	0x04, 0x28
        /*0056*/ 	.short	(.L_1027 - .L_1026)


	//   ....[0]....
.L_1026:
        /*0058*/ 	.word	0x00000a00


	//   ....[1]....
        /*005c*/ 	.word	0x00000a20


	//   ....[2]....
        /*0060*/ 	.word	0x00000a50


	//   ....[3]....
        /*0064*/ 	.word	0x00000a70


	//   ....[4]....
        /*0068*/ 	.word	0x00000aa0


	//   ....[5]....
        /*006c*/ 	.word	0x00000ac0


	//   ....[6]....
        /*0070*/ 	.word	0x00000af0


	//   ....[7]....
        /*0074*/ 	.word	0x00000b10


	//   ....[8]....
        /*0078*/ 	.word	0x00000b90


	//   ....[9]....
        /*007c*/ 	.word	0x00000ba0


	//----- nvinfo : EIATTR_VRC_CTA_INIT_COUNT
	.align		4
.L_1027:
        /*0080*/ 	.byte	0x02, 0x4a
	.zero		1
	.zero		1


	//----- nvinfo : EIATTR_EXIT_INSTR_OFFSETS
	.align		4
        /*0084*/ 	.byte	0x04, 0x1c
        /*0086*/ 	.short	(.L_1029 - .L_1028)


	//   ....[0]....
.L_1028:
        /*0088*/ 	.word	0x00003360


	//   ....[1]....
        /*008c*/ 	.word	0x000034a0


	//   ....[2]....
        /*0090*/ 	.word	0x00003a40


	//   ....[3]....
        /*0094*/ 	.word	0x00004070


	//----- nvinfo : EIATTR_MAX_THREADS
	.align		4
.L_1029:
        /*0098*/ 	.byte	0x04, 0x05
        /*009a*/ 	.short	(.L_1031 - .L_1030)
.L_1030:
        /*009c*/ 	.word	0x00000080
        /*00a0*/ 	.word	0x00000001
        /*00a4*/ 	.word	0x00000001


	//----- nvinfo : EIATTR_CRS_STACK_SIZE
	.align		4
.L_1031:
        /*00a8*/ 	.byte	0x04, 0x1e
        /*00aa*/ 	.short	(.L_1033 - .L_1032)
.L_1032:
        /*00ac*/ 	.word	0x00000000


	//----- nvinfo : EIATTR_CBANK_PARAM_SIZE
	.align		4
.L_1033:
        /*00b0*/ 	.byte	0x03, 0x19
        /*00b2*/ 	.short	0x00b8


	//----- nvinfo : EIATTR_PARAM_CBANK
	.align		4
        /*00b4*/ 	.byte	0x04, 0x0a
        /*00b6*/ 	.short	(.L_1035 - .L_1034)
	.align		4
.L_1034:
        /*00b8*/ 	.word	index@(.nv.constant0._Z35group_norm_nhwc_bwd_one_pass_kernelI11Fp32IOBf16WLi64ELi4ELi128EEv26Group_norm_nhwc_bwd_params)
        /*00bc*/ 	.short	0x0380
        /*00be*/ 	.short	0x00b8


	//----- nvinfo : EIATTR_SW_WAR
	.align		4
.L_1035:
        /*00c0*/ 	.byte	0x04, 0x36
        /*00c2*/ 	.short	(.L_1037 - .L_1036)
.L_1036:
        /*00c4*/ 	.word	0x00000008
.L_1037:


//--------------------- .nv.info._Z35group_norm_nhwc_bwd_one_pass_kernelI11Fp32IOBf16WLi128ELi4ELi128EEv26Group_norm_nhwc_bwd_params --------------------------
	.section	.nv.info._Z35group_norm_nhwc_bwd_one_pass_kernelI11Fp32IOBf16WLi128ELi4ELi128EEv26Group_norm_nhwc_bwd_params,"",@"SHT_CUDA_INFO"
	.sectionflags	@""
	.align	4


	//----- nvinfo : EIATTR_CUDA_API_VERSION
	.align		4
        /*0000*/ 	.byte	0x04, 0x37
        /*0002*/ 	.short	(.L_1039 - .L_1038)
.L_1038:
        /*0004*/ 	.word	0x00000082


	//----- nvinfo : EIATTR_KPARAM_INFO
	.align		4
.L_1039:
        /*0008*/ 	.byte	0x04, 0x17
        /*000a*/ 	.short	(.L_1041 - .L_1040)
.L_1040:
        /*000c*/ 	.word	0x00000000
        /*0010*/ 	.short	0x0000
        /*0012*/ 	.short	0x0000
        /*0014*/ 	.byte	0x00, 0xf0, 0xe1, 0x02


	//----- nvinfo : EIATTR_SPARSE_MMA_MASK
	.align		4
.L_1041:
        /*0018*/ 	.byte	0x03, 0x50
        /*001a*/ 	.short	0x0000


	//----- nvinfo : EIATTR_MAXREG_COUNT
	.align		4
        /*001c*/ 	.byte	0x03, 0x1b
        /*001e*/ 	.short	0x00ff


	//----- nvinfo : EIATTR_NUM_BARRIERS
	.align		4
        /*0020*/ 	.byte	0x02, 0x4c
        /*0022*/ 	.byte	0x01
	.zero		1


	//----- nvinfo : EIATTR_MERCURY_ISA_VERSION
	.align		4
        /*0024*/ 	.byte	0x03, 0x5f
        /*0026*/ 	.short	0x0101


	//----- nvinfo : EIATTR_COOP_GROUP_MASK_REGIDS
	.align		4
        /*0028*/ 	.byte	0x04, 0x29
        /*002a*/ 	.short	(.L_1043 - .L_1042)


	//   ....[0]....
.L_1042:
        /*002c*/ 	.word	0xffffffff


	//   ....[1]....
        /*0030*/ 	.word	0xffffffff


	//   ....[2]....
        /*0034*/ 	.word	0xffffffff


	//   ....[3]....
        /*0038*/ 	.word	0xffffffff


	//   ....[4]....
        /*003c*/ 	.word	0xffffffff


	//   ....[5]....
        /*0040*/ 	.word	0xffffffff


	//   ....[6]....
        /*0044*/ 	.word	0xffffffff


	//   ....[7]....
        /*0048*/ 	.word	0xffffffff


	//   ....[8]....
        /*004c*/ 	.word	0xffffffff


	//   ....[9]....
        /*0050*/ 	.word	0xffffffff


	//----- nvinfo : EIATTR_COOP_GROUP_INSTR_OFFSETS
	.align		4
.L_1043:
        /*0054*/ 	.byte	0x04, 0x28
        /*0056*/ 	.short	(.L_1045 - .L_1044)


	//   ....[0]....
.L_1044:
        /*0058*/ 	.word	0x00000fa0


	//   ....[1]....
        /*005c*/ 	.word	0x00000fd0


	//   ....[2]....
        /*0060*/ 	.word	0x00001020


	//   ....[3]....
        /*0064*/ 	.word	0x00001040


	//   ....[4]....
        /*0068*/ 	.word	0x00001070


	//   ....[5]....
        /*006c*/ 	.word	0x00001090


	//   ....[6]....
        /*0070*/ 	.word	0x000010c0


	//   ....[7]....
        /*0074*/ 	.word	0x000010e0


	//   ....[8]....
        /*0078*/ 	.word	0x00001130


	//   ....[9]....
        /*007c*/ 	.word	0x00001140


	//----- nvinfo : EIATTR_VRC_CTA_INIT_COUNT
	.align		4
.L_1045:
        /*0080*/ 	.byte	0x02, 0x4a
	.zero		1
	.zero		1


	//----- nvinfo : EIATTR_EXIT_INSTR_OFFSETS
	.align		4
        /*0084*/ 	.byte	0x04, 0x1c
        /*0086*/ 	.short	(.L_1047 - .L_1046)


	//   ....[0]....
.L_1046:
        /*0088*/ 	.word	0x00003b20


	//   ....[1]....
        /*008c*/ 	.word	0x00003c60


	//   ....[2]....
        /*0090*/ 	.word	0x00004210


	//   ....[3]....
        /*0094*/ 	.word	0x00004840


	//----- nvinfo : EIATTR_MAX_THREADS
	.align		4
.L_1047:
        /*0098*/ 	.byte	0x04, 0x05
        /*009a*/ 	.short	(.L_1049 - .L_1048)
.L_1048:
        /*009c*/ 	.word	0x00000080
        /*00a0*/ 	.word	0x00000001
        /*00a4*/ 	.word	0x00000001


	//----- nvinfo : EIATTR_CRS_STACK_SIZE
	.align		4
.L_1049:
        /*00a8*/ 	.byte	0x04, 0x1e
        /*00aa*/ 	.short	(.L_1051 - .L_1050)
.L_1050:
        /*00ac*/ 	.word	0x00000000


	//----- nvinfo : EIATTR_CBANK_PARAM_SIZE
	.align		4
.L_1051:
        /*00b0*/ 	.byte	0x03, 0x19
        /*00b2*/ 	.short	0x00b8


	//----- nvinfo : EIATTR_PARAM_CBANK
	.align		4
        /*00b4*/ 	.byte	0x04, 0x0a
        /*00b6*/ 	.short	(.L_1053 - .L_1052)
	.align		4
.L_1052:
        /*00b8*/ 	.word	index@(.nv.constant0._Z35group_norm_nhwc_bwd_one_pass_kernelI11Fp32IOBf16WLi128ELi4ELi128EEv26Group_norm_nhwc_bwd_params)
        /*00bc*/ 	.short	0x0380
        /*00be*/ 	.short	0x00b8


	//----- nvinfo : EIATTR_SW_WAR
	.align		4
.L_1053:
        /*00c0*/ 	.byte	0x04, 0x36
        /*00c2*/ 	.short	(.L_1055 - .L_1054)
.L_1054:
        /*00c4*/ 	.word	0x00000008
.L_1055:


//--------------------- .nv.info._Z35group_norm_nhwc_bwd_one_pass_kernelI11Fp32IOBf16WLi256ELi4ELi128EEv26Group_norm_nhwc_bwd_params --------------------------
	.section	.nv.info._Z35group_norm_nhwc_bwd_one_pass_kernelI11Fp32IOBf16WLi256ELi4ELi128EEv26Group_norm_nhwc_bwd_params,"",@"SHT_CUDA_INFO"
	.sectionflags	@""
	.align	4


	//----- nvinfo : EIATTR_CUDA_API_VERSION
	.align		4
        /*0000*/ 	.byte	0x04, 0x37
        /*0002*/ 	.short	(.L_1057 - .L_1056)
.L_1056:
        /*0004*/ 	.word	0x00000082


	//----- nvinfo : EIATTR_KPARAM_INFO
	.align		4
.L_1057:
        /*0008*/ 	.byte	0x04, 0x17
        /*000a*/ 	.short	(.L_1059 - .L_1058)
.L_1058:
        /*000c*/ 	.word	0x00000000
        /*0010*/ 	.short	0x0000
        /*0012*/ 	.short	0x0000
        /*0014*/ 	.byte	0x00, 0xf0, 0xe1, 0x02


	//----- nvinfo : EIATTR_SPARSE_MMA_MASK
	.align		4
.L_1059:
        /*0018*/ 	.byte	0x03, 0x50
        /*001a*/ 	.short	0x0000


	//----- nvinfo : EIATTR_MAXREG_COUNT
	.align		4
        /*001c*/ 	.byte	0x03, 0x1b
        /*001e*/ 	.short	0x00ff


	//----- nvinfo : EIATTR_NUM_BARRIERS
	.align		4
        /*0020*/ 	.byte	0x02, 0x4c
        /*0022*/ 	.byte	0x01
	.zero		1


	//----- nvinfo : EIATTR_MERCURY_ISA_VERSION
	.align		4
        /*0024*/ 	.byte	0x03, 0x5f
        /*0026*/ 	.short	0x0101


	//----- nvinfo : EIATTR_COOP_GROUP_MASK_REGIDS
	.align		4
        /*0028*/ 	.byte	0x04, 0x29
        /*002a*/ 	.short	(.L_1061 - .L_1060)


	//   ....[0]....
.L_1060:
        /*002c*/ 	.word	0xffffffff


	//   ....[1]....
        /*0030*/ 	.word	0xffffffff


	//   ....[2]....
        /*0034*/ 	.word	0xffffffff


	//   ....[3]....
        /*0038*/ 	.word	0xffffffff


	//   ....[4]....
        /*003c*/ 	.word	0xffffffff


	//   ....[5]....
        /*0040*/ 	.word	0xffffffff


	//   ....[6]....
        /*0044*/ 	.word	0xffffffff


	//   ....[7]....
        /*0048*/ 	.word	0xffffffff


	//   ....[8]....
        /*004c*/ 	.word	0xffffffff


	//   ....[9]....
        /*0050*/ 	.word	0xffffffff


	//----- nvinfo : EIATTR_COOP_GROUP_INSTR_OFFSETS
	.align		4
.L_1061:
        /*0054*/ 	.byte	0x04, 0x28
        /*0056*/ 	.short	(.L_1063 - .L_1062)


	//   ....[0]....
.L_1062:
        /*0058*/ 	.word	0x000017a0


	//   ....[1]....
        /*005c*/ 	.word	0x000017e0


	//   ....[2]....
        /*0060*/ 	.word	0x00001870


	//   ....[3]....
        /*0064*/ 	.word	0x000018a0


	//   ....[4]....
        /*0068*/ 	.word	0x000018e0


	//   ....[5]....
        /*006c*/ 	.word	0x00001900


	//   ....[6]....
        /*0070*/ 	.word	0x00001930


	//   ....[7]....
        /*0074*/ 	.word	0x00001950


	//   ....[8]....
        /*0078*/ 	.word	0x000019a0


	//   ....[9]....
        /*007c*/ 	.word	0x000019b0


	//----- nvinfo : EIATTR_VRC_CTA_INIT_COUNT
	.align		4
.L_1063:
        /*0080*/ 	.byte	0x02, 0x4a
	.zero		1
	.zero		1


	//----- nvinfo : EIATTR_EXIT_INSTR_OFFSETS
	.align		4
        /*0084*/ 	.byte	0x04, 0x1c
        /*0086*/ 	.short	(.L_1065 - .L_1064)


	//   ....[0]....
.L_1064:
        /*0088*/ 	.word	0x00004930


	//   ....[1]....
        /*008c*/ 	.word	0x00004a60


	//   ....[2]....
        /*0090*/ 	.word	0x00004f90


	//   ....[3]....
        /*0094*/ 	.word	0x00005590


	//----- nvinfo : EIATTR_MAX_THREADS
	.align		4
.L_1065:
        /*0098*/ 	.byte	0x04, 0x05
        /*009a*/ 	.short	(.L_1067 - .L_1066)
.L_1066:
        /*009c*/ 	.word	0x00000080
        /*00a0*/ 	.word	0x00000001
        /*00a4*/ 	.word	0x00000001


	//----- nvinfo : EIATTR_CRS_STACK_SIZE
	.align		4
.L_1067:
        /*00a8*/ 	.byte	0x04, 0x1e
        /*00aa*/ 	.short	(.L_1069 - .L_1068)
.L_1068:
        /*00ac*/ 	.word	0x00000000


	//----- nvinfo : EIATTR_CBANK_PARAM_SIZE
	.align		4
.L_1069:
        /*00b0*/ 	.byte	0x03, 0x19
        /*00b2*/ 	.short	0x00b8


	//----- nvinfo : EIATTR_PARAM_CBANK
	.align		4
        /*00b4*/ 	.byte	0x04, 0x0a
        /*00b6*/ 	.short	(.L_1071 - .L_1070)
	.align		4
.L_1070:
        /*00b8*/ 	.word	index@(.nv.constant0._Z35group_norm_nhwc_bwd_one_pass_kernelI11Fp32IOBf16WLi256ELi4ELi128EEv26Group_norm_nhwc_bwd_params)
        /*00bc*/ 	.short	0x0380
        /*00be*/ 	.short	0x00b8


	//----- nvinfo : EIATTR_SW_WAR
	.align		4
.L_1071:
        /*00c0*/ 	.byte	0x04, 0x36
        /*00c2*/ 	.short	(.L_1073 - .L_1072)
.L_1072:
        /*00c4*/ 	.word	0x00000008
.L_1073:


//--------------------- .nv.info._Z35group_norm_nhwc_bwd_one_pass_kernelI11Fp32IOBf16WLi512ELi4ELi128EEv26Group_norm_nhwc_bwd_params --------------------------
	.section	.nv.info._Z35group_norm_nhwc_bwd_one_pass_kernelI11Fp32IOBf16WLi512ELi4ELi128EEv26Group_norm_nhwc_bwd_params,"",@"SHT_CUDA_INFO"
	.sectionflags	@""
	.align	4


	//----- nvinfo : EIATTR_CUDA_API_VERSION
	.align		4
        /*0000*/ 	.byte	0x04, 0x37
        /*0002*/ 	.short	(.L_1075 - .L_1074)
.L_1074:
        /*0004*/ 	.word	0x00000082


	//----- nvinfo : EIATTR_KPARAM_INFO
	.align		4
.L_1075:
        /*0008*/ 	.byte	0x04, 0x17
        /*000a*/ 	.short	(.L_1077 - .L_1076)
.L_1076:
        /*000c*/ 	.word	0x00000000
        /*0010*/ 	.short	0x0000
        /*0012*/ 	.short	0x0000
        /*0014*/ 	.byte	0x00, 0xf0, 0xe1, 0x02


	//----- nvinfo : EIATTR_SPARSE_MMA_MASK
	.align		4
.L_1077:
        /*0018*/ 	.byte	0x03, 0x50
        /*001a*/ 	.short	0x0000


	//----- nvinfo : EIATTR_MAXREG_COUNT
	.align		4
        /*001c*/ 	.byte	0x03, 0x1b
        /*001e*/ 	.short	0x00ff


	//----- nvinfo : EIATTR_NUM_BARRIERS
	.align		4
        /*0020*/ 	.byte	0x02, 0x4c
        /*0022*/ 	.byte	0x01
	.zero		1


	//----- nvinfo : EIATTR_MERCURY_ISA_VERSION
	.align		4
        /*0024*/ 	.byte	0x03, 0x5f
        /*0026*/ 	.short	0x0101


	//----- nvinfo : EIATTR_INT_WARP_WIDE_INSTR_OFFSETS
	.align		4
        /*0028*/ 	.byte	0x04, 0x31
        /*002a*/ 	.short	(.L_1079 - .L_1078)


	//   ....[0]....
.L_1078:
        /*002c*/ 	.word	0x00002b20


	//----- nvinfo : EIATTR_COOP_GROUP_MASK_REGIDS
	.align		4
.L_1079:
        /*0030*/ 	.byte	0x04, 0x29
        /*0032*/ 	.short	(.L_1081 - .L_1080)


	//   ....[0]....
.L_1080:
        /*0034*/ 	.word	0xffffffff


	//   ....[1]....
        /*0038*/ 	.word	0xffffffff


	//   ....[2]....
        /*003c*/ 	.word	0xffffffff


	//   ....[3]....
        /*0040*/ 	.word	0xffffffff


	//   ....[4]....
        /*0044*/ 	.word	0xffffffff


	//   ....[5]....
        /*0048*/ 	.word	0xffffffff


	//   ....[6]....
        /*004c*/ 	.word	0xffffffff


	//   ....[7]....
        /*0050*/ 	.word	0xffffffff


	//   ....[8]....
        /*0054*/ 	.word	0xffffffff


	//   ....[9]....
        /*0058*/ 	.word	0xffffffff


	//----- nvinfo : EIATTR_COOP_GROUP_INSTR_OFFSETS
	.align		4
.L_1081:
        /*005c*/ 	.byte	0x04, 0x28
        /*005e*/ 	.short	(.L_1083 - .L_1082)


	//   ....[0]....
.L_1082:
        /*0060*/ 	.word	0x000028b0


	//   ....[1]....
        /*0064*/ 	.word	0x000028f0


	//   ....[2]....
        /*0068*/ 	.word	0x00002990


	//   ....[3]....
        /*006c*/ 	.word	0x000029c0


	//   ....[4]....
        /*0070*/ 	.word	0x00002a00


	//   ....[5]....
        /*0074*/ 	.word	0x00002a20


	//   ....[6]....
        /*0078*/ 	.word	0x00002a50


	//   ....[7]....
        /*007c*/ 	.word	0x00002a70


	//   ....[8]....
        /*0080*/ 	.word	0x00002ac0


	//   ....[9]....
        /*0084*/ 	.word	0x00002ad0


	//----- nvinfo : EIATTR_VRC_CTA_INIT_COUNT
	.align		4
.L_1083:
        /*0088*/ 	.byte	0x02, 0x4a
	.zero		1
	.zero		1


	//----- nvinfo : EIATTR_EXIT_INSTR_OFFSETS
	.align		4
        /*008c*/ 	.byte	0x04, 0x1c
        /*008e*/ 	.short	(.L_1085 - .L_1084)


	//   ....[0]....
.L_1084:
        /*0090*/ 	.word	0x00006680


	//   ....[1]....
        /*0094*/ 	.word	0x000067b0


	//   ....[2]....
        /*0098*/ 	.word	0x00006ce0


	//   ....[3]....
        /*009c*/ 	.word	0x000072e0


	//----- nvinfo : EIATTR_MAX_THREADS
	.align		4
.L_1085:
        /*00a0*/ 	.byte	0x04, 0x05
        /*00a2*/ 	.short	(.L_1087 - .L_1086)
.L_1086:
        /*00a4*/ 	.word	0x00000080
        /*00a8*/ 	.word	0x00000001
        /*00ac*/ 	.word	0x00000001


	//----- nvinfo : EIATTR_CRS_STACK_SIZE
	.align		4
.L_1087:
        /*00b0*/ 	.byte	0x04, 0x1e
        /*00b2*/ 	.short	(.L_1089 - .L_1088)
.L_1088:
        /*00b4*/ 	.word	0x00000000


	//----- nvinfo : EIATTR_CBANK_PARAM_SIZE
	.align		4
.L_1089:
        /*00b8*/ 	.byte	0x03, 0x19
        /*00ba*/ 	.short	0x00b8


	//----- nvinfo : EIATTR_PARAM_CBANK
	.align		4
        /*00bc*/ 	.byte	0x04, 0x0a
        /*00be*/ 	.short	(.L_1091 - .L_1090)
	.align		4
.L_1090:
        /*00c0*/ 	.word	index@(.nv.constant0._Z35group_norm_nhwc_bwd_one_pass_kernelI11Fp32IOBf16WLi512ELi4ELi128EEv26Group_norm_nhwc_bwd_params)
        /*00c4*/ 	.short	0x0380
        /*00c6*/ 	.short	0x00b8


	//----- nvinfo : EIATTR_SW_WAR
	.align		4
.L_1091:
        /*00c8*/ 	.byte	0x04, 0x36
        /*00ca*/ 	.short	(.L_1093 - .L_1092)
.L_1092:
        /*00cc*/ 	.word	0x00000008
.L_1093:


//--------------------- .nv.info._Z35group_norm_nhwc_bwd_one_pass_kernelI11Fp32IOFp16WLi64ELi4ELi128EEv26Group_norm_nhwc_bwd_params --------------------------
	.section	.nv.info._Z35group_norm_nhwc_bwd_one_pass_kernelI11Fp32IOFp16WLi64ELi4ELi128EEv26Group_norm_nhwc_bwd_params,"",@"SHT_CUDA_INFO"
	.sectionflags	@""
	.align	4


	//----- nvinfo : EIATTR_CUDA_API_VERSION
	.align		4
        /*0000*/ 	.byte	0x04, 0x37
        /*0002*/ 	.short	(.L_1095 - .L_1094)
.L_1094:
        /*0004*/ 	.word	0x00000082


	//----- nvinfo : EIATTR_KPARAM_INFO
	.align		4
.L_1095:
        /*0008*/ 	.byte	0x04, 0x17
        /*000a*/ 	.short	(.L_1097 - .L_1096)
.L_1096:
        /*000c*/ 	.word	0x00000000
        /*0010*/ 	.short	0x0000
        /*0012*/ 	.short	0x0000
        /*0014*/ 	.byte	0x00, 0xf0, 0xe1, 0x02


	//----- nvinfo : EIATTR_SPARSE_MMA_MASK
	.align		4
.L_1097:
        /*0018*/ 	.byte	0x03, 0x50
        /*001a*/ 	.short	0x0000


	//----- nvinfo : EIATTR_MAXREG_COUNT
	.align		4
        /*001c*/ 	.byte	0x03, 0x1b
        /*001e*/ 	.short	0x00ff


	//----- nvinfo : EIATTR_NUM_BARRIERS
	.align		4
        /*0020*/ 	.byte	0x02, 0x4c
        /*0022*/ 	.byte	0x01
	.zero		1


	//----- nvinfo : EIATTR_MERCURY_ISA_VERSION
	.align		4
        /*0024*/ 	.byte	0x03, 0x5f
        /*0026*/ 	.short	0x0101


	//----- nvinfo : EIATTR_COOP_GROUP_MASK_REGIDS
	.align		4
        /*0028*/ 	.byte	0x04, 0x29
        /*002a*/ 	.short	(.L_1099 - .L_1098)


	//   ....[0]....
.L_1098:
        /*002c*/ 	.word	0xffffffff


	//   ....[1]....
        /*0030*/ 	.word	0xffffffff


	//   ....[2]....
        /*0034*/ 	.word	0xffffffff


	//   ....[3]....
        /*0038*/ 	.word	0xffffffff


	//   ....[4]....
        /*003c*/ 	.word	0xffffffff


	//   ....[5]....
        /*0040*/ 	.word	0xffffffff


	//   ....[6]....
        /*0044*/ 	.word	0xffffffff


	//   ....[7]....
        /*0048*/ 	.word	0xffffffff


	//   ....[8]....
        /*004c*/ 	.word	0xffffffff


	//   ....[9]....
        /*0050*/ 	.word	0xffffffff


	//----- nvinfo : EIATTR_COOP_GROUP_INSTR_OFFSETS
	.align		4
.L_1099:
        /*0054*/ 	.byte	0x04, 0x28
        /*0056*/ 	.short	(.L_1101 - .L_1100)


	//   ....[0]....
.L_1100:
        /*0058*/ 	.word	0x00000a00


	//   ....[1]....
        /*005c*/ 	.word	0x00000a20


	//   ....[2]....
        /*0060*/ 	.word	0x00000a50


	//   ....[3]....
        /*0064*/ 	.word	0x00000a70


	//   ....[4]....
        /*0068*/ 	.word	0x00000aa0


	//   ....[5]....
        /*006c*/ 	.word	0x00000ac0


	//   ....[6]....
        /*0070*/ 	.word	0x00000af0


	//   ....[7]....
        /*0074*/ 	.word	0x00000b10


	//   ....[8]....
        /*0078*/ 	.word	0x00000b90


	//   ....[9]....
        /*007c*/ 	.word	0x00000ba0


	//----- nvinfo : EIATTR_VRC_CTA_INIT_COUNT
	.align		4
.L_1101:
        /*0080*/ 	.byte	0x02, 0x4a
	.zero		1
	.zero		1


	//----- nvinfo : EIATTR_EXIT_INSTR_OFFSETS
	.align		4
        /*0084*/ 	.byte	0x04, 0x1c
        /*0086*/ 	.short	(.L_1103 - .L_1102)


	//   ....[0]....
.L_1102:
        /*0088*/ 	.word	0x00003360


	//   ....[1]....
        /*008c*/ 	.word	0x000034a0


	//   ....[2]....
        /*0090*/ 	.word	0x00003a40


	//   ....[3]....
        /*0094*/ 	.word	0x00004070


	//----- nvinfo : EIATTR_MAX_THREADS
	.align		4
.L_1103:
        /*0098*/ 	.byte	0x04, 0x05
        /*009a*/ 	.short	(.L_1105 - .L_1104)
.L_1104:
        /*009c*/ 	.word	0x00000080
        /*00a0*/ 	.word	0x00000001
        /*00a4*/ 	.word	0x00000001


	//----- nvinfo : EIATTR_CRS_STACK_SIZE
	.align		4
.L_1105:
        /*00a8*/ 	.byte	0x04, 0x1e
        /*00aa*/ 	.short	(.L_1107 - .L_1106)
.L_1106:
        /*00ac*/ 	.word	0x00000000


	//----- nvinfo : EIATTR_CBANK_PARAM_SIZE
	.align		4
.L_1107:
        /*00b0*/ 	.byte	0x03, 0x19
        /*00b2*/ 	.short	0x00b8


	//----- nvinfo : EIATTR_PARAM_CBANK
	.align		4
        /*00b4*/ 	.byte	0x04, 0x0a
        /*00b6*/ 	.short	(.L_1109 - .L_1108)
	.align		4
.L_1108:
        /*00b8*/ 	.word	index@(.nv.constant0._Z35group_norm_nhwc_bwd_one_pass_kernelI11Fp32IOFp16WLi64ELi4ELi128EEv26Group_norm_nhwc_bwd_params)
        /*00bc*/ 	.short	0x0380
        /*00be*/ 	.short	0x00b8


	//----- nvinfo : EIATTR_SW_WAR
	.align		4
.L_1109:
        /*00c0*/ 	.byte	0x04, 0x36
        /*00c2*/ 	.short	(.L_1111 - .L_1110)
.L_1110:
        /*00c4*/ 	.word	0x00000008
.L_1111:


//--------------------- .nv.info._Z35group_norm_nhwc_bwd_one_pass_kernelI11Fp32IOFp16WLi128ELi4ELi128EEv26Group_norm_nhwc_bwd_params --------------------------
	.section	.nv.info._Z35group_norm_nhwc_bwd_one_pass_kernelI11Fp32IOFp16WLi128ELi4ELi128EEv26Group_norm_nhwc_bwd_params,"",@"SHT_CUDA_INFO"
	.sectionflags	@""
	.align	4


	//----- nvinfo : EIATTR_CUDA_API_VERSION
	.align		4
        /*0000*/ 	.byte	0x04, 0x37
        /*0002*/ 	.short	(.L_1113 - .L_1112)
.L_1112:
        /*0004*/ 	.word	0x00000082


	//----- nvinfo : EIATTR_KPARAM_INFO
	.align		4
.L_1113:
        /*0008*/ 	.byte	0x04, 0x17
        /*000a*/ 	.short	(.L_1115 - .L_1114)
.L_1114:
        /*000c*/ 	.word	0x00000000
        /*0010*/ 	.short	0x0000
        /*0012*/ 	.short	0x0000
        /*0014*/ 	.byte	0x00, 0xf0, 0xe1, 0x02


	//----- nvinfo : EIATTR_SPARSE_MMA_MASK
	.align		4
.L_1115:
        /*0018*/ 	.byte	0x03, 0x50
        /*001a*/ 	.short	0x0000


	//----- nvinfo : EIATTR_MAXREG_COUNT
	.align		4
        /*001c*/ 	.byte	0x03, 0x1b
        /*001e*/ 	.short	0x00ff


	//----- nvinfo : EIATTR_NUM_BARRIERS
	.align		4
        /*0020*/ 	.byte	0x02, 0x4c
        /*0022*/ 	.byte	0x01
	.zero		1


	//----- nvinfo : EIATTR_MERCURY_ISA_VERSION
	.align		4
        /*0024*/ 	.byte	0x03, 0x5f
        /*0026*/ 	.short	0x0101


	//----- nvinfo : EIATTR_COOP_GROUP_MASK_REGIDS
	.align		4
        /*0028*/ 	.byte	0x04, 0x29
        /*002a*/ 	.short	(.L_1117 - .L_1116)


	//   ....[0]....
.L_1116:
        /*002c*/ 	.word	0xffffffff


	//   ....[1]....
        /*0030*/ 	.word	0xffffffff


	//   ....[2]....
        /*0034*/ 	.word	0xffffffff


	//   ....[3]....
        /*0038*/ 	.word	0xffffffff


	//   ....[4]....
        /*003c*/ 	.word	0xffffffff


	//   ....[5]....
        /*0040*/ 	.word	0xffffffff


	//   ....[6]....
        /*0044*/ 	.word	0xffffffff


	//   ....[7]....
        /*0048*/ 	.word	0xffffffff


	//   ....[8]....
        /*004c*/ 	.word	0xffffffff


	//   ....[9]....
        /*0050*/ 	.word	0xffffffff


	//----- nvinfo : EIATTR_COOP_GROUP_INSTR_OFFSETS
	.align		4
.L_1117:
        /*0054*/ 	.byte	0x04, 0x28
        /*0056*/ 	.short	(.L_1119 - .L_1118)


	//   ....[0]....
.L_1118:
        /*0058*/ 	.word	0x00000fa0


	//   ....[1]....
        /*005c*/ 	.word	0x00000fd0


	//   ....[2]....
        /*0060*/ 	.word	0x00001020


	//   ....[3]....
        /*0064*/ 	.word	0x00001040


	//   ....[4]....
        /*0068*/ 	.word	0x00001070


	//   ....[5]....
        /*006c*/ 	.word	0x00001090


	//   ....[6]....
        /*0070*/ 	.word	0x000010c0


	//   ....[7]....
        /*0074*/ 	.word	0x000010e0


	//   ....[8]....
        /*0078*/ 	.word	0x00001130


	//   ....[9]....
        /*007c*/ 	.word	0x00001140


	//----- nvinfo : EIATTR_VRC_CTA_INIT_COUNT
	.align		4
.L_1119:
        /*0080*/ 	.byte	0x02, 0x4a
	.zero		1
	.zero		1


	//----- nvinfo : EIATTR_EXIT_INSTR_OFFSETS
	.align		4
        /*0084*/ 	.byte	0x04, 0x1c
        /*0086*/ 	.short	(.L_1121 - .L_1120)


	//   ....[0]....
.L_1120:
        /*0088*/ 	.word	0x00003b20


	//   ....[1]....
        /*008c*/ 	.word	0x00003c60


	//   ....[2]....
        /*0090*/ 	.word	0x00004210


	//   ....[3]....
        /*0094*/ 	.word	0x00004840


	//----- nvinfo : EIATTR_MAX_THREADS
	.align		4
.L_1121:
        /*0098*/ 	.byte	0x04, 0x05
        /*009a*/ 	.short	(.L_1123 - .L_1122)
.L_1122:
        /*009c*/ 	.word	0x00000080
        /*00a0*/ 	.word	0x00000001
        /*00a4*/ 	.word	0x00000001


	//----- nvinfo : EIATTR_CRS_STACK_SIZE
	.align		4
.L_1123:
        /*00a8*/ 	.byte	0x04, 0x1e
        /*00aa*/ 	.short	(.L_1125 - .L_1124)
.L_1124:
        /*00ac*/ 	.word	0x00000000


	//----- nvinfo : EIATTR_CBANK_PARAM_SIZE
	.align		4
.L_1125:
        /*00b0*/ 	.byte	0x03, 0x19
        /*00b2*/ 	.short	0x00b8


	//----- nvinfo : EIATTR_PARAM_CBANK
	.align		4
        /*00b4*/ 	.byte	0x04, 0x0a
        /*00b6*/ 	.short	(.L_1127 - .L_1126)
	.align		4
.L_1126:
        /*00b8*/ 	.word	index@(.nv.constant0._Z35group_norm_nhwc_bwd_one_pass_kernelI11Fp32IOFp16WLi128ELi4ELi128EEv26Group_norm_nhwc_bwd_params)
        /*00bc*/ 	.short	0x0380
        /*00be*/ 	.short	0x00b8


	//----- nvinfo : EIATTR_SW_WAR
	.align		4
.L_1127:
        /*00c0*/ 	.byte	0x04, 0x36
        /*00c2*/ 	.short	(.L_1129 - .L_1128)
.L_1128:
        /*00c4*/ 	.word	0x00000008
.L_1129:


//--------------------- .nv.info._Z35group_norm_nhwc_bwd_one_pass_kernelI11Fp32IOFp16WLi256ELi4ELi128EEv26Group_norm_nhwc_bwd_params --------------------------
	.section	.nv.info._Z35group_norm_nhwc_bwd_one_pass_kernelI11Fp32IOFp16WLi256ELi4ELi128EEv26Group_norm_nhwc_bwd_params,"",@"SHT_CUDA_INFO"
	.sectionflags	@""
	.align	4


	//----- nvinfo : EIATTR_CUDA_API_VERSION
	.align		4
        /*0000*/ 	.byte	0x04, 0x37
        /*0002*/ 	.short	(.L_1131 - .L_1130)
.L_1130:
        /*0004*/ 	.word	0x00000082


	//----- nvinfo : EIATTR_KPARAM_INFO
	.align		4
.L_1131:
        /*0008*/ 	.byte	0x04, 0x17
        /*000a*/ 	.short	(.L_1133 - .L_1132)
.L_1132:
        /*000c*/ 	.word	0x00000000
        /*0010*/ 	.short	0x0000
        /*0012*/ 	.short	0x0000
        /*0014*/ 	.byte	0x00, 0xf0, 0xe1, 0x02


	//----- nvinfo : EIATTR_SPARSE_MMA_MASK
	.align		4
.L_1133:
        /*0018*/ 	.byte	0x03, 0x50
        /*001a*/ 	.short	0x0000


	//----- nvinfo : EIATTR_MAXREG_COUNT
	.align		4
        /*001c*/ 	.byte	0x03, 0x1b
        /*001e*/ 	.short	0x00ff


	//----- nvinfo : EIATTR_NUM_BARRIERS
	.align		4
        /*0020*/ 	.byte	0x02, 0x4c
        /*0022*/ 	.byte	0x01
	.zero		1


	//----- nvinfo : EIATTR_MERCURY_ISA_VERSION
	.align		4
        /*0024*/ 	.byte	0x03, 0x5f
        /*0026*/ 	.short	0x0101


	//----- nvinfo : EIATTR_COOP_GROUP_MASK_REGIDS
	.align		4
        /*0028*/ 	.byte	0x04, 0x29
        /*002a*/ 	.short	(.L_1135 - .L_1134)


	//   ....[0]....
.L_1134:
        /*002c*/ 	.word	0xffffffff


	//   ....[1]....
        /*0030*/ 	.word	0xffffffff


	//   ....[2]....
        /*0034*/ 	.word	0xffffffff


	//   ....[3]....
        /*0038*/ 	.word	0xffffffff


	//   ....[4]....
        /*003c*/ 	.word	0xffffffff


	//   ....[5]....
        /*0040*/ 	.word	0xffffffff


	//   ....[6]....
        /*0044*/ 	.word	0xffffffff


	//   ....[7]....
        /*0048*/ 	.word	0xffffffff


	//   ....[8]....
        /*004c*/ 	.word	0xffffffff


	//   ....[9]....
        /*0050*/ 	.word	0xffffffff


	//----- nvinfo : EIATTR_COOP_GROUP_INSTR_OFFSETS
	.align		4
.L_1135:
        /*0054*/ 	.byte	0x04, 0x28
        /*0056*/ 	.short	(.L_1137 - .L_1136)


	//   ....[0]....
.L_1136:
        /*0058*/ 	.word	0x000017a0


	//   ....[1]....
        /*005c*/ 	.word	0x000017e0


	//   ....[2]....
        /*0060*/ 	.word	0x00001870


	//   ....[3]....
        /*0064*/ 	.word	0x000018a0


	//   ....[4]....
        /*0068*/ 	.word	0x000018e0


	//   ....[5]....
        /*006c*/ 	.word	0x00001900


	//   ....[6]....
        /*0070*/ 	.word	0x00001930


	//   ....[7]....
        /*0074*/ 	.word	0x00001950


	//   ....[8]....
        /*0078*/ 	.word	0x000019a0


	//   ....[9]....
        /*007c*/ 	.word	0x000019b0


	//----- nvinfo : EIATTR_VRC_CTA_INIT_COUNT
	.align		4
.L_1137:
        /*0080*/ 	.byte	0x02, 0x4a
	.zero		1
	.zero		1


	//----- nvinfo : EIATTR_EXIT_INSTR_OFFSETS
	.align		4
        /*0084*/ 	.byte	0x04, 0x1c
        /*0086*/ 	.short	(.L_1139 - .L_1138)


	//   ....[0]....
.L_1138:
        /*0088*/ 	.word	0x00004930


	//   ....[1]....
        /*008c*/ 	.word	0x00004a60


	//   ....[2]....
        /*0090*/ 	.word	0x00004f90


	//   ....[3]....
        /*0094*/ 	.word	0x00005590


	//----- nvinfo : EIATTR_MAX_THREADS
	.align		4
.L_1139:
        /*0098*/ 	.byte	0x04, 0x05
        /*009a*/ 	.short	(.L_1141 - .L_1140)
.L_1140:
        /*009c*/ 	.word	0x00000080
        /*00a0*/ 	.word	0x00000001
        /*00a4*/ 	.word	0x00000001


	//----- nvinfo : EIATTR_CRS_STACK_SIZE
	.align		4
.L_1141:
        /*00a8*/ 	.byte	0x04, 0x1e
        /*00aa*/ 	.short	(.L_1143 - .L_1142)
.L_1142:
        /*00ac*/ 	.word	0x00000000


	//----- nvinfo : EIATTR_CBANK_PARAM_SIZE
	.align		4
.L_1143:
        /*00b0*/ 	.byte	0x03, 0x19
        /*00b2*/ 	.short	0x00b8


	//----- nvinfo : EIATTR_PARAM_CBANK
	.align		4
        /*00b4*/ 	.byte	0x04, 0x0a
        /*00b6*/ 	.short	(.L_1145 - .L_1144)
	.align		4
.L_1144:
        /*00b8*/ 	.word	index@(.nv.constant0._Z35group_norm_nhwc_bwd_one_pass_kernelI11Fp32IOFp16WLi256ELi4ELi128EEv26Group_norm_nhwc_bwd_params)
        /*00bc*/ 	.short	0x0380
        /*00be*/ 	.short	0x00b8


	//----- nvinfo : EIATTR_SW_WAR
	.align		4
.L_1145:
        /*00c0*/ 	.byte	0x04, 0x36
        /*00c2*/ 	.short	(.L_1147 - .L_1146)
.L_1146:
        /*00c4*/ 	.word	0x00000008
.L_1147:


//--------------------- .nv.info._Z35group_norm_nhwc_bwd_one_pass_kernelI11Fp32IOFp16WLi512ELi4ELi128EEv26Group_norm_nhwc_bwd_params --------------------------
	.section	.nv.info._Z35group_norm_nhwc_bwd_one_pass_kernelI11Fp32IOFp16WLi512ELi4ELi128EEv26Group_norm_nhwc_bwd_params,"",@"SHT_CUDA_INFO"
	.sectionflags	@""
	.align	4


	//----- nvinfo : EIATTR_CUDA_API_VERSION
	.align		4
        /*0000*/ 	.byte	0x04, 0x37
        /*0002*/ 	.short	(.L_1149 - .L_1148)
.L_1148:
        /*0004*/ 	.word	0x00000082


	//----- nvinfo : EIATTR_KPARAM_INFO
	.align		4
.L_1149:
        /*0008*/ 	.byte	0x04, 0x17
        /*000a*/ 	.short	(.L_1151 - .L_1150)
.L_1150:
        /*000c*/ 	.word	0x00000000
        /*0010*/ 	.short	0x0000
        /*0012*/ 	.short	0x0000
        /*0014*/ 	.byte	0x00, 0xf0, 0xe1, 0x02


	//----- nvinfo : EIATTR_SPARSE_MMA_MASK
	.align		4
.L_1151:
        /*0018*/ 	.byte	0x03, 0x50
        /*001a*/ 	.short	0x0000


	//----- nvinfo : EIATTR_MAXREG_COUNT
	.align		4
        /*001c*/ 	.byte	0x03, 0x1b
        /*001e*/ 	.short	0x00ff


	//----- nvinfo : EIATTR_NUM_BARRIERS
	.align		4
        /*0020*/ 	.byte	0x02, 0x4c
        /*0022*/ 	.byte	0x01
	.zero		1


	//----- nvinfo : EIATTR_MERCURY_ISA_VERSION
	.align		4
        /*0024*/ 	.byte	0x03, 0x5f
        /*0026*/ 	.short	0x0101


	//----- nvinfo : EIATTR_INT_WARP_WIDE_INSTR_OFFSETS
	.align		4
        /*0028*/ 	.byte	0x04, 0x31
        /*002a*/ 	.short	(.L_1153 - .L_1152)


	//   ....[0]....
.L_1152:
        /*002c*/ 	.word	0x00002b20


	//----- nvinfo : EIATTR_COOP_GROUP_MASK_REGIDS
	.align		4
.L_1153:
        /*0030*/ 	.byte	0x04, 0x29
        /*0032*/ 	.short	(.L_1155 - .L_1154)


	//   ....[0]....
.L_1154:
        /*0034*/ 	.word	0xffffffff


	//   ....[1]....
        /*0038*/ 	.word	0xffffffff


	//   ....[2]....
        /*003c*/ 	.word	0xffffffff


	//   ....[3]....
        /*0040*/ 	.word	0xffffffff


	//   ....[4]....
        /*0044*/ 	.word	0xffffffff


	//   ....[5]....
        /*0048*/ 	.word	0xffffffff


	//   ....[6]....
        /*004c*/ 	.word	0xffffffff


	//   ....[7]....
        /*0050*/ 	.word	0xffffffff


	//   ....[8]....
        /*0054*/ 	.word	0xffffffff


	//   ....[9]....
        /*0058*/ 	.word	0xffffffff


	//----- nvinfo : EIATTR_COOP_GROUP_INSTR_OFFSETS
	.align		4
.L_1155:
        /*005c*/ 	.byte	0x04, 0x28
        /*005e*/ 	.short	(.L_1157 - .L_1156)


	//   ....[0]....
.L_1156:
        /*0060*/ 	.word	0x000028b0


	//   ....[1]....
        /*0064*/ 	.word	0x000028f0


	//   ....[2]....
        /*0068*/ 	.word	0x00002990


	//   ....[3]....
        /*006c*/ 	.word	0x000029c0


	//   ....[4]....
        /*0070*/ 	.word	0x00002a00


	//   ....[5]....
        /*0074*/ 	.word	0x00002a20


	//   ....[6]....
        /*0078*/ 	.word	0x00002a50


	//   ....[7]....
        /*007c*/ 	.word	0x00002a70


	//   ....[8]....
        /*0080*/ 	.word	0x00002ac0


	//   ....[9]....
        /*0084*/ 	.word	0x00002ad0


	//----- nvinfo : EIATTR_VRC_CTA_INIT_COUNT
	.align		4
.L_1157:
        /*0088*/ 	.byte	0x02, 0x4a
	.zero		1
	.zero		1


	//----- nvinfo : EIATTR_EXIT_INSTR_OFFSETS
	.align		4
        /*008c*/ 	.byte	0x04, 0x1c
        /*008e*/ 	.short	(.L_1159 - .L_1158)


	//   ....[0]....
.L_1158:
        /*0090*/ 	.word	0x00006680


	//   ....[1]....
        /*0094*/ 	.word	0x000067b0


	//   ....[2]....
        /*0098*/ 	.word	0x00006ce0


	//   ....[3]....
        /*009c*/ 	.word	0x000072e0


	//----- nvinfo : EIATTR_MAX_THREADS
	.align		4
.L_1159:
        /*00a0*/ 	.byte	0x04, 0x05
        /*00a2*/ 	.short	(.L_1161 - .L_1160)
.L_1160:
        /*00a4*/ 	.word	0x00000080
        /*00a8*/ 	.word	0x00000001
        /*00ac*/ 	.word	0x00000001


	//----- nvinfo : EIATTR_CRS_STACK_SIZE
	.align		4
.L_1161:
        /*00b0*/ 	.byte	0x04, 0x1e
        /*00b2*/ 	.short	(.L_1163 - .L_1162)
.L_1162:
        /*00b4*/ 	.word	0x00000000


	//----- nvinfo : EIATTR_CBANK_PARAM_SIZE
	.align		4
.L_1163:
        /*00b8*/ 	.byte	0x03, 0x19
        /*00ba*/ 	.short	0x00b8


	//----- nvinfo : EIATTR_PARAM_CBANK
	.align		4
        /*00bc*/ 	.byte	0x04, 0x0a
        /*00be*/ 	.short	(.L_1165 - .L_1164)
	.align		4
.L_1164:
        /*00c0*/ 	.word	index@(.nv.constant0._Z35group_norm_nhwc_bwd_one_pass_kernelI11Fp32IOFp16WLi512ELi4ELi128EEv26Group_norm_nhwc_bwd_params)
        /*00c4*/ 	.short	0x0380
        /*00c6*/ 	.short	0x00b8


	//----- nvinfo : EIATTR_SW_WAR
	.align		4
.L_1165:
        /*00c8*/ 	.byte	0x04, 0x36
        /*00ca*/ 	.short	(.L_1167 - .L_1166)
.L_1166:
        /*00cc*/ 	.word	0x00000008
.L_1167:


//--------------------- .nv.info._Z35group_norm_nhwc_fwd_one_pass_kernelI11Bf16IOFp32WLi64ELi4ELi128EEv26Group_norm_nhwc_fwd_params --------------------------
	.section	.nv.info._Z35group_norm_nhwc_fwd_one_pass_kernelI11Bf16IOFp32WLi64ELi4ELi128EEv26Group_norm_nhwc_fwd_params,"",@"SHT_CUDA_INFO"
	.sectionflags	@""
	.align	4


	//----- nvinfo : EIATTR_CUDA_API_VERSION
	.align		4
        /*0000*/ 	.byte	0x04, 0x37
        /*0002*/ 	.short	(.L_1169 - .L_1168)
.L_1168:
        /*0004*/ 	.word	0x00000082


	//----- nvinfo : EIATTR_KPARAM_INFO
	.align		4
.L_1169:
        /*0008*/ 	.byte	0x04, 0x17
        /*000a*/ 	.short	(.L_1171 - .L_1170)
.L_1170:
        /*000c*/ 	.word	0x00000000
        /*0010*/ 	.short	0x0000
        /*0012*/ 	.short	0x0000
        /*0014*/ 	.byte	0x00, 0xf0, 0x81, 0x02


	//----- nvinfo : EIATTR_SPARSE_MMA_MASK
	.align		4
.L_1171:
        /*0018*/ 	.byte	0x03, 0x50
        /*001a*/ 	.short	0x0000


	//----- nvinfo : EIATTR_MAXREG_COUNT
	.align		4
        /*001c*/ 	.byte	0x03, 0x1b
        /*001e*/ 	.short	0x00ff


	//----- nvinfo : EIATTR_NUM_BARRIERS
	.align		4
        /*0020*/ 	.byte	0x02, 0x4c
        /*0022*/ 	.byte	0x01
	.zero		1


	//----- nvinfo : EIATTR_MERCURY_ISA_VERSION
	.align		4
        /*0024*/ 	.byte	0x03, 0x5f
        /*0026*/ 	.short	0x0101


	//----- nvinfo : EIATTR_INT_WARP_WIDE_INSTR_OFFSETS
	.align		4
        /*0028*/ 	.byte	0x04, 0x31
        /*002a*/ 	.short	(.L_1173 - .L_1172)


	//   ....[0]....
.L_1172:
        /*002c*/ 	.word	0x00000cf0


	//   ....[1]....
        /*0030*/ 	.word	0x00000d30


	//   ....[2]....
        /*0034*/ 	.word	0x00000d70


	//   ....[3]....
        /*0038*/ 	.word	0x00000d80


	//   ....[4]....
        /*003c*/ 	.word	0x00000f50


	//   ....[5]....
        /*0040*/ 	.word	0x00000fb0


	//   ....[6]....
        /*0044*/ 	.word	0x00000ff0


	//   ....[7]....
        /*0048*/ 	.word	0x00001000


	//   ....[8]....
        /*004c*/ 	.word	0x000012a0


	//   ....[9]....
        /*0050*/ 	.word	0x00001380


	//   ....[10]....
        /*0054*/ 	.word	0x00001390


	//   ....[11]....
        /*0058*/ 	.word	0x00001470


	//   ....[12]....
        /*005c*/ 	.word	0x000015e0


	//   ....[13]....
        /*0060*/ 	.word	0x00001600


	//----- nvinfo : EIATTR_COOP_GROUP_MASK_REGIDS
	.align		4
.L_1173:
        /*0064*/ 	.byte	0x04, 0x29
        /*0066*/ 	.short	(.L_1175 - .L_1174)


	//   ....[0]....
.L_1174:
        /*0068*/ 	.word	0xffffffff


	//   ....[1]....
        /*006c*/ 	.word	0xffffffff


	//   ....[2]....
        /*0070*/ 	.word	0xffffffff


	//   ....[3]....
        /*0074*/ 	.word	0xffffffff


	//   ....[4]....
        /*0078*/ 	.word	0xffffffff


	//   ....[5]....
        /*007c*/ 	.word	0xffffffff


	//   ....[6]....
        /*0080*/ 	.word	0xffffffff


	//   ....[7]....
        /*0084*/ 	.word	0xffffffff


	//   ....[8]....
        /*0088*/ 	.word	0xffffffff


	//   ....[9]....
        /*008c*/ 	.word	0xffffffff


	//----- nvinfo : EIATTR_COOP_GROUP_INSTR_OFFSETS
	.align		4
.L_1175:
        /*0090*/ 	.byte	0x04, 0x28
        /*0092*/ 	.short	(.L_1177 - .L_1176)


	//   ....[0]....
.L_1176:
        /*0094*/ 	.word	0x00000650


	//   ....[1]....
        /*0098*/ 	.word	0x00000660


	//   ....[2]....
        /*009c*/ 	.word	0x00000690


	//   ....[3]....
        /*00a0*/ 	.word	0x000006b0


	//   ....[4]....
        /*00a4*/ 	.word	0x000006e0


	//   ....[5]....
        /*00a8*/ 	.word	0x00000700


	//   ....[6]....
        /*00ac*/ 	.word	0x00000730


	//   ....[7]....
        /*00b0*/ 	.word	0x00000750


	//   ....[8]....
        /*00b4*/ 	.word	0x000007a0


	//   ....[9]....
        /*00b8*/ 	.word	0x000007b0


	//----- nvinfo : EIATTR_VRC_CTA_INIT_COUNT
	.align		4
.L_1177:
        /*00bc*/ 	.byte	0x02, 0x4a
	.zero		1
	.zero		1


	//----- nvinfo : EIATTR_EXIT_INSTR_OFFSETS
	.align		4
        /*00c0*/ 	.byte	0x04, 0x1c
        /*00c2*/ 	.short	(.L_1179 - .L_1178)


	//   ....[0]....
.L_1178:
        /*00c4*/ 	.word	0x00000070


	//   ....[1]....
        /*00c8*/ 	.word	0x00001c50


	//----- nvinfo : EIATTR_MAX_THREADS
	.align		4
.L_1179:
        /*00cc*/ 	.byte	0x04, 0x05
        /*00ce*/ 	.short	(.L_1181 - .L_1180)
.L_1180:
        /*00d0*/ 	.word	0x00000080
        /*00d4*/ 	.word	0x00000001
        /*00d8*/ 	.word	0x00000001


	//----- nvinfo : EIATTR_CRS_STACK_SIZE
	.align		4
.L_1181:
        /*00dc*/ 	.byte	0x04, 0x1e
        /*00de*/ 	.short	(.L_1183 - .L_1182)
.L_1182:
        /*00e0*/ 	.word	0x00000000


	//----- nvinfo : EIATTR_CBANK_PARAM_SIZE
	.align		4
.L_1183:
        /*00e4*/ 	.byte	0x03, 0x19
        /*00e6*/ 	.short	0x00a0


	//----- nvinfo : EIATTR_PARAM_CBANK
	.align		4
        /*00e8*/ 	.byte	0x04, 0x0a
        /*00ea*/ 	.short	(.L_1185 - .L_1184)
	.align		4
.L_1184:
        /*00ec*/ 	.word	index@(.nv.constant0._Z35group_norm_nhwc_fwd_one_pass_kernelI11Bf16IOFp32WLi64ELi4ELi128EEv26Group_norm_nhwc_fwd_params)
        /*00f0*/ 	.short	0x0380
        /*00f2*/ 	.short	0x00a0


	//----- nvinfo : EIATTR_SW_WAR
	.align		4
.L_1185:
        /*00f4*/ 	.byte	0x04, 0x36
        /*00f6*/ 	.short	(.L_1187 - .L_1186)
.L_1186:
        /*00f8*/ 	.word	0x00000008
.L_1187:


//--------------------- .nv.info._Z35group_norm_nhwc_fwd_one_pass_kernelI11Bf16IOFp32WLi128ELi4ELi128EEv26Group_norm_nhwc_fwd_params --------------------------
	.section	.nv.info._Z35group_norm_nhwc_fwd_one_pass_kernelI11Bf16IOFp32WLi128ELi4ELi128EEv26Group_norm_nhwc_fwd_params,"",@"SHT_CUDA_INFO"
	.sectionflags	@""
	.align	4


	//----- nvinfo : EIATTR_CUDA_API_VERSION
	.align		4
        /*0000*/ 	.byte	0x04, 0x37
        /*0002*/ 	.short	(.L_1189 - .L_1188)
.L_1188:
        /*0004*/ 	.word	0x00000082


	//----- nvinfo : EIATTR_KPARAM_INFO
	.align		4
.L_1189:
        /*0008*/ 	.byte	0x04, 0x17
        /*000a*/ 	.short	(.L_1191 - .L_1190)
.L_1190:
        /*000c*/ 	.word	0x00000000
        /*0010*/ 	.short	0x0000
        /*0012*/ 	.short	0x0000
        /*0014*/ 	.byte	0x00, 0xf0, 0x81, 0x02


	//----- nvinfo : EIATTR_SPARSE_MMA_MASK
	.align		4
.L_1191:
        /*0018*/ 	.byte	0x03, 0x50
        /*001a*/ 	.short	0x0000


	//----- nvinfo : EIATTR_MAXREG_COUNT
	.align		4
        /*001c*/ 	.byte	0x03, 0x1b
        /*001e*/ 	.short	0x00ff


	//----- nvinfo : EIATTR_NUM_BARRIERS
	.align		4
        /*0020*/ 	.byte	0x02, 0x4c
        /*0022*/ 	.byte	0x01
	.zero		1


	//----- nvinfo : EIATTR_MERCURY_ISA_VERSION
	.align		4
        /*0024*/ 	.byte	0x03, 0x5f
        /*0026*/ 	.short	0x0101


	//----- nvinfo : EIATTR_INT_WARP_WIDE_INSTR_OFFSETS
	.align		4
        /*0028*/ 	.byte	0x04, 0x31
        /*002a*/ 	.short	(.L_1193 - .L_1192)


	//   ....[0]....
.L_1192:
        /*002c*/ 	.word	0x00000e40


	//   ....[1]....
        /*0030*/ 	.word	0x00000e70


	//   ....[2]....
        /*0034*/ 	.word	0x00000e90


	//   ....[3]....
        /*0038*/ 	.word	0x00000ec0


	//   ....[4]....
        /*003c*/ 	.word	0x00001090


	//   ....[5]....
        /*0040*/ 	.word	0x000010f0


	//   ....[6]....
        /*0044*/ 	.word	0x00001120


	//   ....[7]....
        /*0048*/ 	.word	0x00001140


	//   ....[8]....
        /*004c*/ 	.word	0x000013f0


	//   ....[9]....
        /*0050*/ 	.word	0x000014d0


	//   ....[10]....
        /*0054*/ 	.word	0x000014e0


	//   ....[11]....
        /*0058*/ 	.word	0x000015c0


	//   ....[12]....
        /*005c*/ 	.word	0x00001730


	//   ....[13]....
        /*0060*/ 	.word	0x00001750


	//----- nvinfo : EIATTR_COOP_GROUP_MASK_REGIDS
	.align		4
.L_1193:
        /*0064*/ 	.byte	0x04, 0x29
        /*0066*/ 	.short	(.L_1195 - .L_1194)


	//   ....[0]....
.L_1194:
        /*0068*/ 	.word	0xffffffff


	//   ....[1]....
        /*006c*/ 	.word	0xffffffff


	//   ....[2]....
        /*0070*/ 	.word	0xffffffff


	//   ....[3]....
        /*0074*/ 	.word	0xffffffff


	//   ....[4]....
        /*0078*/ 	.word	0xffffffff


	//   ....[5]....
        /*007c*/ 	.word	0xffffffff


	//   ....[6]....
        /*0080*/ 	.word	0xffffffff


	//   ....[7]....
        /*0084*/ 	.word	0xffffffff


	//   ....[8]....
        /*0088*/ 	.word	0xffffffff


	//   ....[9]....
        /*008c*/ 	.word	0xffffffff


	//----- nvinfo : EIATTR_COOP_GROUP_INSTR_OFFSETS
	.align		4
.L_1195:
        /*0090*/ 	.byte	0x04, 0x28
        /*0092*/ 	.short	(.L_1197 - .L_1196)


	//   ....[0]....
.L_1196:
        /*0094*/ 	.word	0x00000740


	//   ....[1]....
        /*0098*/ 	.word	0x00000750


	//   ....[2]....
        /*009c*/ 	.word	0x00000780


	//   ....[3]....
        /*00a0*/ 	.word	0x000007a0


	//   ....[4]....
        /*00a4*/ 	.word	0x000007d0


	//   ....[5]....
        /*00a8*/ 	.word	0x000007f0


	//   ....[6]....
        /*00ac*/ 	.word	0x00000820


	//   ....[7]....
        /*00b0*/ 	.word	0x00000840


	//   ....[8]....
        /*00b4*/ 	.word	0x00000890


	//   ....[9]....
        /*00b8*/ 	.word	0x000008a0


	//----- nvinfo : EIATTR_VRC_CTA_INIT_COUNT
	.align		4
.L_1197:
        /*00bc*/ 	.byte	0x02, 0x4a
	.zero		1
	.zero		1


	//----- nvinfo : EIATTR_EXIT_INSTR_OFFSETS
	.align		4
        /*00c0*/ 	.byte	0x04, 0x1c
        /*00c2*/ 	.short	(.L_1199 - .L_1198)


	//   ....[0]....
.L_1198:
        /*00c4*/ 	.word	0x00000070


	//   ....[1]....
        /*00c8*/ 	.word	0x000022b0


	//----- nvinfo : EIATTR_MAX_THREADS
	.align		4
.L_1199:
        /*00cc*/ 	.byte	0x04, 0x05
        /*00ce*/ 	.short	(.L_1201 - .L_1200)
.L_1200:
        /*00d0*/ 	.word	0x00000080
        /*00d4*/ 	.word	0x00000001
        /*00d8*/ 	.word	0x00000001


	//----- nvinfo : EIATTR_CRS_STACK_SIZE
	.align		4
.L_1201:
        /*00dc*/ 	.byte	0x04, 0x1e
        /*00de*/ 	.short	(.L_1203 - .L_1202)
.L_1202:
        /*00e0*/ 	.word	0x00000000


	//----- nvinfo : EIATTR_CBANK_PARAM_SIZE
	.align		4
.L_1203:
        /*00e4*/ 	.byte	0x03, 0x19
        /*00e6*/ 	.short	0x00a0


	//----- nvinfo : EIATTR_PARAM_CBANK
	.align		4
        /*00e8*/ 	.byte	0x04, 0x0a
        /*00ea*/ 	.short	(.L_1205 - .L_1204)
	.align		4
.L_1204:
        /*00ec*/ 	.word	index@(.nv.constant0._Z35group_norm_nhwc_fwd_one_pass_kernelI11Bf16IOFp32WLi128ELi4ELi128EEv26Group_norm_nhwc_fwd_params)
        /*00f0*/ 	.short	0x0380
        /*00f2*/ 	.short	0x00a0


	//----- nvinfo : EIATTR_SW_WAR
	.align		4
.L_1205:
        /*00f4*/ 	.byte	0x04, 0x36
        /*00f6*/ 	.short	(.L_1207 - .L_1206)
.L_1206:
        /*00f8*/ 	.word	0x00000008
.L_1207:


//--------------------- .nv.info._Z35group_norm_nhwc_fwd_one_pass_kernelI11Bf16IOFp32WLi256ELi4ELi128EEv26Group_norm_nhwc_fwd_params --------------------------
	.section	.nv.info._Z35group_norm_nhwc_fwd_one_pass_kernelI11Bf16IOFp32WLi256ELi4ELi128EEv26Group_norm_nhwc_fwd_params,"",@"SHT_CUDA_INFO"
	.sectionflags	@""
	.align	4


	//----- nvinfo : EIATTR_CUDA_API_VERSION
	.align		4
        /*0000*/ 	.byte	0x04, 0x37
        /*0002*/ 	.short	(.L_1209 - .L_1208)
.L_1208:
        /*0004*/ 	.word	0x00000082


	//----- nvinfo : EIATTR_KPARAM_INFO
	.align		4
.L_1209:
        /*0008*/ 	.byte	0x04, 0x17
        /*000a*/ 	.short	(.L_1211 - .L_1210)
.L_1210:
        /*000c*/ 	.word	0x00000000
        /*0010*/ 	.short	0x0000
        /*0012*/ 	.short	0x0000
        /*0014*/ 	.byte	0x00, 0xf0, 0x81, 0x02


	//----- nvinfo : EIATTR_SPARSE_MMA_MASK
	.align		4
.L_1211:
        /*0018*/ 	.byte	0x03, 0x50
        /*001a*/ 	.short	0x0000


	//----- nvinfo : EIATTR_MAXREG_COUNT
	.align		4
        /*001c*/ 	.byte	0x03, 0x1b
        /*001e*/ 	.short	0x00ff


	//----- nvinfo : EIATTR_NUM_BARRIERS
	.align		4
        /*0020*/ 	.byte	0x02, 0x4c
        /*0022*/ 	.byte	0x01
	.zero		1


	//----- nvinfo : EIATTR_MERCURY_ISA_VERSION
	.align		4
        /*0024*/ 	.byte	0x03, 0x5f
        /*0026*/ 	.short	0x0101


	//----- nvinfo : EIATTR_INT_WARP_WIDE_INSTR_OFFSETS
	.align		4
        /*0028*/ 	.byte	0x04, 0x31
        /*002a*/ 	.short	(.L_1213 - .L_1212)


	//   ....[0]....
.L_1212:
        /*002c*/ 	.word	0x00001160


	//   ....[1]....
        /*0030*/ 	.word	0x00001180


	//   ....[2]....
        /*0034*/ 	.word	0x00001260


	//   ....[3]....
        /*0038*/ 	.word	0x000012b0


	//   ....[4]....
        /*003c*/ 	.word	0x00001390


	//   ....[5]....
        /*0040*/ 	.word	0x00001410


	//   ....[6]....
        /*0044*/ 	.word	0x000014e0


	//   ....[7]....
        /*0048*/ 	.word	0x00001500


	//   ....[8]....
        /*004c*/ 	.word	0x00001750


	//   ....[9]....
        /*0050*/ 	.word	0x00001840


	//   ....[10]....
        /*0054*/ 	.word	0x00001860


	//   ....[11]....
        /*0058*/ 	.word	0x00001890


	//   ....[12]....
        /*005c*/ 	.word	0x00001aa0


	//   ....[13]....
        /*0060*/ 	.word	0x00001ac0


	//----- nvinfo : EIATTR_COOP_GROUP_MASK_REGIDS
	.align		4
.L_1213:
        /*0064*/ 	.byte	0x04, 0x29
        /*0066*/ 	.short	(.L_1215 - .L_1214)


	//   ....[0]....
.L_1214:
        /*0068*/ 	.word	0xffffffff


	//   ....[1]....
        /*006c*/ 	.word	0xffffffff


	//   ....[2]....
        /*0070*/ 	.word	0xffffffff


	//   ....[3]....
        /*0074*/ 	.word	0xffffffff


	//   ....[4]....
        /*0078*/ 	.word	0xffffffff


	//   ....[5]....
        /*007c*/ 	.word	0xffffffff


	//   ....[6]....
        /*0080*/ 	.word	0xffffffff


	//   ....[7]....
        /*0084*/ 	.word	0xffffffff


	//   ....[8]....
        /*0088*/ 	.word	0xffffffff


	//   ....[9]....
        /*008c*/ 	.word	0xffffffff


	//----- nvinfo : EIATTR_COOP_GROUP_INSTR_OFFSETS
	.align		4
.L_1215:
        /*0090*/ 	.byte	0x04, 0x28
        /*0092*/ 	.short	(.L_1217 - .L_1216)


	//   ....[0]....
.L_1216:
        /*0094*/ 	.word	0x00000af0


	//   ....[1]....
        /*0098*/ 	.word	0x00000b00


	//   ....[2]....
        /*009c*/ 	.word	0x00000b30


	//   ....[3]....
        /*00a0*/ 	.word	0x00000b50


	//   ....[4]....
        /*00a4*/ 	.word	0x00000b80


	//   ....[5]....
        /*00a8*/ 	.word	0x00000ba0


	//   ....[6]....
        /*00ac*/ 	.word	0x00000bd0


	//   ....[7]....
        /*00b0*/ 	.word	0x00000bf0


	//   ....[8]....
        /*00b4*/ 	.word	0x00000c40


	//   ....[9]....
        /*00b8*/ 	.word	0x00000c50


	//----- nvinfo : EIATTR_VRC_CTA_INIT_COUNT
	.align		4
.L_1217:
        /*00bc*/ 	.byte	0x02, 0x4a
	.zero		1
	.zero		1


	//----- nvinfo : EIATTR_EXIT_INSTR_OFFSETS
	.align		4
        /*00c0*/ 	.byte	0x04, 0x1c
        /*00c2*/ 	.short	(.L_1219 - .L_1218)


	//   ....[0]....
.L_1218:
        /*00c4*/ 	.word	0x00000070


	//   ....[1]....
        /*00c8*/ 	.word	0x00002d90


	//----- nvinfo : EIATTR_MAX_THREADS
	.align		4
.L_1219:
        /*00cc*/ 	.byte	0x04, 0x05
        /*00ce*/ 	.short	(.L_1221 - .L_1220)
.L_1220:
        /*00d0*/ 	.word	0x00000080
        /*00d4*/ 	.word	0x00000001
        /*00d8*/ 	.word	0x00000001


	//----- nvinfo : EIATTR_CRS_STACK_SIZE
	.align		4
.L_1221:
        /*00dc*/ 	.byte	0x04, 0x1e
        /*00de*/ 	.short	(.L_1223 - .L_1222)
.L_1222:
        /*00e0*/ 	.word	0x00000000


	//----- nvinfo : EIATTR_CBANK_PARAM_SIZE
	.align		4
.L_1223:
        /*00e4*/ 	.byte	0x03, 0x19
        /*00e6*/ 	.short	0x00a0


	//----- nvinfo : EIATTR_PARAM_CBANK
	.align		4
        /*00e8*/ 	.byte	0x04, 0x0a
        /*00ea*/ 	.short	(.L_1225 - .L_1224)
	.align		4
.L_1224:
        /*00ec*/ 	.word	index@(.nv.constant0._Z35group_norm_nhwc_fwd_one_pass_kernelI11Bf16IOFp32WLi256ELi4ELi128EEv26Group_norm_nhwc_fwd_params)
        /*00f0*/ 	.short	0x0380
        /*00f2*/ 	.short	0x00a0


	//----- nvinfo : EIATTR_SW_WAR
	.align		4
.L_1225:
        /*00f4*/ 	.byte	0x04, 0x36
        /*00f6*/ 	.short	(.L_1227 - .L_1226)
.L_1226:
        /*00f8*/ 	.word	0x00000008
.L_1227:


//--------------------- .nv.info._Z35group_norm_nhwc_fwd_one_pass_kernelI11Bf16IOFp32WLi512ELi4ELi128EEv26Group_norm_nhwc_fwd_params --------------------------
	.section	.nv.info._Z35group_norm_nhwc_fwd_one_pass_kernelI11Bf16IOFp32WLi512ELi4ELi128EEv26Group_norm_nhwc_fwd_params,"",@"SHT_CUDA_INFO"
	.sectionflags	@""
	.align	4


	//----- nvinfo : EIATTR_CUDA_API_VERSION
	.align		4
        /*0000*/ 	.byte	0x04, 0x37
        /*0002*/ 	.short	(.L_1229 - .L_1228)
.L_1228:
        /*0004*/ 	.word	0x00000082


	//----- nvinfo : EIATTR_KPARAM_INFO
	.align		4
.L_1229:
        /*0008*/ 	.byte	0x04, 0x17
        /*000a*/ 	.short	(.L_1231 - .L_1230)
.L_1230:
        /*000c*/ 	.word	0x00000000
        /*0010*/ 	.short	0x0000
        /*0012*/ 	.short	0x0000
        /*0014*/ 	.byte	0x00, 0xf0, 0x81, 0x02


	//----- nvinfo : EIATTR_SPARSE_MMA_MASK
	.align		4
.L_1231:
        /*0018*/ 	.byte	0x03, 0x50
        /*001a*/ 	.short	0x0000


	//----- nvinfo : EIATTR_MAXREG_COUNT
	.align		4
        /*001c*/ 	.byte	0x03, 0x1b
        /*001e*/ 	.short	0x00ff


	//----- nvinfo : EIATTR_NUM_BARRIERS
	.align		4
        /*0020*/ 	.byte	0x02, 0x4c
        /*0022*/ 	.byte	0x01
	.zero		1


	//----- nvinfo : EIATTR_MERCURY_ISA_VERSION
	.align		4
        /*0024*/ 	.byte	0x03, 0x5f
        /*0026*/ 	.short	0x0101


	//----- nvinfo : EIATTR_INT_WARP_WIDE_INSTR_OFFSETS
	.align		4
        /*0028*/ 	.byte	0x04, 0x31
        /*002a*/ 	.short	(.L_1233 - .L_1232)


	//   ....[0]....
.L_1232:
        /*002c*/ 	.word	0x00001780


	//   ....[1]....
        /*0030*/ 	.word	0x000017a0


	//   ....[2]....
        /*0034*/ 	.word	0x00001880


	//   ....[3]....
        /*0038*/ 	.word	0x000018d0


	//   ....[4]....
        /*003c*/ 	.word	0x000019b0


	//   ....[5]....
        /*0040*/ 	.word	0x00001a30


	//   ....[6]....
        /*0044*/ 	.word	0x00001b00


	//   ....[7]....
        /*0048*/ 	.word	0x00001b20


	//   ....[8]....
        /*004c*/ 	.word	0x00001d70


	//   ....[9]....
        /*0050*/ 	.word	0x00001e60


	//   ....[10]....
        /*0054*/ 	.word	0x00001e80


	//   ....[11]....
        /*0058*/ 	.word	0x00001ea0


	//   ....[12]....
        /*005c*/ 	.word	0x000020c0


	//   ....[13]....
        /*0060*/ 	.word	0x000020e0


	//----- nvinfo : EIATTR_COOP_GROUP_MASK_REGIDS
	.align		4
.L_1233:
        /*0064*/ 	.byte	0x04, 0x29
        /*0066*/ 	.short	(.L_1235 - .L_1234)


	//   ....[0]....
.L_1234:
        /*0068*/ 	.word	0xffffffff


	//   ....[1]....
        /*006c*/ 	.word	0xffffffff


	//   ....[2]....
        /*0070*/ 	.word	0xffffffff


	//   ....[3]....
        /*0074*/ 	.word	0xffffffff


	//   ....[4]....
        /*0078*/ 	.word	0xffffffff


	//   ....[5]....
        /*007c*/ 	.word	0xffffffff


	//   ....[6]....
        /*0080*/ 	.word	0xffffffff


	//   ....[7]....
        /*0084*/ 	.word	0xffffffff


	//   ....[8]....
        /*0088*/ 	.word	0xffffffff


	//   ....[9]....
        /*008c*/ 	.word	0xffffffff


	//----- nvinfo : EIATTR_COOP_GROUP_INSTR_OFFSETS
	.align		4
.L_1235:
        /*0090*/ 	.byte	0x04, 0x28
        /*0092*/ 	.short	(.L_1237 - .L_1236)


	//   ....[0]....
.L_1236:
        /*0094*/ 	.word	0x00001110


	//   ....[1]....
        /*0098*/ 	.word	0x00001120


	//   ....[2]....
        /*009c*/ 	.word	0x00001150


	//   ....[3]....
        /*00a0*/ 	.word	0x00001160


	//   ....[4]....
        /*00a4*/ 	.word	0x000011a0


	//   ....[5]....
        /*00a8*/ 	.word	0x000011b0


	//   ....[6]....
        /*00ac*/ 	.word	0x000011f0


	//   ....[7]....
        /*00b0*/ 	.word	0x00001200


	//   ....[8]....
        /*00b4*/ 	.word	0x00001260


	//   ....[9]....
        /*00b8*/ 	.word	0x00001270


	//----- nvinfo : EIATTR_VRC_CTA_INIT_COUNT
	.align		4
.L_1237:
        /*00bc*/ 	.byte	0x02, 0x4a
	.zero		1
	.zero		1


	//----- nvinfo : EIATTR_EXIT_INSTR_OFFSETS
	.align		4
        /*00c0*/ 	.byte	0x04, 0x1c
        /*00c2*/ 	.short	(.L_1239 - .L_1238)


	//   ....[0]....
.L_1238:
        /*00c4*/ 	.word	0x00000070


	//   ....[1]....
        /*00c8*/ 	.word	0x000041f0


	//----- nvinfo : EIATTR_MAX_THREADS
	.align		4
.L_1239:
        /*00cc*/ 	.byte	0x04, 0x05
        /*00ce*/ 	.short	(.L_1241 - .L_1240)
.L_1240:
        /*00d0*/ 	.word	0x00000080
        /*00d4*/ 	.word	0x00000001
        /*00d8*/ 	.word	0x00000001


	//----- nvinfo : EIATTR_CRS_STACK_SIZE
	.align		4
.L_1241:
        /*00dc*/ 	.byte	0x04, 0x1e
        /*00de*/ 	.short	(.L_1243 - .L_1242)
.L_1242:
        /*00e0*/ 	.word	0x00000000


	//----- nvinfo : EIATTR_CBANK_PARAM_SIZE
	.align		4
.L_1243:
        /*00e4*/ 	.byte	0x03, 0x19
        /*00e6*/ 	.short	0x00a0


	//----- nvinfo : EIATTR_PARAM_CBANK
	.align		4
        /*00e8*/ 	.byte	0x04, 0x0a
        /*00ea*/ 	.short	(.L_1245 - .L_1244)
	.align		4
.L_1244:
        /*00ec*/ 	.word	index@(.nv.constant0._Z35group_norm_nhwc_fwd_one_pass_kernelI11Bf16IOFp32WLi512ELi4ELi128EEv26Group_norm_nhwc_fwd_params)
        /*00f0*/ 	.short	0x0380
        /*00f2*/ 	.short	0x00a0


	//----- nvinfo : EIATTR_SW_WAR
	.align		4
.L_1245:
        /*00f4*/ 	.byte	0x04, 0x36
        /*00f6*/ 	.short	(.L_1247 - .L_1246)
.L_1246:
        /*00f8*/ 	.word	0x00000008
.L_1247:


//--------------------- .nv.info._Z35group_norm_nhwc_fwd_one_pass_kernelI11Bf16IOBf16WLi64ELi4ELi128EEv26Group_norm_nhwc_fwd_params --------------------------
	.section	.nv.info._Z35group_norm_nhwc_fwd_one_pass_kernelI11Bf16IOBf16WLi64ELi4ELi128EEv26Group_norm_nhwc_fwd_params,"",@"SHT_CUDA_INFO"
	.sectionflags	@""
	.align	4


	//----- nvinfo : EIATTR_CUDA_API_VERSION
	.align		4
        /*0000*/ 	.byte	0x04, 0x37
        /*0002*/ 	.short	(.L_1249 - .L_1248)
.L_1248:
        /*0004*/ 	.word	0x00000082


	//----- nvinfo : EIATTR_KPARAM_INFO
	.align		4
.L_1249:
        /*0008*/ 	.byte	0x04, 0x17
        /*000a*/ 	.short	(.L_1251 - .L_1250)
.L_1250:
        /*000c*/ 	.word	0x00000000
        /*0010*/ 	.short	0x0000
        /*0012*/ 	.short	0x0000
        /*0014*/ 	.byte	0x00, 0xf0, 0x81, 0x02


	//----- nvinfo : EIATTR_SPARSE_MMA_MASK
	.align		4
.L_1251:
        /*0018*/ 	.byte	0x03, 0x50
        /*001a*/ 	.short	0x0000


	//----- nvinfo : EIATTR_MAXREG_COUNT
	.align		4
        /*001c*/ 	.byte	0x03, 0x1b
        /*001e*/ 	.short	0x00ff


	//----- nvinfo : EIATTR_NUM_BARRIERS
	.align		4
        /*0020*/ 	.byte	0x02, 0x4c
        /*0022*/ 	.byte	0x01
	.zero		1


	//----- nvinfo : EIATTR_MERCURY_ISA_VERSION
	.align		4
        /*0024*/ 	.byte	0x03, 0x5f
        /*0026*/ 	.short	0x0101


	//----- nvinfo : EIATTR_INT_WARP_WIDE_INSTR_OFFSETS
	.align		4
        /*0028*/ 	.byte	0x04, 0x31
        /*002a*/ 	.short	(.L_1253 - .L_1252)


	//   ....[0]....
.L_1252:
        /*002c*/ 	.word	0x00000cf0


	//   ....[1]....
        /*0030*/ 	.word	0x00000d30


	//   ....[2]....
        /*0034*/ 	.word	0x00000d70


	//   ....[3]....
        /*0038*/ 	.word	0x00000d80


	//   ....[4]....
        /*003c*/ 	.word	0x00000f50


	//   ....[5]....
        /*0040*/ 	.word	0x00000fb0


	//   ....[6]....
        /*0044*/ 	.word	0x00000ff0


	//   ....[7]....
        /*0048*/ 	.word	0x00001000


	//   ....[8]....
        /*004c*/ 	.word	0x000012a0


	//   ....[9]....
        /*0050*/ 	.word	0x00001380


	//   ....[10]....
        /*0054*/ 	.word	0x00001390


	//   ....[11]....
        /*0058*/ 	.word	0x00001470


	//   ....[12]....
        /*005c*/ 	.word	0x000015e0


	//   ....[13]....
        /*0060*/ 	.word	0x00001600


	//----- nvinfo : EIATTR_COOP_GROUP_MASK_REGIDS
	.align		4
.L_1253:
        /*0064*/ 	.byte	0x04, 0x29
        /*0066*/ 	.short	(.L_1255 - .L_1254)


	//   ....[0]....
.L_1254:
        /*0068*/ 	.word	0xffffffff


	//   ....[1]....
        /*006c*/ 	.word	0xffffffff


	//   ....[2]....
        /*0070*/ 	.word	0xffffffff


	//   ....[3]....
        /*0074*/ 	.word	0xffffffff


	//   ....[4]....
        /*0078*/ 	.word	0xffffffff


	//   ....[5]....
        /*007c*/ 	.word	0xffffffff


	//   ....[6]....
        /*0080*/ 	.word	0xffffffff


	//   ....[7]....
        /*0084*/ 	.word	0xffffffff


	//   ....[8]....
        /*0088*/ 	.word	0xffffffff


	//   ....[9]....
        /*008c*/ 	.word	0xffffffff


	//----- nvinfo : EIATTR_COOP_GROUP_INSTR_OFFSETS
	.align		4
.L_1255:
        /*0090*/ 	.byte	0x04, 0x28
        /*0092*/ 	.short	(.L_1257 - .L_1256)


	//   ....[0]....
.L_1256:
        /*0094*/ 	.word	0x00000650


	//   ....[1]....
        /*0098*/ 	.word	0x00000660


	//   ....[2]....
        /*009c*/ 	.word	0x00000690


	//   ....[3]....
        /*00a0*/ 	.word	0x000006b0


	//   ....[4]....
        /*00a4*/ 	.word	0x000006e0


	//   ....[5]....
        /*00a8*/ 	.word	0x00000700


	//   ....[6]....
        /*00ac*/ 	.word	0x00000730


	//   ....[7]....
        /*00b0*/ 	.word	0x00000750


	//   ....[8]....
        /*00b4*/ 	.word	0x000007a0


	//   ....[9]....
        /*00b8*/ 	.word	0x000007b0


	//----- nvinfo : EIATTR_VRC_CTA_INIT_COUNT
	.align		4
.L_1257:
        /*00bc*/ 	.byte	0x02, 0x4a
	.zero		1
	.zero		1


	//----- nvinfo : EIATTR_EXIT_INSTR_OFFSETS
	.align		4
        /*00c0*/ 	.byte	0x04, 0x1c
        /*00c2*/ 	.short	(.L_1259 - .L_1258)


	//   ....[0]....
.L_1258:
        /*00c4*/ 	.word	0x00000070


	//   ....[1]....
        /*00c8*/ 	.word	0x00001cb0


	//----- nvinfo : EIATTR_MAX_THREADS
	.align		4
.L_1259:
        /*00cc*/ 	.byte	0x04, 0x05
        /*00ce*/ 	.short	(.L_1261 - .L_1260)
.L_1260:
        /*00d0*/ 	.word	0x00000080
        /*00d4*/ 	.word	0x00000001
        /*00d8*/ 	.word	0x00000001


	//----- nvinfo : EIATTR_CRS_STACK_SIZE
	.align		4
.L_1261:
        /*00dc*/ 	.byte	0x04, 0x1e
        /*00de*/ 	.short	(.L_1263 - .L_1262)
.L_1262:
        /*00e0*/ 	.word	0x00000000


	//----- nvinfo : EIATTR_CBANK_PARAM_SIZE
	.align		4
.L_1263:
        /*00e4*/ 	.byte	0x03, 0x19
        /*00e6*/ 	.short	0x00a0


	//----- nvinfo : EIATTR_PARAM_CBANK
	.align		4
        /*00e8*/ 	.byte	0x04, 0x0a
        /*00ea*/ 	.short	(.L_1265 - .L_1264)
	.align		4
.L_1264:
        /*00ec*/ 	.word	index@(.nv.constant0._Z35group_norm_nhwc_fwd_one_pass_kernelI11Bf16IOBf16WLi64ELi4ELi128EEv26Group_norm_nhwc_fwd_params)
        /*00f0*/ 	.short	0x0380
        /*00f2*/ 	.short	0x00a0


	//----- nvinfo : EIATTR_SW_WAR
	.align		4
.L_1265:
        /*00f4*/ 	.byte	0x04, 0x36
        /*00f6*/ 	.short	(.L_1267 - .L_1266)
.L_1266:
        /*00f8*/ 	.word	0x00000008
.L_1267:


//--------------------- .nv.info._Z35group_norm_nhwc_fwd_one_pass_kernelI11Bf16IOBf16WLi128ELi4ELi128EEv26Group_norm_nhwc_fwd_params --------------------------
	.section	.nv.info._Z35group_norm_nhwc_fwd_one_pass_kernelI11Bf16IOBf16WLi128ELi4ELi128EEv26Group_norm_nhwc_fwd_params,"",@"SHT_CUDA_INFO"
	.sectionflags	@""
	.align	4


	//----- nvinfo : EIATTR_CUDA_API_VERSION
	.align		4
        /*0000*/ 	.byte	0x04, 0x37
        /*0002*/ 	.short	(.L_1269 - .L_1268)
.L_1268:
        /*0004*/ 	.word	0x00000082


	//----- nvinfo : EIATTR_KPARAM_INFO
	.align		4
.L_1269:
        /*0008*/ 	.byte	0x04, 0x17
        /*000a*/ 	.short	(.L_1271 - .L_1270)
.L_1270:
        /*000c*/ 	.word	0x00000000
        /*0010*/ 	.short	0x0000
        /*0012*/ 	.short	0x0000
        /*0014*/ 	.byte	0x00, 0xf0, 0x81, 0x02


	//----- nvinfo : EIATTR_SPARSE_MMA_MASK
	.align		4
.L_1271:
        /*0018*/ 	.byte	0x03, 0x50
        /*001a*/ 	.short	0x0000


	//----- nvinfo : EIATTR_MAXREG_COUNT
	.align		4
        /*001c*/ 	.byte	0x03, 0x1b
        /*001e*/ 	.short	0x00ff


	//----- nvinfo : EIATTR_NUM_BARRIERS
	.align		4
        /*0020*/ 	.byte	0x02, 0x4c
        /*0022*/ 	.byte	0x01
	.zero		1


	//----- nvinfo : EIATTR_MERCURY_ISA_VERSION
	.align		4
        /*0024*/ 	.byte	0x03, 0x5f
        /*0026*/ 	.short	0x0101


	//----- nvinfo : EIATTR_INT_WARP_WIDE_INSTR_OFFSETS
	.align		4
        /*0028*/ 	.byte	0x04, 0x31
        /*002a*/ 	.short	(.L_1273 - .L_1272)


	//   ....[0]....
.L_1272:
        /*002c*/ 	.word	0x00000e30


	//   ....[1]....
        /*0030*/ 	.word	0x00000e70


	//   ....[2]....
        /*0034*/ 	.word	0x00000ea0


	//   ....[3]....
        /*0038*/ 	.word	0x00000ec0


	//   ....[4]....
        /*003c*/ 	.word	0x00001090


	//   ....[5]....
        /*0040*/ 	.word	0x000010f0


	//   ....[6]....
        /*0044*/ 	.word	0x00001130


	//   ....[7]....
        /*0048*/ 	.word	0x00001140


	//   ....[8]....
        /*004c*/ 	.word	0x000013f0


	//   ....[9]....
        /*0050*/ 	.word	0x000014d0


	//   ....[10]....
        /*0054*/ 	.word	0x000014e0


	//   ....[11]....
        /*0058*/ 	.word	0x000015c0


	//   ....[12]....
        /*005c*/ 	.word	0x00001730


	//   ....[13]....
        /*0060*/ 	.word	0x00001750


	//----- nvinfo : EIATTR_COOP_GROUP_MASK_REGIDS
	.align		4
.L_1273:
        /*0064*/ 	.byte	0x04, 0x29
        /*0066*/ 	.short	(.L_1275 - .L_1274)


	//   ....[0]....
.L_1274:
        /*0068*/ 	.word	0xffffffff


	//   ....[1]....
        /*006c*/ 	.word	0xffffffff


	//   ....[2]....
        /*0070*/ 	.word	0xffffffff


	//   ....[3]....
        /*0074*/ 	.word	0xffffffff


	//   ....[4]....
        /*0078*/ 	.word	0xffffffff


	//   ....[5]....
        /*007c*/ 	.word	0xffffffff


	//   ....[6]....
        /*0080*/ 	.word	0xffffffff


	//   ....[7]....
        /*0084*/ 	.word	0xffffffff


	//   ....[8]....
        /*0088*/ 	.word	0xffffffff


	//   ....[9]....
        /*008c*/ 	.word	0xffffffff


	//----- nvinfo : EIATTR_COOP_GROUP_INSTR_OFFSETS
	.align		4
.L_1275:
        /*0090*/ 	.byte	0x04, 0x28
        /*0092*/ 	.short	(.L_1277 - .L_1276)


	//   ....[0]....
.L_1276:
        /*0094*/ 	.word	0x00000740


	//   ....[1]....
        /*0098*/ 	.word	0x00000750


	//   ....[2]....
        /*009c*/ 	.word	0x00000780


	//   ....[3]....
        /*00a0*/ 	.word	0x000007a0


	//   ....[4]....
        /*00a4*/ 	.word	0x000007d0


	//   ....[5]....
        /*00a8*/ 	.word	0x000007f0


	//   ....[6]....
        /*00ac*/ 	.word	0x00000820


	//   ....[7]....
        /*00b0*/ 	.word	0x00000840


	//   ....[8]....
        /*00b4*/ 	.word	0x00000890


	//   ....[9]....
        /*00b8*/ 	.word	0x000008a0


	//----- nvinfo : EIATTR_VRC_CTA_INIT_COUNT
	.align		4
.L_1277:
        /*00bc*/ 	.byte	0x02, 0x4a
	.zero		1
	.zero		1


	//----- nvinfo : EIATTR_EXIT_INSTR_OFFSETS
	.align		4
        /*00c0*/ 	.byte	0x04, 0x1c
        /*00c2*/ 	.short	(.L_1279 - .L_1278)


	//   ....[0]....
.L_1278:
        /*00c4*/ 	.word	0x00000070


	//   ....[1]....
        /*00c8*/ 	.word	0x00002310


	//----- nvinfo : EIATTR_MAX_THREADS
	.align		4
.L_1279:
        /*00cc*/ 	.byte	0x04, 0x05
        /*00ce*/ 	.short	(.L_1281 - .L_1280)
.L_1280:
        /*00d0*/ 	.word	0x00000080
        /*00d4*/ 	.word	0x00000001
        /*00d8*/ 	.word	0x00000001


	//----- nvinfo : EIATTR_CRS_STACK_SIZE
	.align		4
.L_1281:
        /*00dc*/ 	.byte	0x04, 0x1e
        /*00de*/ 	.short	(.L_1283 - .L_1282)
.L_1282:
        /*00e0*/ 	.word	0x00000000


	//----- nvinfo : EIATTR_CBANK_PARAM_SIZE
	.align		4
.L_1283:
        /*00e4*/ 	.byte	0x03, 0x19
        /*00e6*/ 	.short	0x00a0


	//----- nvinfo : EIATTR_PARAM_CBANK
	.align		4
        /*00e8*/ 	.byte	0x04, 0x0a
        /*00ea*/ 	.short	(.L_1285 - .L_1284)
	.align		4
.L_1284:
        /*00ec*/ 	.word	index@(.nv.constant0._Z35group_norm_nhwc_fwd_one_pass_kernelI11Bf16IOBf16WLi128ELi4ELi128EEv26Group_norm_nhwc_fwd_params)
        /*00f0*/ 	.short	0x0380
        /*00f2*/ 	.short	0x00a0


	//----- nvinfo : EIATTR_SW_WAR
	.align		4
.L_1285:
        /*00f4*/ 	.byte	0x04, 0x36
        /*00f6*/ 	.short	(.L_1287 - .L_1286)
.L_1286:
        /*00f8*/ 	.word	0x00000008
.L_1287:


//--------------------- .nv.info._Z35group_norm_nhwc_fwd_one_pass_kernelI11Bf16IOBf16WLi256ELi4ELi128EEv26Group_norm_nhwc_fwd_params --------------------------
	.section	.nv.info._Z35group_norm_nhwc_fwd_one_pass_kernelI11Bf16IOBf16WLi256ELi4ELi128EEv26Group_norm_nhwc_fwd_params,"",@"SHT_CUDA_INFO"
	.sectionflags	@""
	.align	4


	//----- nvinfo : EIATTR_CUDA_API_VERSION
	.align		4
        /*0000*/ 	.byte	0x04, 0x37
        /*0002*/ 	.short	(.L_1289 - .L_1288)
.L_1288:
        /*0004*/ 	.word	0x00000082


	//----- nvinfo : EIATTR_KPARAM_INFO
	.align		4
.L_1289:
        /*0008*/ 	.byte	0x04, 0x17
        /*000a*/ 	.short	(.L_1291 - .L_1290)
.L_1290:
        /*000c*/ 	.word	0x00000000
        /*0010*/ 	.short	0x0000
        /*0012*/ 	.short	0x0000
        /*0014*/ 	.byte	0x00, 0xf0, 0x81, 0x02


	//----- nvinfo : EIATTR_SPARSE_MMA_MASK
	.align		4
.L_1291:
        /*0018*/ 	.byte	0x03, 0x50
        /*001a*/ 	.short	0x0000


	//----- nvinfo : EIATTR_MAXREG_COUNT
	.align		4
        /*001c*/ 	.byte	0x03, 0x1b
        /*001e*/ 	.short	0x00ff


	//----- nvinfo : EIATTR_NUM_BARRIERS
	.align		4
        /*0020*/ 	.byte	0x02, 0x4c
        /*0022*/ 	.byte	0x01
	.zero		1


	//----- nvinfo : EIATTR_MERCURY_ISA_VERSION
	.align		4
        /*0024*/ 	.byte	0x03, 0x5f
        /*0026*/ 	.short	0x0101


	//----- nvinfo : EIATTR_INT_WARP_WIDE_INSTR_OFFSETS
	.align		4
        /*0028*/ 	.byte	0x04, 0x31
        /*002a*/ 	.short	(.L_1293 - .L_1292)


	//   ....[0]....
.L_1292:
        /*002c*/ 	.word	0x00001160


	//   ....[1]....
        /*0030*/ 	.word	0x00001180


	//   ....[2]....
        /*0034*/ 	.word	0x00001260


	//   ....[3]....
        /*0038*/ 	.word	0x000012b0


	//   ....[4]....
        /*003c*/ 	.word	0x00001390


	//   ....[5]....
        /*0040*/ 	.word	0x00001410


	//   ....[6]....
        /*0044*/ 	.word	0x000014e0


	//   ....[7]....
        /*0048*/ 	.word	0x00001500


	//   ....[8]....
        /*004c*/ 	.word	0x00001750


	//   ....[9]....
        /*0050*/ 	.word	0x00001840


	//   ....[10]....
        /*0054*/ 	.word	0x00001860


	//   ....[11]....
        /*0058*/ 	.word	0x00001890


	//   ....[12]....
        /*005c*/ 	.word	0x00001aa0


	//   ....[13]....
        /*0060*/ 	.word	0x00001ac0


	//----- nvinfo : EIATTR_COOP_GROUP_MASK_REGIDS
	.align		4
.L_1293:
        /*0064*/ 	.byte	0x04, 0x29
        /*0066*/ 	.short	(.L_1295 - .L_1294)


	//   ....[0]....
.L_1294:
        /*0068*/ 	.word	0xffffffff


	//   ....[1]....
        /*006c*/ 	.word	0xffffffff


	//   ....[2]....
        /*0070*/ 	.word	0xffffffff


	//   ....[3]....
        /*0074*/ 	.word	0xffffffff


	//   ....[4]....
        /*0078*/ 	.word	0xffffffff


	//   ....[5]....
        /*007c*/ 	.word	0xffffffff


	//   ....[6]....
        /*0080*/ 	.word	0xffffffff


	//   ....[7]....
        /*0084*/ 	.word	0xffffffff


	//   ....[8]....
        /*0088*/ 	.word	0xffffffff


	//   ....[9]....
        /*008c*/ 	.word	0xffffffff


	//----- nvinfo : EIATTR_COOP_GROUP_INSTR_OFFSETS
	.align		4
.L_1295:
        /*0090*/ 	.byte	0x04, 0x28
        /*0092*/ 	.short	(.L_1297 - .L_1296)


	//   ....[0]....
.L_1296:
        /*0094*/ 	.word	0x00000af0


	//   ....[1]....
        /*0098*/ 	.word	0x00000b00


	//   ....[2]....
        /*009c*/ 	.word	0x00000b30


	//   ....[3]....
        /*00a0*/ 	.word	0x00000b50


	//   ....[4]....
        /*00a4*/ 	.word	0x00000b80


	//   ....[5]....
        /*00a8*/ 	.word	0x00000ba0


	//   ....[6]....
        /*00ac*/ 	.word	0x00000bd0


	//   ....[7]....
        /*00b0*/ 	.word	0x00000bf0


	//   ....[8]....
        /*00b4*/ 	.word	0x00000c40


	//   ....[9]....
        /*00b8*/ 	.word	0x00000c50


	//----- nvinfo : EIATTR_VRC_CTA_INIT_COUNT
	.align		4
.L_1297:
        /*00bc*/ 	.byte	0x02, 0x4a
	.zero		1
	.zero		1


	//----- nvinfo : EIATTR_EXIT_INSTR_OFFSETS
	.align		4
        /*00c0*/ 	.byte	0x04, 0x1c
        /*00c2*/ 	.short	(.L_1299 - .L_1298)


	//   ....[0]....
.L_1298:
        /*00c4*/ 	.word	0x00000070


	//   ....[1]....
        /*00c8*/ 	.word	0x00002df0


	//----- nvinfo : EIATTR_MAX_THREADS
	.align		4
.L_1299:
        /*00cc*/ 	.byte	0x04, 0x05
        /*00ce*/ 	.short	(.L_1301 - .L_1300)
.L_1300:
        /*00d0*/ 	.word	0x00000080
        /*00d4*/ 	.word	0x00000001
        /*00d8*/ 	.word	0x00000001


	//----- nvinfo : EIATTR_CRS_STACK_SIZE
	.align		4
.L_1301:
        /*00dc*/ 	.byte	0x04, 0x1e
        /*00de*/ 	.short	(.L_1303 - .L_1302)
.L_1302:
        /*00e0*/ 	.word	0x00000000


	//----- nvinfo : EIATTR_CBANK_PARAM_SIZE
	.align		4
.L_1303:
        /*00e4*/ 	.byte	0x03, 0x19
        /*00e6*/ 	.short	0x00a0


	//----- nvinfo : EIATTR_PARAM_CBANK
	.align		4
        /*00e8*/ 	.byte	0x04, 0x0a
        /*00ea*/ 	.short	(.L_1305 - .L_1304)
	.align		4
.L_1304:
        /*00ec*/ 	.word	index@(.nv.constant0._Z35group_norm_nhwc_fwd_one_pass_kernelI11Bf16IOBf16WLi256ELi4ELi128EEv26Group_norm_nhwc_fwd_params)
        /*00f0*/ 	.short	0x0380
        /*00f2*/ 	.short	0x00a0


	//----- nvinfo : EIATTR_SW_WAR
	.align		4
.L_1305:
        /*00f4*/ 	.byte	0x04, 0x36
        /*00f6*/ 	.short	(.L_1307 - .L_1306)
.L_1306:
        /*00f8*/ 	.word	0x00000008
.L_1307:


//--------------------- .nv.info._Z35group_norm_nhwc_fwd_one_pass_kernelI11Bf16IOBf16WLi512ELi4ELi128EEv26Group_norm_nhwc_fwd_params --------------------------
	.section	.nv.info._Z35group_norm_nhwc_fwd_one_pass_kernelI11Bf16IOBf16WLi512ELi4ELi128EEv26Group_norm_nhwc_fwd_params,"",@"SHT_CUDA_INFO"
	.sectionflags	@""
	.align	4


	//----- nvinfo : EIATTR_CUDA_API_VERSION
	.align		4
        /*0000*/ 	.byte	0x04, 0x37
        /*0002*/ 	.short	(.L_1309 - .L_1308)
.L_1308:
        /*0004*/ 	.word	0x00000082


	//----- nvinfo : EIATTR_KPARAM_INFO
	.align		4
.L_1309:
        /*0008*/ 	.byte	0x04, 0x17
        /*000a*/ 	.short	(.L_1311 - .L_1310)
.L_1310:
        /*000c*/ 	.word	0x00000000
        /*0010*/ 	.short	0x0000
        /*0012*/ 	.short	0x0000
        /*0014*/ 	.byte	0x00, 0xf0, 0x81, 0x02


	//----- nvinfo : EIATTR_SPARSE_MMA_MASK
	.align		4
.L_1311:
        /*0018*/ 	.byte	0x03, 0x50
        /*001a*/ 	.short	0x0000


	//----- nvinfo : EIATTR_MAXREG_COUNT
	.align		4
        /*001c*/ 	.byte	0x03, 0x1b
        /*001e*/ 	.short	0x00ff


	//----- nvinfo : EIATTR_NUM_BARRIERS
	.align		4
        /*0020*/ 	.byte	0x02, 0x4c
        /*0022*/ 	.byte	0x01
	.zero		1


	//----- nvinfo : EIATTR_MERCURY_ISA_VERSION
	.align		4
        /*0024*/ 	.byte	0x03, 0x5f
        /*0026*/ 	.short	0x0101


	//----- nvinfo : EIATTR_INT_WARP_WIDE_INSTR_OFFSETS
	.align		4
        /*0028*/ 	.byte	0x04, 0x31
        /*002a*/ 	.short	(.L_1313 - .L_1312)


	//   ....[0]....
.L_1312:
        /*002c*/ 	.word	0x00001780


	//   ....[1]....
        /*0030*/ 	.word	0x000017a0


	//   ....[2]....
        /*0034*/ 	.word	0x00001880


	//   ....[3]....
        /*0038*/ 	.word	0x000018d0


	//   ....[4]....
        /*003c*/ 	.word	0x000019b0


	//   ....[5]....
        /*0040*/ 	.word	0x00001a30


	//   ....[6]....
        /*0044*/ 	.word	0x00001b00


	//   ....[7]....
        /*0048*/ 	.word	0x00001b20


	//   ....[8]....
        /*004c*/ 	.word	0x00001d70


	//   ....[9]....
        /*0050*/ 	.word	0x00001e60


	//   ....[10]....
        /*0054*/ 	.word	0x00001e80


	//   ....[11]....
        /*0058*/ 	.word	0x00001ea0


	//   ....[12]....
        /*005c*/ 	.word	0x000020c0


	//   ....[13]....
        /*0060*/ 	.word	0x000020e0


	//----- nvinfo : EIATTR_COOP_GROUP_MASK_REGIDS
	.align		4
.L_1313:
        /*0064*/ 	.byte	0x04, 0x29
        /*0066*/ 	.short	(.L_1315 - .L_1314)


	//   ....[0]....
.L_1314:
        /*0068*/ 	.word	0xffffffff


	//   ....[1]....
        /*006c*/ 	.word	0xffffffff


	//   ....[2]....
        /*0070*/ 	.word	0xffffffff


	//   ....[3]....
        /*0074*/ 	.word	0xffffffff


	//   ....[4]....
        /*0078*/ 	.word	0xffffffff


	//   ....[5]....
        /*007c*/ 	.word	0xffffffff


	//   ....[6]....
        /*0080*/ 	.word	0xffffffff


	//   ....[7]....
        /*0084*/ 	.word	0xffffffff


	//   ....[8]....
        /*0088*/ 	.word	0xffffffff


	//   ....[9]....
        /*008c*/ 	.word	0xffffffff


	//----- nvinfo : EIATTR_COOP_GROUP_INSTR_OFFSETS
	.align		4
.L_1315:
        /*0090*/ 	.byte	0x04, 0x28
        /*0092*/ 	.short	(.L_1317 - .L_1316)


	//   ....[0]....
.L_1316:
        /*0094*/ 	.word	0x00001110


	//   ....[1]....
        /*0098*/ 	.word	0x00001120


	//   ....[2]....
        /*009c*/ 	.word	0x00001150


	//   ....[3]....
        /*00a0*/ 	.word	0x00001160


	//   ....[4]....
        /*00a4*/ 	.word	0x000011a0


	//   ....[5]....
        /*00a8*/ 	.word	0x000011b0


	//   ....[6]....
        /*00ac*/ 	.word	0x000011f0


	//   ....[7]....
        /*00b0*/ 	.word	0x00001200


	//   ....[8]....
        /*00b4*/ 	.word	0x00001260


	//   ....[9]....
        /*00b8*/ 	.word	0x00001270


	//----- nvinfo : EIATTR_VRC_CTA_INIT_COUNT
	.align		4
.L_1317:
        /*00bc*/ 	.byte	0x02, 0x4a
	.zero		1
	.zero		1


	//----- nvinfo : EIATTR_EXIT_INSTR_OFFSETS
	.align		4
        /*00c0*/ 	.byte	0x04, 0x1c
        /*00c2*/ 	.short	(.L_1319 - .L_1318)


	//   ....[0]....
.L_1318:
        /*00c4*/ 	.word	0x00000070


	//   ....[1]....
        /*00c8*/ 	.word	0x00004240


	//----- nvinfo : EIATTR_MAX_THREADS
	.align		4
.L_1319:
        /*00cc*/ 	.byte	0x04, 0x05
        /*00ce*/ 	.short	(.L_1321 - .L_1320)
.L_1320:
        /*00d0*/ 	.word	0x00000080
        /*00d4*/ 	.word	0x00000001
        /*00d8*/ 	.word	0x00000001


	//----- nvinfo : EIATTR_CRS_STACK_SIZE
	.align		4
.L_1321:
        /*00dc*/ 	.byte	0x04, 0x1e
        /*00de*/ 	.short	(.L_1323 - .L_1322)
.L_1322:
        /*00e0*/ 	.word	0x00000000


	//----- nvinfo : EIATTR_CBANK_PARAM_SIZE
	.align		4
.L_1323:
        /*00e4*/ 	.byte	0x03, 0x19
        /*00e6*/ 	.short	0x00a0


	//----- nvinfo : EIATTR_PARAM_CBANK
	.align		4
        /*00e8*/ 	.byte	0x04, 0x0a
        /*00ea*/ 	.short	(.L_1325 - .L_1324)
	.align		4
.L_1324:
        /*00ec*/ 	.word	index@(.nv.constant0._Z35group_norm_nhwc_fwd_one_pass_kernelI11Bf16IOBf16WLi512ELi4ELi128EEv26Group_norm_nhwc_fwd_params)
        /*00f0*/ 	.short	0x0380
        /*00f2*/ 	.short	0x00a0


	//----- nvinfo : EIATTR_SW_WAR
	.align		4
.L_1325:
        /*00f4*/ 	.byte	0x04, 0x36
        /*00f6*/ 	.short	(.L_1327 - .L_1326)
.L_1326:
        /*00f8*/ 	.word	0x00000008
.L_1327:


//--------------------- .nv.info._Z35group_norm_nhwc_fwd_one_pass_kernelI11Bf16IOFp16WLi64ELi4ELi128EEv26Group_norm_nhwc_fwd_params --------------------------
	.section	.nv.info._Z35group_norm_nhwc_fwd_one_pass_kernelI11Bf16IOFp16WLi64ELi4ELi128EEv26Group_norm_nhwc_fwd_params,"",@"SHT_CUDA_INFO"
	.sectionflags	@""
	.align	4


	//----- nvinfo : EIATTR_CUDA_API_VERSION
	.align		4
        /*0000*/ 	.byte	0x04, 0x37
        /*0002*/ 	.short	(.L_1329 - .L_1328)
.L_1328:
        /*0004*/ 	.word	0x00000082


	//----- nvinfo : EIATTR_KPARAM_INFO
	.align		4
.L_1329:
        /*0008*/ 	.byte	0x04, 0x17
        /*000a*/ 	.short	(.L_1331 - .L_1330)
.L_1330:
        /*000c*/ 	.word	0x00000000
        /*0010*/ 	.short	0x0000
        /*0012*/ 	.short	0x0000
        /*0014*/ 	.byte	0x00, 0xf0, 0x81, 0x02


	//----- nvinfo : EIATTR_SPARSE_MMA_MASK
	.align		4
.L_1331:
        /*0018*/ 	.byte	0x03, 0x50
        /*001a*/ 	.short	0x0000


	//----- nvinfo : EIATTR_MAXREG_COUNT
	.align		4
        /*001c*/ 	.byte	0x03, 0x1b
        /*001e*/ 	.short	0x00ff


	//----- nvinfo : EIATTR_NUM_BARRIERS
	.align		4
        /*0020*/ 	.byte	0x02, 0x4c
        /*0022*/ 	.byte	0x01
	.zero		1


	//----- nvinfo : EIATTR_MERCURY_ISA_VERSION
	.align		4
        /*0024*/ 	.byte	0x03, 0x5f
        /*0026*/ 	.short	0x0101


	//----- nvinfo : EIATTR_INT_WARP_WIDE_INSTR_OFFSETS
	.align		4
        /*0028*/ 	.byte	0x04, 0x31
        /*002a*/ 	.short	(.L_1333 - .L_1332)


	//   ....[0]....
.L_1332:
        /*002c*/ 	.word	0x00000cf0


	//   ....[1]....
        /*0030*/ 	.word	0x00000d30


	//   ....[2]....
        /*0034*/ 	.word	0x00000d70


	//   ....[3]....
        /*0038*/ 	.word	0x00000d80


	//   ....[4]....
        /*003c*/ 	.word	0x00000f50


	//   ....[5]....
        /*0040*/ 	.word	0x00000fb0


	//   ....[6]....
        /*0044*/ 	.word	0x00000ff0


	//   ....[7]....
        /*0048*/ 	.word	0x00001000


	//   ....[8]....
        /*004c*/ 	.word	0x000012a0


	//   ....[9]....
        /*0050*/ 	.word	0x00001380


	//   ....[10]....
        /*0054*/ 	.word	0x00001390


	//   ....[11]....
        /*0058*/ 	.word	0x00001470


	//   ....[12]....
        /*005c*/ 	.word	0x000015e0


	//   ....[13]....
        /*0060*/ 	.word	0x00001600


	//----- nvinfo : EIATTR_COOP_GROUP_MASK_REGIDS
	.align		4
.L_1333:
        /*0064*/ 	.byte	0x04, 0x29
        /*0066*/ 	.short	(.L_1335 - .L_1334)


	//   ....[0]....
.L_1334:
        /*0068*/ 	.word	0xffffffff


	//   ....[1]....
        /*006c*/ 	.word	0xffffffff


	//   ....[2]....
        /*0070*/ 	.word	0xffffffff


	//   ....[3]....
        /*0074*/ 	.word	0xffffffff


	//   ....[4]....
        /*0078*/ 	.word	0xffffffff


	//   ....[5]....
        /*007c*/ 	.word	0xffffffff


	//   ....[6]....
        /*0080*/ 	.word	0xffffffff


	//   ....[7]....
        /*0084*/ 	.word	0xffffffff


	//   ....[8]....
        /*0088*/ 	.word	0xffffffff


	//   ....[9]....
        /*008c*/ 	.word	0xffffffff


	//----- nvinfo : EIATTR_COOP_GROUP_INSTR_OFFSETS
	.align		4
.L_1335:
        /*0090*/ 	.byte	0x04, 0x28
        /*0092*/ 	.short	(.L_1337 - .L_1336)


	//   ....[0]....
.L_1336:
        /*0094*/ 	.word	0x00000650


	//   ....[1]....
        /*0098*/ 	.word	0x00000660


	//   ....[2]....
        /*009c*/ 	.word	0x00000690


	//   ....[3]....
        /*00a0*/ 	.word	0x000006b0


	//   ....[4]....
        /*00a4*/ 	.word	0x000006e0


	//   ....[5]....
        /*00a8*/ 	.word	0x00000700


	//   ....[6]....
        /*00ac*/ 	.word	0x00000730


	//   ....[7]....
        /*00b0*/ 	.word	0x00000750


	//   ....[8]....
        /*00b4*/ 	.word	0x000007a0


	//   ....[9]....
        /*00b8*/ 	.word	0x000007b0


	//----- nvinfo : EIATTR_VRC_CTA_INIT_COUNT
	.align		4
.L_1337:
        /*00bc*/ 	.byte	0x02, 0x4a
	.zero		1
	.zero		1


	//----- nvinfo : EIATTR_EXIT_INSTR_OFFSETS
	.align		4
        /*00c0*/ 	.byte	0x04, 0x1c
        /*00c2*/ 	.short	(.L_1339 - .L_1338)


	//   ....[0]....
.L_1338:
        /*00c4*/ 	.word	0x00000070


	//   ....[1]....
        /*00c8*/ 	.word	0x00001cb0


	//----- nvinfo : EIATTR_MAX_THREADS
	.align		4
.L_1339:
        /*00cc*/ 	.byte	0x04, 0x05
        /*00ce*/ 	.short	(.L_1341 - .L_1340)
.L_1340:
        /*00d0*/ 	.word	0x00000080
        /*00d4*/ 	.word	0x00000001
        /*00d8*/ 	.word	0x00000001


	//----- nvinfo : EIATTR_CRS_STACK_SIZE
	.align		4
.L_1341:
        /*00dc*/ 	.byte	0x04, 0x1e
        /*00de*/ 	.short	(.L_1343 - .L_1342)
.L_1342:
        /*00e0*/ 	.word	0x00000000


	//----- nvinfo : EIATTR_CBANK_PARAM_SIZE
	.align		4
.L_1343:
        /*00e4*/ 	.byte	0x03, 0x19
        /*00e6*/ 	.short	0x00a0


	//----- nvinfo : EIATTR_PARAM_CBANK
	.align		4
        /*00e8*/ 	.byte	0x04, 0x0a
        /*00ea*/ 	.short	(.L_1345 - .L_1344)
	.align		4
.L_1344:
        /*00ec*/ 	.word	index@(.nv.constant0._Z35group_norm_nhwc_fwd_one_pass_kernelI11Bf16IOFp16WLi64ELi4ELi128EEv26Group_norm_nhwc_fwd_params)
        /*00f0*/ 	.short	0x0380
        /*00f2*/ 	.short	0x00a0


	//----- nvinfo : EIATTR_SW_WAR
	.align		4
.L_1345:
        /*00f4*/ 	.byte	0x04, 0x36
        /*00f6*/ 	.short	(.L_1347 - .L_1346)
.L_1346:
        /*00f8*/ 	.word	0x00000008
.L_1347:


//--------------------- .nv.info._Z35group_norm_nhwc_fwd_one_pass_kernelI11Bf16IOFp16WLi128ELi4ELi128EEv26Group_norm_nhwc_fwd_params --------------------------
	.section	.nv.info._Z35group_norm_nhwc_fwd_one_pass_kernelI11Bf16IOFp16WLi128ELi4ELi128EEv26Group_norm_nhwc_fwd_params,"",@"SHT_CUDA_INFO"
	.sectionflags	@""
	.align	4


	//----- nvinfo : EIATTR_CUDA_API_VERSION
	.align		4
        /*0000*/ 	.byte	0x04, 0x37
        /*0002*/ 	.short	(.L_1349 - .L_1348)
.L_1348:
        /*0004*/ 	.word	0x00000082


	//----- nvinfo : EIATTR_KPARAM_INFO
	.align		4
.L_1349:
        /*0008*/ 	.byte	0x04, 0x17
        /*000a*/ 	.short	(.L_1351 - .L_1350)
.L_1350:
        /*000c*/ 	.word	0x00000000
        /*0010*/ 	.short	0x0000
        /*0012*/ 	.short	0x0000
        /*0014*/ 	.byte	0x00, 0xf0, 0x81, 0x02


	//----- nvinfo : EIATTR_SPARSE_MMA_MASK
	.align		4
.L_1351:
        /*0018*/ 	.byte	0x03, 0x50
        /*001a*/ 	.short	0x0000


	//----- nvinfo : EIATTR_MAXREG_COUNT
	.align		4
        /*001c*/ 	.byte	0x03, 0x1b
        /*001e*/ 	.short	0x00ff


	//----- nvinfo : EIATTR_NUM_BARRIERS
	.align		4
        /*0020*/ 	.byte	0x02, 0x4c
        /*0022*/ 	.byte	0x01
	.zero		1


	//----- nvinfo : EIATTR_MERCURY_ISA_VERSION
	.align		4
        /*0024*/ 	.byte	0x03, 0x5f
        /*0026*/ 	.short	0x0101


	//----- nvinfo : EIATTR_INT_WARP_WIDE_INSTR_OFFSETS
	.align		4
        /*0028*/ 	.byte	0x04, 0x31
        /*002a*/ 	.short	(.L_1353 - .L_1352)


	//   ....[0]....
.L_1352:
        /*002c*/ 	.word	0x00000e30


	//   ....[1]....
        /*0030*/ 	.word	0x00000e70


	//   ....[2]....
        /*0034*/ 	.word	0x00000ea0


	//   ....[3]....
        /*0038*/ 	.word	0x00000ec0


	//   ....[4]....
        /*003c*/ 	.word	0x00001090


	//   ....[5]....
        /*0040*/ 	.word	0x000010f0


	//   ....[6]....
        /*0044*/ 	.word	0x00001130


	//   ....[7]....
        /*0048*/ 	.word	0x00001140


	//   ....[8]....
        /*004c*/ 	.word	0x000013f0


	//   ....[9]....
        /*0050*/ 	.word	0x000014d0


	//   ....[10]....
        /*0054*/ 	.word	0x000014e0


	//   ....[11]....
        /*0058*/ 	.word	0x000015c0


	//   ....[12]....
        /*005c*/ 	.word	0x00001730


	//   ....[13]....
        /*0060*/ 	.word	0x00001750


	//----- nvinfo : EIATTR_COOP_GROUP_MASK_REGIDS
	.align		4
.L_1353:
        /*0064*/ 	.byte	0x04, 0x29
        /*0066*/ 	.short	(.L_1355 - .L_1354)


	//   ....[0]....
.L_1354:
        /*0068*/ 	.word	0xffffffff


	//   ....[1]....
        /*006c*/ 	.word	0xffffffff


	//   ....[2]....
        /*0070*/ 	.word	0xffffffff


	//   ....[3]....
        /*0074*/ 	.word	0xffffffff


	//   ....[4]....
        /*0078*/ 	.word	0xffffffff


	//   ....[5]....
        /*007c*/ 	.word	0xffffffff


	//   ....[6]....
        /*0080*/ 	.word	0xffffffff


	//   ....[7]....
        /*0084*/ 	.word	0xffffffff


	//   ....[8]....
        /*0088*/ 	.word	0xffffffff


	//   ....[9]....
        /*008c*/ 	.word	0xffffffff


	//----- nvinfo : EIATTR_COOP_GROUP_INSTR_OFFSETS
	.align		4
.L_1355:
        /*0090*/ 	.byte	0x04, 0x28
        /*0092*/ 	.short	(.L_1357 - .L_1356)


	//   ....[0]....
.L_1356:
        /*0094*/ 	.word	0x00000740


	//   ....[1]....
        /*0098*/ 	.word	0x00000750


	//   ....[2]....
        /*009c*/ 	.word	0x00000780


	//   ....[3]....
        /*00a0*/ 	.word	0x000007a0


	//   ....[4]....
        /*00a4*/ 	.word	0x000007d0


	//   ....[5]....
        /*00a8*/ 	.word	0x000007f0


	//   ....[6]....
        /*00ac*/ 	.word	0x00000820


	//   ....[7]....
        /*00b0*/ 	.word	0x00000840


	//   ....[8]....
        /*00b4*/ 	.word	0x00000890


	//   ....[9]....
        /*00b8*/ 	.word	0x000008a0


	//----- nvinfo : EIATTR_VRC_CTA_INIT_COUNT
	.align		4
.L_1357:
        /*00bc*/ 	.byte	0x02, 0x4a
	.zero		1
	.zero		1


	//----- nvinfo : EIATTR_EXIT_INSTR_OFFSETS
	.align		4
        /*00c0*/ 	.byte	0x04, 0x1c
        /*00c2*/ 	.short	(.L_1359 - .L_1358)


	//   ....[0]....
.L_1358:
        /*00c4*/ 	.word	0x00000070


	//   ....[1]....
        /*00c8*/ 	.word	0x00002310


	//----- nvinfo : EIATTR_MAX_THREADS
	.align		4
.L_1359:
        /*00cc*/ 	.byte	0x04, 0x05
        /*00ce*/ 	.short	(.L_1361 - .L_1360)
.L_1360:
        /*00d0*/ 	.word	0x00000080
        /*00d4*/ 	.word	0x00000001
        /*00d8*/ 	.word	0x00000001


	//----- nvinfo : EIATTR_CRS_STACK_SIZE
	.align		4
.L_1361:
        /*00dc*/ 	.byte	0x04, 0x1e
        /*00de*/ 	.short	(.L_1363 - .L_1362)
.L_1362:
        /*00e0*/ 	.word	0x00000000


	//----- nvinfo : EIATTR_CBANK_PARAM_SIZE
	.align		4
.L_1363:
        /*00e4*/ 	.byte	0x03, 0x19
        /*00e6*/ 	.short	0x00a0


	//----- nvinfo : EIATTR_PARAM_CBANK
	.align		4
        /*00e8*/ 	.byte	0x04, 0x0a
        /*00ea*/ 	.short	(.L_1365 - .L_1364)
	.align		4
.L_1364:
        /*00ec*/ 	.word	index@(.nv.constant0._Z35group_norm_nhwc_fwd_one_pass_kernelI11Bf16IOFp16WLi128ELi4ELi128EEv26Group_norm_nhwc_fwd_params)
        /*00f0*/ 	.short	0x0380
        /*00f2*/ 	.short	0x00a0


	//----- nvinfo : EIATTR_SW_WAR
	.align		4
.L_1365:
        /*00f4*/ 	.byte	0x04, 0x36
        /*00f6*/ 	.short	(.L_1367 - .L_1366)
.L_1366:
        /*00f8*/ 	.word	0x00000008
.L_1367:


//--------------------- .nv.info._Z35group_norm_nhwc_fwd_one_pass_kernelI11Bf16IOFp16WLi256ELi4ELi128EEv26Group_norm_nhwc_fwd_params --------------------------
	.section	.nv.info._Z35group_norm_nhwc_fwd_one_pass_kernelI11Bf16IOFp16WLi256ELi4ELi128EEv26Group_norm_nhwc_fwd_params,"",@"SHT_CUDA_INFO"
	.sectionflags	@""
	.align	4


	//----- nvinfo : EIATTR_CUDA_API_VERSION
	.align		4
        /*0000*/ 	.byte	0x04, 0x37
        /*0002*/ 	.short	(.L_1369 - .L_1368)
.L_1368:
        /*0004*/ 	.word	0x00000082


	//----- nvinfo : EIATTR_KPARAM_INFO
	.align		4
.L_1369:
        /*0008*/ 	.byte	0x04, 0x17
        /*000a*/ 	.short	(.L_1371 - .L_1370)
.L_1370:
        /*000c*/ 	.word	0x00000000
        /*0010*/ 	.short	0x0000
        /*0012*/ 	.short	0x0000
        /*0014*/ 	.byte	0x00, 0xf0, 0x81, 0x02


	//----- nvinfo : EIATTR_SPARSE_MMA_MASK
	.align		4
.L_1371:
        /*0018*/ 	.byte	0x03, 0x50
        /*001a*/ 	.short	0x0000


	//----- nvinfo : EIATTR_MAXREG_COUNT
	.align		4
        /*001c*/ 	.byte	0x03, 0x1b
        /*001e*/ 	.short	0x00ff


	//----- nvinfo : EIATTR_NUM_BARRIERS
	.align		4
        /*0020*/ 	.byte	0x02, 0x4c
        /*0022*/ 	.byte	0x01
	.zero		1


	//----- nvinfo : EIATTR_MERCURY_ISA_VERSION
	.align		4
        /*0024*/ 	.byte	0x03, 0x5f
        /*0026*/ 	.short	0x0101


	//----- nvinfo : EIATTR_INT_WARP_WIDE_INSTR_OFFSETS
	.align		4
        /*0028*/ 	.byte	0x04, 0x31
        /*002a*/ 	.short	(.L_1373 - .L_1372)


	//   ....[0]....
.L_1372:
        /*002c*/ 	.word	0x00001160


	//   ....[1]....
        /*0030*/ 	.word	0x00001180


	//   ....[2]....
        /*0034*/ 	.word	0x00001260


	//   ....[3]....
        /*0038*/ 	.word	0x000012b0


	//   ....[4]....
        /*003c*/ 	.word	0x00001390


	//   ....[5]....
        /*0040*/ 	.word	0x00001410


	//   ....[6]....
        /*0044*/ 	.word	0x000014e0


	//   ....[7]....
        /*0048*/ 	.word	0x00001500


	//   ....[8]....
        /*004c*/ 	.word	0x00001750


	//   ....[9]....
        /*0050*/ 	.word	0x00001840


	//   ....[10]....
        /*0054*/ 	.word	0x00001860


	//   ....[11]....
        /*0058*/ 	.word	0x00001890


	//   ....[12]....
        /*005c*/ 	.word	0x00001aa0


	//   ....[13]....
        /*0060*/ 	.word	0x00001ac0


	//----- nvinfo : EIATTR_COOP_GROUP_MASK_REGIDS
	.align		4
.L_1373:
        /*0064*/ 	.byte	0x04, 0x29
        /*0066*/ 	.short	(.L_1375 - .L_1374)


	//   ....[0]....
.L_1374:
        /*0068*/ 	.word	0xffffffff


	//   ....[1]....
        /*006c*/ 	.word	0xffffffff


	//   ....[2]....
        /*0070*/ 	.word	0xffffffff


	//   ....[3]....
        /*0074*/ 	.word	0xffffffff


	//   ....[4]....
        /*0078*/ 	.word	0xffffffff


	//   ....[5]....
        /*007c*/ 	.word	0xffffffff


	//   ....[6]....
        /*0080*/ 	.word	0xffffffff


	//   ....[7]....
        /*0084*/ 	.word	0xffffffff


	//   ....[8]....
        /*0088*/ 	.word	0xffffffff


	//   ....[9]....
        /*008c*/ 	.word	0xffffffff


	//----- nvinfo : EIATTR_COOP_GROUP_INSTR_OFFSETS
	.align		4
.L_1375:
        /*0090*/ 	.byte	0x04, 0x28
        /*0092*/ 	.short	(.L_1377 - .L_1376)


	//   ....[0]....
.L_1376:
        /*0094*/ 	.word	0x00000af0


	//   ....[1]....
        /*0098*/ 	.word	0x00000b00


	//   ....[2]....
        /*009c*/ 	.word	0x00000b30


	//   ....[3]....
        /*00a0*/ 	.word	0x00000b50


	//   ....[4]....
        /*00a4*/ 	.word	0x00000b80


	//   ....[5]....
        /*00a8*/ 	.word	0x00000ba0


	//   ....[6]....
        /*00ac*/ 	.word	0x00000bd0


	//   ....[7]....
        /*00b0*/ 	.word	0x00000bf0


	//   ....[8]....
        /*00b4*/ 	.word	0x00000c40


	//   ....[9]....
        /*00b8*/ 	.word	0x00000c50


	//----- nvinfo : EIATTR_VRC_CTA_INIT_COUNT
	.align		4
.L_1377:
        /*00bc*/ 	.byte	0x02, 0x4a
	.zero		1
	.zero		1


	//----- nvinfo : EIATTR_EXIT_INSTR_OFFSETS
	.align		4
        /*00c0*/ 	.byte	0x04, 0x1c
        /*00c2*/ 	.short	(.L_1379 - .L_1378)


	//   ....[0]....
.L_1378:
        /*00c4*/ 	.word	0x00000070


	//   ....[1]....
        /*00c8*/ 	.word	0x00002df0


	//----- nvinfo : EIATTR_MAX_THREADS
	.align		4
.L_1379:
        /*00cc*/ 	.byte	0x04, 0x05
        /*00ce*/ 	.short	(.L_1381 - .L_1380)
.L_1380:
        /*00d0*/ 	.word	0x00000080
        /*00d4*/ 	.word	0x00000001
        /*00d8*/ 	.word	0x00000001


	//----- nvinfo : EIATTR_CRS_STACK_SIZE
	.align		4
.L_1381:
        /*00dc*/ 	.byte	0x04, 0x1e
        /*00de*/ 	.short	(.L_1383 - .L_1382)
.L_1382:
        /*00e0*/ 	.word	0x00000000


	//----- nvinfo : EIATTR_CBANK_PARAM_SIZE
	.align		4
.L_1383:
        /*00e4*/ 	.byte	0x03, 0x19
        /*00e6*/ 	.short	0x00a0


	//----- nvinfo : EIATTR_PARAM_CBANK
	.align		4
        /*00e8*/ 	.byte	0x04, 0x0a
        /*00ea*/ 	.short	(.L_1385 - .L_1384)
	.align		4
.L_1384:
        /*00ec*/ 	.word	index@(.nv.constant0._Z35group_norm_nhwc_fwd_one_pass_kernelI11Bf16IOFp16WLi256ELi4ELi128EEv26Group_norm_nhwc_fwd_params)
        /*00f0*/ 	.short	0x0380
        /*00f2*/ 	.short	0x00a0


	//----- nvinfo : EIATTR_SW_WAR
	.align		4
.L_1385:
        /*00f4*/ 	.byte	0x04, 0x36
        /*00f6*/ 	.short	(.L_1387 - .L_1386)
.L_1386:
        /*00f8*/ 	.word	0x00000008
.L_1387:


//--------------------- .nv.info._Z35group_norm_nhwc_fwd_one_pass_kernelI11Bf16IOFp16WLi512ELi4ELi128EEv26Group_norm_nhwc_fwd_params --------------------------
	.section	.nv.info._Z35group_norm_nhwc_fwd_one_pass_kernelI11Bf16IOFp16WLi512ELi4ELi128EEv26Group_norm_nhwc_fwd_params,"",@"SHT_CUDA_INFO"
	.sectionflags	@""
	.align	4


	//----- nvinfo : EIATTR_CUDA_API_VERSION
	.align		4
        /*0000*/ 	.byte	0x04, 0x37
        /*0002*/ 	.short	(.L_1389 - .L_1388)
.L_1388:
        /*0004*/ 	.word	0x00000082


	//----- nvinfo : EIATTR_KPARAM_INFO
	.align		4
.L_1389:
        /*0008*/ 	.byte	0x04, 0x17
        /*000a*/ 	.short	(.L_1391 - .L_1390)
.L_1390:
        /*000c*/ 	.word	0x00000000
        /*0010*/ 	.short	0x0000
        /*0012*/ 	.short	0x0000
        /*0014*/ 	.byte	0x00, 0xf0, 0x81, 0x02


	//----- nvinfo : EIATTR_SPARSE_MMA_MASK
	.align		4
.L_1391:
        /*0018*/ 	.byte	0x03, 0x50
        /*001a*/ 	.short	0x0000


	//----- nvinfo : EIATTR_MAXREG_COUNT
	.align		4
        /*001c*/ 	.byte	0x03, 0x1b
        /*001e*/ 	.short	0x00ff


	//----- nvinfo : EIATTR_NUM_BARRIERS
	.align		4
        /*0020*/ 	.byte	0x02, 0x4c
        /*0022*/ 	.byte	0x01
	.zero		1


	//----- nvinfo : EIATTR_MERCURY_ISA_VERSION
	.align		4
        /*0024*/ 	.byte	0x03, 0x5f
        /*0026*/ 	.short	0x0101


	//----- nvinfo : EIATTR_INT_WARP_WIDE_INSTR_OFFSETS
	.align		4
        /*0028*/ 	.byte	0x04, 0x31
        /*002a*/ 	.short	(.L_1393 - .L_1392)


	//   ....[0]....
.L_1392:
        /*002c*/ 	.word	0x00001780


	//   ....[1]....
        /*0030*/ 	.word	0x000017a0


	//   ....[2]....
        /*0034*/ 	.word	0x00001880


	//   ....[3]....
        /*0038*/ 	.word	0x000018d0


	//   ....[4]....
        /*003c*/ 	.word	0x000019b0


	//   ....[5]....
        /*0040*/ 	.word	0x00001a30


	//   ....[6]....
        /*0044*/ 	.word	0x00001b00


	//   ....[7]....
        /*0048*/ 	.word	0x00001b20


	//   ....[8]....
        /*004c*/ 	.word	0x00001d70


	//   ....[9]....
        /*0050*/ 	.word	0x00001e60


	//   ....[10]....
        /*0054*/ 	.word	0x00001e80


	//   ....[11]....
        /*0058*/ 	.word	0x00001ea0


	//   ....[12]....
        /*005c*/ 	.word	0x000020c0


	//   ....[13]....
        /*0060*/ 	.word	0x000020e0


	//----- nvinfo : EIATTR_COOP_GROUP_MASK_REGIDS
	.align		4
.L_1393:
        /*0064*/ 	.byte	0x04, 0x29
        /*0066*/ 	.short	(.L_1395 - .L_1394)


	//   ....[0]....
.L_1394:
        /*0068*/ 	.word	0xffffffff


	//   ....[1]....
        /*006c*/ 	.word	0xffffffff


	//   ....[2]....
        /*0070*/ 	.word	0xffffffff


	//   ....[3]....
        /*0074*/ 	.word	0xffffffff


	//   ....[4]....
        /*0078*/ 	.word	0xffffffff


	//   ....[5]....
        /*007c*/ 	.word	0xffffffff


	//   ....[6]....
        /*0080*/ 	.word	0xffffffff


	//   ....[7]....
        /*0084*/ 	.word	0xffffffff


	//   ....[8]....
        /*0088*/ 	.word	0xffffffff


	//   ....[9]....
        /*008c*/ 	.word	0xffffffff


	//----- nvinfo : EIATTR_COOP_GROUP_INSTR_OFFSETS
	.align		4
.L_1395:
        /*0090*/ 	.byte	0x04, 0x28
        /*0092*/ 	.short	(.L_1397 - .L_1396)


	//   ....[0]....
.L_1396:
        /*0094*/ 	.word	0x00001110


	//   ....[1]....
        /*0098*/ 	.word	0x00001120


	//   ....[2]....
        /*009c*/ 	.word	0x00001150


	//   ....[3]....
        /*00a0*/ 	.word	0x00001160


	//   ....[4]....
        /*00a4*/ 	.word	0x000011a0


	//   ....[5]....
        /*00a8*/ 	.word	0x000011b0


	//   ....[6]....
        /*00ac*/ 	.word	0x000011f0


	//   ....[7]....
        /*00b0*/ 	.word	0x00001200


	//   ....[8]....
        /*00b4*/ 	.word	0x00001260


	//   ....[9]....
        /*00b8*/ 	.word	0x00001270


	//----- nvinfo : EIATTR_VRC_CTA_INIT_COUNT
	.align		4
.L_1397:
        /*00bc*/ 	.byte	0x02, 0x4a
	.zero		1
	.zero		1


	//----- nvinfo : EIATTR_EXIT_INSTR_OFFSETS
	.align		4
        /*00c0*/ 	.byte	0x04, 0x1c
        /*00c2*/ 	.short	(.L_1399 - .L_1398)


	//   ....[0]....
.L_1398:
        /*00c4*/ 	.word	0x00000070


	//   ....[1]....
        /*00c8*/ 	.word	0x00004240


	//----- nvinfo : EIATTR_MAX_THREADS
	.align		4
.L_1399:
        /*00cc*/ 	.byte	0x04, 0x05
        /*00ce*/ 	.short	(.L_1401 - .L_1400)
.L_1400:
        /*00d0*/ 	.word	0x00000080
        /*00d4*/ 	.word	0x00000001
        /*00d8*/ 	.word	0x00000001


	//----- nvinfo : EIATTR_CRS_STACK_SIZE
	.align		4
.L_1401:
        /*00dc*/ 	.byte	0x04, 0x1e
        /*00de*/ 	.short	(.L_1403 - .L_1402)
.L_1402:
        /*00e0*/ 	.word	0x00000000


	//----- nvinfo : EIATTR_CBANK_PARAM_SIZE
	.align		4
.L_1403:
        /*00e4*/ 	.byte	0x03, 0x19
        /*00e6*/ 	.short	0x00a0


	//----- nvinfo : EIATTR_PARAM_CBANK
	.align		4
        /*00e8*/ 	.byte	0x04, 0x0a
        /*00ea*/ 	.short	(.L_1405 - .L_1404)
	.align		4
.L_1404:
        /*00ec*/ 	.word	index@(.nv.constant0._Z35group_norm_nhwc_fwd_one_pass_kernelI11Bf16IOFp16WLi512ELi4ELi128EEv26Group_norm_nhwc_fwd_params)
        /*00f0*/ 	.short	0x0380
        /*00f2*/ 	.short	0x00a0


	//----- nvinfo : EIATTR_SW_WAR
	.align		4
.L_1405:
        /*00f4*/ 	.byte	0x04, 0x36
        /*00f6*/ 	.short	(.L_1407 - .L_1406)
.L_1406:
        /*00f8*/ 	.word	0x00000008
.L_1407:


//--------------------- .nv.info._Z35group_norm_nhwc_fwd_one_pass_kernelI11Fp16IOFp32WLi64ELi4ELi128EEv26Group_norm_nhwc_fwd_params --------------------------
	.section	.nv.info._Z35group_norm_nhwc_fwd_one_pass_kernelI11Fp16IOFp32WLi64ELi4ELi128EEv26Group_norm_nhwc_fwd_params,"",@"SHT_CUDA_INFO"
	.sectionflags	@""
	.align	4


	//----- nvinfo : EIATTR_CUDA_API_VERSION
	.align		4
        /*0000*/ 	.byte	0x04, 0x37
        /*0002*/ 	.short	(.L_1409 - .L_1408)
.L_1408:
        /*0004*/ 	.word	0x00000082


	//----- nvinfo : EIATTR_KPARAM_INFO
	.align		4
.L_1409:
        /*0008*/ 	.byte	0x04, 0x17
        /*000a*/ 	.short	(.L_1411 - .L_1410)
.L_1410:
        /*000c*/ 	.word	0x00000000
        /*0010*/ 	.short	0x0000
        /*0012*/ 	.short	0x0000
        /*0014*/ 	.byte	0x00, 0xf0, 0x81, 0x02


	//----- nvinfo : EIATTR_SPARSE_MMA_MASK
	.align		4
.L_1411:
        /*0018*/ 	.byte	0x03, 0x50
        /*001a*/ 	.short	0x0000


	//----- nvinfo : EIATTR_MAXREG_COUNT
	.align		4
        /*001c*/ 	.byte	0x03, 0x1b
        /*001e*/ 	.short	0x00ff


	//----- nvinfo : EIATTR_NUM_BARRIERS
	.align		4
        /*0020*/ 	.byte	0x02, 0x4c
        /*0022*/ 	.byte	0x01
	.zero		1


	//----- nvinfo : EIATTR_MERCURY_ISA_VERSION
	.align		4
        /*0024*/ 	.byte	0x03, 0x5f
        /*0026*/ 	.short	0x0101


	//----- nvinfo : EIATTR_INT_WARP_WIDE_INSTR_OFFSETS
	.align		4
        /*0028*/ 	.byte	0x04, 0x31
        /*002a*/ 	.short	(.L_1413 - .L_1412)


	//   ....[0]....
.L_1412:
        /*002c*/ 	.word	0x00000cf0


	//   ....[1]....
        /*0030*/ 	.word	0x00000d30


	//   ....[2]....
        /*0034*/ 	.word	0x00000d70


	//   ....[3]....
        /*0038*/ 	.word	0x00000d80


	//   ....[4]....
        /*003c*/ 	.word	0x00000f50


	//   ....[5]....
        /*0040*/ 	.word	0x00000fb0


	//   ....[6]....
        /*0044*/ 	.word	0x00000ff0


	//   ....[7]....
        /*0048*/ 	.word	0x00001000


	//   ....[8]....
        /*004c*/ 	.word	0x000012a0


	//   ....[9]....
        /*0050*/ 	.word	0x00001380


	//   ....[10]....
        /*0054*/ 	.word	0x00001390


	//   ....[11]....
        /*0058*/ 	.word	0x00001470


	//   ....[12]....
        /*005c*/ 	.word	0x000015e0


	//   ....[13]....
        /*0060*/ 	.word	0x00001600


	//----- nvinfo : EIATTR_COOP_GROUP_MASK_REGIDS
	.align		4
.L_1413:
        /*0064*/ 	.byte	0x04, 0x29
        /*0066*/ 	.short	(.L_1415 - .L_1414)


	//   ....[0]....
.L_1414:
        /*0068*/ 	.word	0xffffffff


	//   ....[1]....
        /*006c*/ 	.word	0xffffffff


	//   ....[2]....
        /*0070*/ 	.word	0xffffffff


	//   ....[3]....
        /*0074*/ 	.word	0xffffffff


	//   ....[4]....
        /*0078*/ 	.word	0xffffffff


	//   ....[5]....
        /*007c*/ 	.word	0xffffffff


	//   ....[6]....
        /*0080*/ 	.word	0xffffffff


	//   ....[7]....
        /*0084*/ 	.word	0xffffffff


	//   ....[8]....
        /*0088*/ 	.word	0xffffffff


	//   ....[9]....
        /*008c*/ 	.word	0xffffffff


	//----- nvinfo : EIATTR_COOP_GROUP_INSTR_OFFSETS
	.align		4
.L_1415:
        /*0090*/ 	.byte	0x04, 0x28
        /*0092*/ 	.short	(.L_1417 - .L_1416)


	//   ....[0]....
.L_1416:
        /*0094*/ 	.word	0x00000650


	//   ....[1]....
        /*0098*/ 	.word	0x00000660


	//   ....[2]....
        /*009c*/ 	.word	0x00000690


	//   ....[3]....
        /*00a0*/ 	.word	0x000006b0


	//   ....[4]....
        /*00a4*/ 	.word	0x000006e0


	//   ....[5]....
        /*00a8*/ 	.word	0x00000700


	//   ....[6]....
        /*00ac*/ 	.word	0x00000730


	//   ....[7]....
        /*00b0*/ 	.word	0x00000750


	//   ....[8]....
        /*00b4*/ 	.word	0x000007a0


	//   ....[9]....
        /*00b8*/ 	.word	0x000007b0


	//----- nvinfo : EIATTR_VRC_CTA_INIT_COUNT
	.align		4
.L_1417:
        /*00bc*/ 	.byte	0x02, 0x4a
	.zero		1
	.zero		1


	//----- nvinfo : EIATTR_EXIT_INSTR_OFFSETS
	.align		4
        /*00c0*/ 	.byte	0x04, 0x1c
        /*00c2*/ 	.short	(.L_1419 - .L_1418)


	//   ....[0]....
.L_1418:
        /*00c4*/ 	.word	0x00000070


	//   ....[1]....
        /*00c8*/ 	.word	0x00001c50


	//----- nvinfo : EIATTR_MAX_THREADS
	.align		4
.L_1419:
        /*00cc*/ 	.byte	0x04, 0x05
        /*00ce*/ 	.short	(.L_1421 - .L_1420)
.L_1420:
        /*00d0*/ 	.word	0x00000080
        /*00d4*/ 	.word	0x00000001
        /*00d8*/ 	.word	0x00000001


	//----- nvinfo : EIATTR_CRS_STACK_SIZE
	.align		4
.L_1421:
        /*00dc*/ 	.byte	0x04, 0x1e
        /*00de*/ 	.short	(.L_1423 - .L_1422)
.L_1422:
        /*00e0*/ 	.word	0x00000000


	//----- nvinfo : EIATTR_CBANK_PARAM_SIZE
	.align		4
.L_1423:
        /*00e4*/ 	.byte	0x03, 0x19
        /*00e6*/ 	.short	0x00a0


	//----- nvinfo : EIATTR_PARAM_CBANK
	.align		4
        /*00e8*/ 	.byte	0x04, 0x0a
        /*00ea*/ 	.short	(.L_1425 - .L_1424)
	.align		4
.L_1424:
        /*00ec*/ 	.word	index@(.nv.constant0._Z35group_norm_nhwc_fwd_one_pass_kernelI11Fp16IOFp32WLi64ELi4ELi128EEv26Group_norm_nhwc_fwd_params)
        /*00f0*/ 	.short	0x0380
        /*00f2*/ 	.short	0x00a0


	//----- nvinfo : EIATTR_SW_WAR
	.align		4
.L_1425:
        /*00f4*/ 	.byte	0x04, 0x36
        /*00f6*/ 	.short	(.L_1427 - .L_1426)
.L_1426:
        /*00f8*/ 	.word	0x00000008
.L_1427:


//--------------------- .nv.info._Z35group_norm_nhwc_fwd_one_pass_kernelI11Fp16IOFp32WLi128ELi4ELi128EEv26Group_norm_nhwc_fwd_params --------------------------
	.section	.nv.info._Z35group_norm_nhwc_fwd_one_pass_kernelI11Fp16IOFp32WLi128ELi4ELi128EEv26Group_norm_nhwc_fwd_params,"",@"SHT_CUDA_INFO"
	.sectionflags	@""
	.align	4


	//----- nvinfo : EIATTR_CUDA_API_VERSION
	.align		4
        /*0000*/ 	.byte	0x04, 0x37
        /*0002*/ 	.short	(.L_1429 - .L_1428)
.L_1428:
        /*0004*/ 	.word	0x00000082


	//----- nvinfo : EIATTR_KPARAM_INFO
	.align		4
.L_1429:
        /*0008*/ 	.byte	0x04, 0x17
        /*000a*/ 	.short	(.L_1431 - .L_1430)
.L_1430:
        /*000c*/ 	.word	0x00000000
        /*0010*/ 	.short	0x0000
        /*0012*/ 	.short	0x0000
        /*0014*/ 	.byte	0x00, 0xf0, 0x81, 0x02


	//----- nvinfo : EIATTR_SPARSE_MMA_MASK
	.align		4
.L_1431:
        /*0018*/ 	.byte	0x03, 0x50
        /*001a*/ 	.short	0x0000


	//----- nvinfo : EIATTR_MAXREG_COUNT
	.align		4
        /*001c*/ 	.byte	0x03, 0x1b
        /*001e*/ 	.short	0x00ff


	//----- nvinfo : EIATTR_NUM_BARRIERS
	.align		4
        /*0020*/ 	.byte	0x02, 0x4c
        /*0022*/ 	.byte	0x01
	.zero		1


	//----- nvinfo : EIATTR_MERCURY_ISA_VERSION
	.align		4
        /*0024*/ 	.byte	0x03, 0x5f
        /*0026*/ 	.short	0x0101


	//----- nvinfo : EIATTR_INT_WARP_WIDE_INSTR_OFFSETS
	.align		4
        /*0028*/ 	.byte	0x04, 0x31
        /*002a*/ 	.short	(.L_1433 - .L_1432)


	//   ....[0]....
.L_1432:
        /*002c*/ 	.word	0x00000e10


	//   ....[1]....
        /*0030*/ 	.word	0x00000e50


	//   ....[2]....
        /*0034*/ 	.word	0x00000e90


	//   ....[3]....
        /*0038*/ 	.word	0x00000ea0


	//   ....[4]....
        /*003c*/ 	.word	0x00001070


	//   ....[5]....
        /*0040*/ 	.word	0x000010d0


	//   ....[6]....
        /*0044*/ 	.word	0x00001110


	//   ....[7]....
        /*0048*/ 	.word	0x00001120


	//   ....[8]....
        /*004c*/ 	.word	0x000013d0


	//   ....[9]....
        /*0050*/ 	.word	0x000014b0


	//   ....[10]....
        /*0054*/ 	.word	0x000014c0


	//   ....[11]....
        /*0058*/ 	.word	0x000015a0


	//   ....[12]....
        /*005c*/ 	.word	0x00001710


	//   ....[13]....
        /*0060*/ 	.word	0x00001730


	//----- nvinfo : EIATTR_COOP_GROUP_MASK_REGIDS
	.align		4
.L_1433:
        /*0064*/ 	.byte	0x04, 0x29
        /*0066*/ 	.short	(.L_1435 - .L_1434)


	//   ....[0]....
.L_1434:
        /*0068*/ 	.word	0xffffffff


	//   ....[1]....
        /*006c*/ 	.word	0xffffffff


	//   ....[2]....
        /*0070*/ 	.word	0xffffffff


	//   ....[3]....
        /*0074*/ 	.word	0xffffffff


	//   ....[4]....
        /*0078*/ 	.word	0xffffffff


	//   ....[5]....
        /*007c*/ 	.word	0xffffffff


	//   ....[6]....
        /*0080*/ 	.word	0xffffffff


	//   ....[7]....
        /*0084*/ 	.word	0xffffffff


	//   ....[8]....
        /*0088*/ 	.word	0xffffffff


	//   ....[9]....
        /*008c*/ 	.word	0xffffffff


	//----- nvinfo : EIATTR_COOP_GROUP_INSTR_OFFSETS
	.align		4
.L_1435:
        /*0090*/ 	.byte	0x04, 0x28
        /*0092*/ 	.short	(.L_1437 - .L_1436)


	//   ....[0]....
.L_1436:
        /*0094*/ 	.word	0x00000720


	//   ....[1]....
        /*0098*/ 	.word	0x00000730


	//   ....[2]....
        /*009c*/ 	.word	0x00000760


	//   ....[3]....
        /*00a0*/ 	.word	0x00000780


	//   ....[4]....
        /*00a4*/ 	.word	0x000007b0


	//   ....[5]....
        /*00a8*/ 	.word	0x000007d0


	//   ....[6]....
        /*00ac*/ 	.word	0x00000800


	//   ....[7]....
        /*00b0*/ 	.word	0x00000820


	//   ....[8]....
        /*00b4*/ 	.word	0x00000870


	//   ....[9]....
        /*00b8*/ 	.word	0x00000880


	//----- nvinfo : EIATTR_VRC_CTA_INIT_COUNT
	.align		4
.L_1437:
        /*00bc*/ 	.byte	0x02, 0x4a
	.zero		1
	.zero		1


	//----- nvinfo : EIATTR_EXIT_INSTR_OFFSETS
	.align		4
        /*00c0*/ 	.byte	0x04, 0x1c
        /*00c2*/ 	.short	(.L_1439 - .L_1438)


	//   ....[0]....
.L_1438:
        /*00c4*/ 	.word	0x00000070


	//   ....[1]....
        /*00c8*/ 	.word	0x00002290


	//----- nvinfo : EIATTR_MAX_THREADS
	.align		4
.L_1439:
        /*00cc*/ 	.byte	0x04, 0x05
        /*00ce*/ 	.short	(.L_1441 - .L_1440)
.L_1440:
        /*00d0*/ 	.word	0x00000080
        /*00d4*/ 	.word	0x00000001
        /*00d8*/ 	.word	0x00000001


	//----- nvinfo : EIATTR_CRS_STACK_SIZE
	.align		4
.L_1441:
        /*00dc*/ 	.byte	0x04, 0x1e
        /*00de*/ 	.short	(.L_1443 - .L_1442)
.L_1442:
        /*00e0*/ 	.word	0x00000000


	//----- nvinfo : EIATTR_CBANK_PARAM_SIZE
	.align		4
.L_1443:
        /*00e4*/ 	.byte	0x03, 0x19
        /*00e6*/ 	.short	0x00a0


	//----- nvinfo : EIATTR_PARAM_CBANK
	.align		4
        /*00e8*/ 	.byte	0x04, 0x0a
        /*00ea*/ 	.short	(.L_1445 - .L_1444)
	.align		4
.L_1444:
        /*00ec*/ 	.word	index@(.nv.constant0._Z35group_norm_nhwc_fwd_one_pass_kernelI11Fp16IOFp32WLi128ELi4ELi128EEv26Group_norm_nhwc_fwd_params)
        /*00f0*/ 	.short	0x0380
        /*00f2*/ 	.short	0x00a0


	//----- nvinfo : EIATTR_SW_WAR
	.align		4
.L_1445:
        /*00f4*/ 	.byte	0x04, 0x36
        /*00f6*/ 	.short	(.L_1447 - .L_1446)
.L_1446:
        /*00f8*/ 	.word	0x00000008
.L_1447:


//--------------------- .nv.info._Z35group_norm_nhwc_fwd_one_pass_kernelI11Fp16IOFp32WLi256ELi4ELi128EEv26Group_norm_nhwc_fwd_params --------------------------
	.section	.nv.info._Z35group_norm_nhwc_fwd_one_pass_kernelI11Fp16IOFp32WLi256ELi4ELi128EEv26Group_norm_nhwc_fwd_params,"",@"SHT_CUDA_INFO"
	.sectionflags	@""
	.align	4


	//----- nvinfo : EIATTR_CUDA_API_VERSION
	.align		4
        /*0000*/ 	.byte	0x04, 0x37
        /*0002*/ 	.short	(.L_1449 - .L_1448)
.L_1448:
        /*0004*/ 	.word	0x00000082


	//----- nvinfo : EIATTR_KPARAM_INFO
	.align		4
.L_1449:
        /*0008*/ 	.byte	0x04, 0x17
        /*000a*/ 	.short	(.L_1451 - .L_1450)
.L_1450:
        /*000c*/ 	.word	0x00000000
        /*0010*/ 	.short	0x0000
        /*0012*/ 	.short	0x0000
        /*0014*/ 	.byte	0x00, 0xf0, 0x81, 0x02


	//----- nvinfo : EIATTR_SPARSE_MMA_MASK
	.align		4
.L_1451:
        /*0018*/ 	.byte	0x03, 0x50
        /*001a*/ 	.short	0x0000


	//----- nvinfo : EIATTR_MAXREG_COUNT
	.align		4
        /*001c*/ 	.byte	0x03, 0x1b
        /*001e*/ 	.short	0x00ff


	//----- nvinfo : EIATTR_NUM_BARRIERS
	.align		4
        /*0020*/ 	.byte	0x02, 0x4c
        /*0022*/ 	.byte	0x01
	.zero		1


	//----- nvinfo : EIATTR_MERCURY_ISA_VERSION
	.align		4
        /*0024*/ 	.byte	0x03, 0x5f
        /*0026*/ 	.short	0x0101


	//----- nvinfo : EIATTR_INT_WARP_WIDE_INSTR_OFFSETS
	.align		4
        /*0028*/ 	.byte	0x04, 0x31
        /*002a*/ 	.short	(.L_1453 - .L_1452)


	//   ....[0]....
.L_1452:
        /*002c*/ 	.word	0x00001120


	//   ....[1]....
        /*0030*/ 	.word	0x00001140


	//   ....[2]....
        /*0034*/ 	.word	0x00001220


	//   ....[3]....
        /*0038*/ 	.word	0x00001270


	//   ....[4]....
        /*003c*/ 	.word	0x00001350


	//   ....[5]....
        /*0040*/ 	.word	0x000013d0


	//   ....[6]....
        /*0044*/ 	.word	0x000014a0


	//   ....[7]....
        /*0048*/ 	.word	0x000014c0


	//   ....[8]....
        /*004c*/ 	.word	0x00001710


	//   ....[9]....
        /*0050*/ 	.word	0x00001800


	//   ....[10]....
        /*0054*/ 	.word	0x00001820


	//   ....[11]....
        /*0058*/ 	.word	0x00001850


	//   ....[12]....
        /*005c*/ 	.word	0x00001a60


	//   ....[13]....
        /*0060*/ 	.word	0x00001a80


	//----- nvinfo : EIATTR_COOP_GROUP_MASK_REGIDS
	.align		4
.L_1453:
        /*0064*/ 	.byte	0x04, 0x29
        /*0066*/ 	.short	(.L_1455 - .L_1454)


	//   ....[0]....
.L_1454:
        /*0068*/ 	.word	0xffffffff


	//   ....[1]....
        /*006c*/ 	.word	0xffffffff


	//   ....[2]....
        /*0070*/ 	.word	0xffffffff


	//   ....[3]....
        /*0074*/ 	.word	0xffffffff


	//   ....[4]....
        /*0078*/ 	.word	0xffffffff


	//   ....[5]....
        /*007c*/ 	.word	0xffffffff


	//   ....[6]....
        /*0080*/ 	.word	0xffffffff


	//   ....[7]....
        /*0084*/ 	.word	0xffffffff


	//   ....[8]....
        /*0088*/ 	.word	0xffffffff


	//   ....[9]....
        /*008c*/ 	.word	0xffffffff


	//----- nvinfo : EIATTR_COOP_GROUP_INSTR_OFFSETS
	.align		4
.L_1455:
        /*0090*/ 	.byte	0x04, 0x28
        /*0092*/ 	.short	(.L_1457 - .L_1456)


	//   ....[0]....
.L_1456:
        /*0094*/ 	.word	0x00000ab0


	//   ....[1]....
        /*0098*/ 	.word	0x00000ac0


	//   ....[2]....
        /*009c*/ 	.word	0x00000af0


	//   ....[3]....
        /*00a0*/ 	.word	0x00000b00


	//   ....[4]....
        /*00a4*/ 	.word	0x00000b40


	//   ....[5]....
        /*00a8*/ 	.word	0x00000b50


	//   ....[6]....
        /*00ac*/ 	.word	0x00000b90


	//   ....[7]....
        /*00b0*/ 	.word	0x00000ba0


	//   ....[8]....
        /*00b4*/ 	.word	0x00000c00


	//   ....[9]....
        /*00b8*/ 	.word	0x00000c10


	//----- nvinfo : EIATTR_VRC_CTA_INIT_COUNT
	.align		4
.L_1457:
        /*00bc*/ 	.byte	0x02, 0x4a
	.zero		1
	.zero		1


	//----- nvinfo : EIATTR_EXIT_INSTR_OFFSETS
	.align		4
        /*00c0*/ 	.byte	0x04, 0x1c
        /*00c2*/ 	.short	(.L_1459 - .L_1458)


	//   ....[0]....
.L_1458:
        /*00c4*/ 	.word	0x00000070


	//   ....[1]....
        /*00c8*/ 	.word	0x00002d50


	//----- nvinfo : EIATTR_MAX_THREADS
	.align		4
.L_1459:
        /*00cc*/ 	.byte	0x04, 0x05
        /*00ce*/ 	.short	(.L_1461 - .L_1460)
.L_1460:
        /*00d0*/ 	.word	0x00000080
        /*00d4*/ 	.word	0x00000001
        /*00d8*/ 	.word	0x00000001


	//----- nvinfo : EIATTR_CRS_STACK_SIZE
	.align		4
.L_1461:
        /*00dc*/ 	.byte	0x04, 0x1e
        /*00de*/ 	.short	(.L_1463 - .L_1462)
.L_1462:
        /*00e0*/ 	.word	0x00000000


	//----- nvinfo : EIATTR_CBANK_PARAM_SIZE
	.align		4
.L_1463:
        /*00e4*/ 	.byte	0x03, 0x19
        /*00e6*/ 	.short	0x00a0


	//----- nvinfo : EIATTR_PARAM_CBANK
	.align		4
        /*00e8*/ 	.byte	0x04, 0x0a
        /*00ea*/ 	.short	(.L_1465 - .L_1464)
	.align		4
.L_1464:
        /*00ec*/ 	.word	index@(.nv.constant0._Z35group_norm_nhwc_fwd_one_pass_kernelI11Fp16IOFp32WLi256ELi4ELi128EEv26Group_norm_nhwc_fwd_params)
        /*00f0*/ 	.short	0x0380
        /*00f2*/ 	.short	0x00a0


	//----- nvinfo : EIATTR_SW_WAR
	.align		4
.L_1465:
        /*00f4*/ 	.byte	0x04, 0x36
        /*00f6*/ 	.short	(.L_1467 - .L_1466)
.L_1466:
        /*00f8*/ 	.word	0x00000008
.L_1467:


//--------------------- .nv.info._Z35group_norm_nhwc_fwd_one_pass_kernelI11Fp16IOFp32WLi512ELi4ELi128EEv26Group_norm_nhwc_fwd_params --------------------------
	.section	.nv.info._Z35group_norm_nhwc_fwd_one_pass_kernelI11Fp16IOFp32WLi512ELi4ELi128EEv26Group_norm_nhwc_fwd_params,"",@"SHT_CUDA_INFO"
	.sectionflags	@""
	.align	4


	//----- nvinfo : EIATTR_CUDA_API_VERSION
	.align		4
        /*0000*/ 	.byte	0x04, 0x37
        /*0002*/ 	.short	(.L_1469 - .L_1468)
.L_1468:
        /*0004*/ 	.word	0x00000082


	//----- nvinfo : EIATTR_KPARAM_INFO
	.align		4
.L_1469:
        /*0008*/ 	.byte	0x04, 0x17
        /*000a*/ 	.short	(.L_1471 - .L_1470)
.L_1470:
        /*000c*/ 	.word	0x00000000
        /*0010*/ 	.short	0x0000
        /*0012*/ 	.short	0x0000
        /*0014*/ 	.byte	0x00, 0xf0, 0x81, 0x02


	//----- nvinfo : EIATTR_SPARSE_MMA_MASK
	.align		4
.L_1471:
        /*0018*/ 	.byte	0x03, 0x50
        /*001a*/ 	.short	0x0000


	//----- nvinfo : EIATTR_MAXREG_COUNT
	.align		4
        /*001c*/ 	.byte	0x03, 0x1b
        /*001e*/ 	.short	0x00ff


	//----- nvinfo : EIATTR_NUM_BARRIERS
	.align		4
        /*0020*/ 	.byte	0x02, 0x4c
        /*0022*/ 	.byte	0x01
	.zero		1


	//----- nvinfo : EIATTR_MERCURY_ISA_VERSION
	.align		4
        /*0024*/ 	.byte	0x03, 0x5f
        /*0026*/ 	.short	0x0101


	//----- nvinfo : EIATTR_INT_WARP_WIDE_INSTR_OFFSETS
	.align		4
        /*0028*/ 	.byte	0x04, 0x31
        /*002a*/ 	.short	(.L_1473 - .L_1472)


	//   ....[0]....
.L_1472:
        /*002c*/ 	.word	0x000016e0


	//   ....[1]....
        /*0030*/ 	.word	0x00001700


	//   ....[2]....
        /*0034*/ 	.word	0x000017e0


	//   ....[3]....
        /*0038*/ 	.word	0x00001830


	//   ....[4]....
        /*003c*/ 	.word	0x00001910


	//   ....[5]....
        /*0040*/ 	.word	0x00001990


	//   ....[6]....
        /*0044*/ 	.word	0x00001a60


	//   ....[7]....
        /*0048*/ 	.word	0x00001a80


	//   ....[8]....
        /*004c*/ 	.word	0x00001cd0


	//   ....[9]....
        /*0050*/ 	.word	0x00001dc0


	//   ....[10]....
        /*0054*/ 	.word	0x00001de0


	//   ....[11]....
        /*0058*/ 	.word	0x00001e10


	//   ....[12]....
        /*005c*/ 	.word	0x00002020


	//   ....[13]....
        /*0060*/ 	.word	0x00002040


	//----- nvinfo : EIATTR_COOP_GROUP_MASK_REGIDS
	.align		4
.L_1473:
        /*0064*/ 	.byte	0x04, 0x29
        /*0066*/ 	.short	(.L_1475 - .L_1474)


	//   ....[0]....
.L_1474:
        /*0068*/ 	.word	0xffffffff


	//   ....[1]....
        /*006c*/ 	.word	0xffffffff


	//   ....[2]....
        /*0070*/ 	.word	0xffffffff


	//   ....[3]....
        /*0074*/ 	.word	0xffffffff


	//   ....[4]....
        /*0078*/ 	.word	0xffffffff


	//   ....[5]....
        /*007c*/ 	.word	0xffffffff


	//   ....[6]....
        /*0080*/ 	.word	0xffffffff


	//   ....[7]....
        /*0084*/ 	.word	0xffffffff


	//   ....[8]....
        /*0088*/ 	.word	0xffffffff


	//   ....[9]....
        /*008c*/ 	.word	0xffffffff


	//----- nvinfo : EIATTR_COOP_GROUP_INSTR_OFFSETS
	.align		4
.L_1475:
        /*0090*/ 	.byte	0x04, 0x28
        /*0092*/ 	.short	(.L_1477 - .L_1476)


	//   ....[0]....
.L_1476:
        /*0094*/ 	.word	0x00001060


	//   ....[1]....
        /*0098*/ 	.word	0x00001070


	//   ....[2]....
        /*009c*/ 	.word	0x000010a0


	//   ....[3]....
        /*00a0*/ 	.word	0x000010b0


	//   ....[4]....
        /*00a4*/ 	.word	0x000010f0


	//   ....[5]....
        /*00a8*/ 	.word	0x00001100


	//   ....[6]....
        /*00ac*/ 	.word	0x00001140


	//   ....[7]....
        /*00b0*/ 	.word	0x00001150


	//   ....[8]....
        /*00b4*/ 	.word	0x000011c0


	//   ....[9]....
        /*00b8*/ 	.word	0x000011d0


	//----- nvinfo : EIATTR_VRC_CTA_INIT_COUNT
	.align		4
.L_1477:
        /*00bc*/ 	.byte	0x02, 0x4a
	.zero		1
	.zero		1


	//----- nvinfo : EIATTR_EXIT_INSTR_OFFSETS
	.align		4
        /*00c0*/ 	.byte	0x04, 0x1c
        /*00c2*/ 	.short	(.L_1479 - .L_1478)


	//   ....[0]....
.L_1478:
        /*00c4*/ 	.word	0x00000070


	//   ....[1]....
        /*00c8*/ 	.word	0x00004150


	//----- nvinfo : EIATTR_MAX_THREADS
	.align		4
.L_1479:
        /*00cc*/ 	.byte	0x04, 0x05
        /*00ce*/ 	.short	(.L_1481 - .L_1480)
.L_1480:
        /*00d0*/ 	.word	0x00000080
        /*00d4*/ 	.word	0x00000001
        /*00d8*/ 	.word	0x00000001


	//----- nvinfo : EIATTR_CRS_STACK_SIZE
	.align		4
.L_1481:
        /*00dc*/ 	.byte	0x04, 0x1e
        /*00de*/ 	.short	(.L_1483 - .L_1482)
.L_1482:
        /*00e0*/ 	.word	0x00000000


	//----- nvinfo : EIATTR_CBANK_PARAM_SIZE
	.align		4
.L_1483:
        /*00e4*/ 	.byte	0x03, 0x19
        /*00e6*/ 	.short	0x00a0


	//----- nvinfo : EIATTR_PARAM_CBANK
	.align		4
        /*00e8*/ 	.byte	0x04, 0x0a
        /*00ea*/ 	.short	(.L_1485 - .L_1484)
	.align		4
.L_1484:
        /*00ec*/ 	.word	index@(.nv.constant0._Z35group_norm_nhwc_fwd_one_pass_kernelI11Fp16IOFp32WLi512ELi4ELi128EEv26Group_norm_nhwc_fwd_params)
        /*00f0*/ 	.short	0x0380
        /*00f2*/ 	.short	0x00a0


	//----- nvinfo : EIATTR_SW_WAR
	.align		4
.L_1485:
        /*00f4*/ 	.byte	0x04, 0x36
        /*00f6*/ 	.short	(.L_1487 - .L_1486)
.L_1486:
        /*00f8*/ 	.word	0x00000008
.L_1487:


//--------------------- .nv.info._Z35group_norm_nhwc_fwd_one_pass_kernelI11Fp16IOBf16WLi64ELi4ELi128EEv26Group_norm_nhwc_fwd_params --------------------------
	.section	.nv.info._Z35group_norm_nhwc_fwd_one_pass_kernelI11Fp16IOBf16WLi64ELi4ELi128EEv26Group_norm_nhwc_fwd_params,"",@"SHT_CUDA_INFO"
	.sectionflags	@""
	.align	4


	//----- nvinfo : EIATTR_CUDA_API_VERSION
	.align		4
        /*0000*/ 	.byte	0x04, 0x37
        /*0002*/ 	.short	(.L_1489 - .L_1488)
.L_1488:
        /*0004*/ 	.word	0x00000082


	//----- nvinfo : EIATTR_KPARAM_INFO
	.align		4
.L_1489:
        /*0008*/ 	.byte	0x04, 0x17
        /*000a*/ 	.short	(.L_1491 - .L_1490)
.L_1490:
        /*000c*/ 	.word	0x00000000
        /*0010*/ 	.short	0x0000
        /*0012*/ 	.short	0x0000
        /*0014*/ 	.byte	0x00, 0xf0, 0x81, 0x02


	//----- nvinfo : EIATTR_SPARSE_MMA_MASK
	.align		4
.L_1491:
        /*0018*/ 	.byte	0x03, 0x50
        /*001a*/ 	.short	0x0000


	//----- nvinfo : EIATTR_MAXREG_COUNT
	.align		4
        /*001c*/ 	.byte	0x03, 0x1b
        /*001e*/ 	.short	0x00ff


	//----- nvinfo : EIATTR_NUM_BARRIERS
	.align		4
        /*0020*/ 	.byte	0x02, 0x4c
        /*0022*/ 	.byte	0x01
	.zero		1


	//----- nvinfo : EIATTR_MERCURY_ISA_VERSION
	.align		4
        /*0024*/ 	.byte	0x03, 0x5f
        /*0026*/ 	.short	0x0101


	//----- nvinfo : EIATTR_INT_WARP_WIDE_INSTR_OFFSETS
	.align		4
        /*0028*/ 	.byte	0x04, 0x31
        /*002a*/ 	.short	(.L_1493 - .L_1492)


	//   ....[0]....
.L_1492:
        /*002c*/ 	.word	0x00000cf0


	//   ....[1]....
        /*0030*/ 	.word	0x00000d30


	//   ....[2]....
        /*0034*/ 	.word	0x00000d70


	//   ....[3]....
        /*0038*/ 	.word	0x00000d80


	//   ....[4]....
        /*003c*/ 	.word	0x00000f50


	//   ....[5]....
        /*0040*/ 	.word	0x00000fb0


	//   ....[6]....
        /*0044*/ 	.word	0x00000ff0


	//   ....[7]....
        /*0048*/ 	.word	0x00001000


	//   ....[8]....
        /*004c*/ 	.word	0x000012a0


	//   ....[9]....
        /*0050*/ 	.word	0x00001380


	//   ....[10]....
        /*0054*/ 	.word	0x00001390


	//   ....[11]....
        /*0058*/ 	.word	0x00001470


	//   ....[12]....
        /*005c*/ 	.word	0x000015e0


	//   ....[13]....
        /*0060*/ 	.word	0x00001600


	//----- nvinfo : EIATTR_COOP_GROUP_MASK_REGIDS
	.align		4
.L_1493:
        /*0064*/ 	.byte	0x04, 0x29
        /*0066*/ 	.short	(.L_1495 - .L_1494)


	//   ....[0]....
.L_1494:
        /*0068*/ 	.word	0xffffffff


	//   ....[1]....
        /*006c*/ 	.word	0xffffffff


	//   ....[2]....
        /*0070*/ 	.word	0xffffffff


	//   ....[3]....
        /*0074*/ 	.word	0xffffffff


	//   ....[4]....
        /*0078*/ 	.word	0xffffffff


	//   ....[5]....
        /*007c*/ 	.word	0xffffffff


	//   ....[6]....
        /*0080*/ 	.word	0xffffffff


	//   ....[7]....
        /*0084*/ 	.word	0xffffffff


	//   ....[8]....
        /*0088*/ 	.word	0xffffffff


	//   ....[9]....
        /*008c*/ 	.word	0xffffffff


	//----- nvinfo : EIATTR_COOP_GROUP_INSTR_OFFSETS
	.align		4
.L_1495:
        /*0090*/ 	.byte	0x04, 0x28
        /*0092*/ 	.short	(.L_1497 - .L_1496)


	//   ....[0]....
.L_1496:
        /*0094*/ 	.word	0x00000650


	//   ....[1]....
        /*0098*/ 	.word	0x00000660


	//   ....[2]....
        /*009c*/ 	.word	0x00000690


	//   ....[3]....
        /*00a0*/ 	.word	0x000006b0


	//   ....[4]....
        /*00a4*/ 	.word	0x000006e0


	//   ....[5]....
        /*00a8*/ 	.word	0x00000700


	//   ....[6]....
        /*00ac*/ 	.word	0x00000730


	//   ....[7]....
        /*00b0*/ 	.word	0x00000750


	//   ....[8]....
        /*00b4*/ 	.word	0x000007a0


	//   ....[9]....
        /*00b8*/ 	.word	0x000007b0


	//----- nvinfo : EIATTR_VRC_CTA_INIT_COUNT
	.align		4
.L_1497:
        /*00bc*/ 	.byte	0x02, 0x4a
	.zero		1
	.zero		1


	//----- nvinfo : EIATTR_EXIT_INSTR_OFFSETS
	.align		4
        /*00c0*/ 	.byte	0x04, 0x1c
        /*00c2*/ 	.short	(.L_1499 - .L_1498)


	//   ....[0]....
.L_1498:
        /*00c4*/ 	.word	0x00000070


	//   ....[1]....
        /*00c8*/ 	.word	0x00001cb0


	//----- nvinfo : EIATTR_MAX_THREADS
	.align		4
.L_1499:
        /*00cc*/ 	.byte	0x04, 0x05
        /*00ce*/ 	.short	(.L_1501 - .L_1500)
.L_1500:
        /*00d0*/ 	.word	0x00000080
        /*00d4*/ 	.word	0x00000001
        /*00d8*/ 	.word	0x00000001


	//----- nvinfo : EIATTR_CRS_STACK_SIZE
	.align		4
.L_1501:
        /*00dc*/ 	.byte	0x04, 0x1e
        /*00de*/ 	.short	(.L_1503 - .L_1502)
.L_1502:
        /*00e0*/ 	.word	0x00000000


	//----- nvinfo : EIATTR_CBANK_PARAM_SIZE
	.align		4
.L_1503:
        /*00e4*/ 	.byte	0x03, 0x19
        /*00e6*/ 	.short	0x00a0


	//----- nvinfo : EIATTR_PARAM_CBANK
	.align		4
        /*00e8*/ 	.byte	0x04, 0x0a
        /*00ea*/ 	.short	(.L_1505 - .L_1504)
	.align		4
.L_1504:
        /*00ec*/ 	.word	index@(.nv.constant0._Z35group_norm_nhwc_fwd_one_pass_kernelI11Fp16IOBf16WLi64ELi4ELi128EEv26Group_norm_nhwc_fwd_params)
        /*00f0*/ 	.short	0x0380
        /*00f2*/ 	.short	0x00a0


	//----- nvinfo : EIATTR_SW_WAR
	.align		4
.L_1505:
        /*00f4*/ 	.byte	0x04, 0x36
        /*00f6*/ 	.short	(.L_1507 - .L_1506)
.L_1506:
        /*00f8*/ 	.word	0x00000008
.L_1507:


//--------------------- .nv.info._Z35group_norm_nhwc_fwd_one_pass_kernelI11Fp16IOBf16WLi128ELi4ELi128EEv26Group_norm_nhwc_fwd_params --------------------------
	.section	.nv.info._Z35group_norm_nhwc_fwd_one_pass_kernelI11Fp16IOBf16WLi128ELi4ELi128EEv26Group_norm_nhwc_fwd_params,"",@"SHT_CUDA_INFO"
	.sectionflags	@""
	.align	4


	//----- nvinfo : EIATTR_CUDA_API_VERSION
	.align		4
        /*0000*/ 	.byte	0x04, 0x37
        /*0002*/ 	.short	(.L_1509 - .L_1508)
.L_1508:
        /*0004*/ 	.word	0x00000082


	//----- nvinfo : EIATTR_KPARAM_INFO
	.align		4
.L_1509:
        /*0008*/ 	.byte	0x04, 0x17
        /*000a*/ 	.short	(.L_1511 - .L_1510)
.L_1510:
        /*000c*/ 	.word	0x00000000
        /*0010*/ 	.short	0x0000
        /*0012*/ 	.short	0x0000
        /*0014*/ 	.byte	0x00, 0xf0, 0x81, 0x02


	//----- nvinfo : EIATTR_SPARSE_MMA_MASK
	.align		4
.L_1511:
        /*0018*/ 	.byte	0x03, 0x50
        /*001a*/ 	.short	0x0000


	//----- nvinfo : EIATTR_MAXREG_COUNT
	.align		4
        /*001c*/ 	.byte	0x03, 0x1b
        /*001e*/ 	.short	0x00ff


	//----- nvinfo : EIATTR_NUM_BARRIERS
	.align		4
        /*0020*/ 	.byte	0x02, 0x4c
        /*0022*/ 	.byte	0x01
	.zero		1


	//----- nvinfo : EIATTR_MERCURY_ISA_VERSION
	.align		4
        /*0024*/ 	.byte	0x03, 0x5f
        /*0026*/ 	.short	0x0101


	//----- nvinfo : EIATTR_INT_WARP_WIDE_INSTR_OFFSETS
	.align		4
        /*0028*/ 	.byte	0x04, 0x31
        /*002a*/ 	.short	(.L_1513 - .L_1512)


	//   ....[0]....
.L_1512:
        /*002c*/ 	.word	0x00000e10


	//   ....[1]....
        /*0030*/ 	.word	0x00000e50


	//   ....[2]....
        /*0034*/ 	.word	0x00000e90


	//   ....[3]....
        /*0038*/ 	.word	0x00000ea0


	//   ....[4]....
        /*003c*/ 	.word	0x00001070


	//   ....[5]....
        /*0040*/ 	.word	0x000010d0


	//   ....[6]....
        /*0044*/ 	.word	0x00001110


	//   ....[7]....
        /*0048*/ 	.word	0x00001120


	//   ....[8]....
        /*004c*/ 	.word	0x000013d0


	//   ....[9]....
        /*0050*/ 	.word	0x000014b0


	//   ....[10]....
        /*0054*/ 	.word	0x000014c0


	//   ....[11]....
        /*0058*/ 	.word	0x000015a0


	//   ....[12]....
        /*005c*/ 	.word	0x00001710


	//   ....[13]....
        /*0060*/ 	.word	0x00001730


	//----- nvinfo : EIATTR_COOP_GROUP_MASK_REGIDS
	.align		4
.L_1513:
        /*0064*/ 	.byte	0x04, 0x29
        /*0066*/ 	.short	(.L_1515 - .L_1514)


	//   ....[0]....
.L_1514:
        /*0068*/ 	.word	0xffffffff


	//   ....[1]....
        /*006c*/ 	.word	0xffffffff


	//   ....[2]....
        /*0070*/ 	.word	0xffffffff


	//   ....[3]....
        /*0074*/ 	.word	0xffffffff


	//   ....[4]....
        /*0078*/ 	.word	0xffffffff


	//   ....[5]....
        /*007c*/ 	.word	0xffffffff


	//   ....[6]....
        /*0080*/ 	.word	0xffffffff


	//   ....[7]....
        /*0084*/ 	.word	0xffffffff


	//   ....[8]....
        /*0088*/ 	.word	0xffffffff


	//   ....[9]....
        /*008c*/ 	.word	0xffffffff


	//----- nvinfo : EIATTR_COOP_GROUP_INSTR_OFFSETS
	.align		4
.L_1515:
        /*0090*/ 	.byte	0x04, 0x28
        /*0092*/ 	.short	(.L_1517 - .L_1516)


	//   ....[0]....
.L_1516:
        /*0094*/ 	.word	0x00000720


	//   ....[1]....
        /*0098*/ 	.word	0x00000730


	//   ....[2]....
        /*009c*/ 	.word	0x00000760


	//   ....[3]....
        /*00a0*/ 	.word	0x00000780


	//   ....[4]....
        /*00a4*/ 	.word	0x000007b0


	//   ....[5]....
        /*00a8*/ 	.word	0x000007d0


	//   ....[6]....
        /*00ac*/ 	.word	0x00000800


	//   ....[7]....
        /*00b0*/ 	.word	0x00000820


	//   ....[8]....
        /*00b4*/ 	.word	0x00000870


	//   ....[9]....
        /*00b8*/ 	.word	0x00000880


	//----- nvinfo : EIATTR_VRC_CTA_INIT_COUNT
	.align		4
.L_1517:
        /*00bc*/ 	.byte	0x02, 0x4a
	.zero		1
	.zero		1


	//----- nvinfo : EIATTR_EXIT_INSTR_OFFSETS
	.align		4
        /*00c0*/ 	.byte	0x04, 0x1c
        /*00c2*/ 	.short	(.L_1519 - .L_1518)


	//   ....[0]....
.L_1518:
        /*00c4*/ 	.word	0x00000070


	//   ....[1]....
        /*00c8*/ 	.word	0x000022f0


	//----- nvinfo : EIATTR_MAX_THREADS
	.align		4
.L_1519:
        /*00cc*/ 	.byte	0x04, 0x05
        /*00ce*/ 	.short	(.L_1521 - .L_1520)
.L_1520:
        /*00d0*/ 	.word	0x00000080
        /*00d4*/ 	.word	0x00000001
        /*00d8*/ 	.word	0x00000001


	//----- nvinfo : EIATTR_CRS_STACK_SIZE
	.align		4
.L_1521:
        /*00dc*/ 	.byte	0x04, 0x1e
        /*00de*/ 	.short	(.L_1523 - .L_1522)
.L_1522:
        /*00e0*/ 	.word	0x00000000


	//----- nvinfo : EIATTR_CBANK_PARAM_SIZE
	.align		4
.L_1523:
        /*00e4*/ 	.byte	0x03, 0x19
        /*00e6*/ 	.short	0x00a0


	//----- nvinfo : EIATTR_PARAM_CBANK
	.align		4
        /*00e8*/ 	.byte	0x04, 0x0a
        /*00ea*/ 	.short	(.L_1525 - .L_1524)
	.align		4
.L_1524:
        /*00ec*/ 	.word	index@(.nv.constant0._Z35group_norm_nhwc_fwd_one_pass_kernelI11Fp16IOBf16WLi128ELi4ELi128EEv26Group_norm_nhwc_fwd_params)
        /*00f0*/ 	.short	0x0380
        /*00f2*/ 	.short	0x00a0


	//----- nvinfo : EIATTR_SW_WAR
	.align		4
.L_1525:
        /*00f4*/ 	.byte	0x04, 0x36
        /*00f6*/ 	.short	(.L_1527 - .L_1526)
.L_1526:
        /*00f8*/ 	.word	0x00000008
.L_1527:


//--------------------- .nv.info._Z35group_norm_nhwc_fwd_one_pass_kernelI11Fp16IOBf16WLi256ELi4ELi128EEv26Group_norm_nhwc_fwd_params --------------------------
	.section	.nv.info._Z35group_norm_nhwc_fwd_one_pass_kernelI11Fp16IOBf16WLi256ELi4ELi128EEv26Group_norm_nhwc_fwd_params,"",@"SHT_CUDA_INFO"
	.sectionflags	@""
	.align	4


	//----- nvinfo : EIATTR_CUDA_API_VERSION
	.align		4
        /*0000*/ 	.byte	0x04, 0x37
        /*0002*/ 	.short	(.L_1529 - .L_1528)
.L_1528:
        /*0004*/ 	.word	0x00000082


	//----- nvinfo : EIATTR_KPARAM_INFO
	.align		4
.L_1529:
        /*0008*/ 	.byte	0x04, 0x17
        /*000a*/ 	.short	(.L_1531 - .L_1530)
.L_1530:
        /*000c*/ 	.word	0x00000000
        /*0010*/ 	.short	0x0000
        /*0012*/ 	.short	0x0000
        /*0014*/ 	.byte	0x00, 0xf0, 0x81, 0x02


	//----- nvinfo : EIATTR_SPARSE_MMA_MASK
	.align		4
.L_1531:
        /*0018*/ 	.byte	0x03, 0x50
        /*001a*/ 	.short	0x0000


	//----- nvinfo : EIATTR_MAXREG_COUNT
	.align		4
        /*001c*/ 	.byte	0x03, 0x1b
        /*001e*/ 	.short	0x00ff


	//----- nvinfo : EIATTR_NUM_BARRIERS
	.align		4
        /*0020*/ 	.byte	0x02, 0x4c
        /*0022*/ 	.byte	0x01
	.zero		1


	//----- nvinfo : EIATTR_MERCURY_ISA_VERSION
	.align		4
        /*0024*/ 	.byte	0x03, 0x5f
        /*0026*/ 	.short	0x0101


	//----- nvinfo : EIATTR_INT_WARP_WIDE_INSTR_OFFSETS
	.align		4
        /*0028*/ 	.byte	0x04, 0x31
        /*002a*/ 	.short	(.L_1533 - .L_1532)


	//   ....[0]....
.L_1532:
        /*002c*/ 	.word	0x00001120


	//   ....[1]....
        /*0030*/ 	.word	0x00001140


	//   ....[2]....
        /*0034*/ 	.word	0x00001220


	//   ....[3]....
        /*0038*/ 	.word	0x00001270


	//   ....[4]....
        /*003c*/ 	.word	0x00001350


	//   ....[5]....
        /*0040*/ 	.word	0x000013d0


	//   ....[6]....
        /*0044*/ 	.word	0x000014a0


	//   ....[7]....
        /*0048*/ 	.word	0x000014c0


	//   ....[8]....
        /*004c*/ 	.word	0x00001710


	//   ....[9]....
        /*0050*/ 	.word	0x00001800


	//   ....[10]....
        /*0054*/ 	.word	0x00001820


	//   ....[11]....
        /*0058*/ 	.word	0x00001850


	//   ....[12]....
        /*005c*/ 	.word	0x00001a60


	//   ....[13]....
        /*0060*/ 	.word	0x00001a80


	//----- nvinfo : EIATTR_COOP_GROUP_MASK_REGIDS
	.align		4
.L_1533:
        /*0064*/ 	.byte	0x04, 0x29
        /*0066*/ 	.short	(.L_1535 - .L_1534)


	//   ....[0]....
.L_1534:
        /*0068*/ 	.word	0xffffffff


	//   ....[1]....
        /*006c*/ 	.word	0xffffffff


	//   ....[2]....
        /*0070*/ 	.word	0xffffffff


	//   ....[3]....
        /*0074*/ 	.word	0xffffffff


	//   ....[4]....
        /*0078*/ 	.word	0xffffffff


	//   ....[5]....
        /*007c*/ 	.word	0xffffffff


	//   ....[6]....
        /*0080*/ 	.word	0xffffffff


	//   ....[7]....
        /*0084*/ 	.word	0xffffffff


	//   ....[8]....
        /*0088*/ 	.word	0xffffffff


	//   ....[9]....
        /*008c*/ 	.word	0xffffffff


	//----- nvinfo : EIATTR_COOP_GROUP_INSTR_OFFSETS
	.align		4
.L_1535:
        /*0090*/ 	.byte	0x04, 0x28
        /*0092*/ 	.short	(.L_1537 - .L_1536)


	//   ....[0]....
.L_1536:
        /*0094*/ 	.word	0x00000ab0


	//   ....[1]....
        /*0098*/ 	.word	0x00000ac0


	//   ....[2]....
        /*009c*/ 	.word	0x00000af0


	//   ....[3]....
        /*00a0*/ 	.word	0x00000b00


	//   ....[4]....
        /*00a4*/ 	.word	0x00000b40


	//   ....[5]....
        /*00a8*/ 	.word	0x00000b50


	//   ....[6]....
        /*00ac*/ 	.word	0x00000b90


	//   ....[7]....
        /*00b0*/ 	.word	0x00000ba0


	//   ....[8]....
        /*00b4*/ 	.word	0x00000c00


	//   ....[9]....
        /*00b8*/ 	.word	0x00000c10


	//----- nvinfo : EIATTR_VRC_CTA_INIT_COUNT
	.align		4
.L_1537:
        /*00bc*/ 	.byte	0x02, 0x4a
	.zero		1
	.zero		1


	//----- nvinfo : EIATTR_EXIT_INSTR_OFFSETS
	.align		4
        /*00c0*/ 	.byte	0x04, 0x1c
        /*00c2*/ 	.short	(.L_1539 - .L_1538)


	//   ....[0]....
.L_1538:
        /*00c4*/ 	.word	0x00000070


	//   ....[1]....
        /*00c8*/ 	.word	0x00002db0


	//----- nvinfo : EIATTR_MAX_THREADS
	.align		4
.L_1539:
        /*00cc*/ 	.byte	0x04, 0x05
        /*00ce*/ 	.short	(.L_1541 - .L_1540)
.L_1540:
        /*00d0*/ 	.word	0x00000080
        /*00d4*/ 	.word	0x00000001
        /*00d8*/ 	.word	0x00000001


	//----- nvinfo : EIATTR_CRS_STACK_SIZE
	.align		4
.L_1541:
        /*00dc*/ 	.byte	0x04, 0x1e
        /*00de*/ 	.short	(.L_1543 - .L_1542)
.L_1542:
        /*00e0*/ 	.word	0x00000000


	//----- nvinfo : EIATTR_CBANK_PARAM_SIZE
	.align		4
.L_1543:
        /*00e4*/ 	.byte	0x03, 0x19
        /*00e6*/ 	.short	0x00a0


	//----- nvinfo : EIATTR_PARAM_CBANK
	.align		4
        /*00e8*/ 	.byte	0x04, 0x0a
        /*00ea*/ 	.short	(.L_1545 - .L_1544)
	.align		4
.L_1544:
        /*00ec*/ 	.word	index@(.nv.constant0._Z35group_norm_nhwc_fwd_one_pass_kernelI11Fp16IOBf16WLi256ELi4ELi128EEv26Group_norm_nhwc_fwd_params)
        /*00f0*/ 	.short	0x0380
        /*00f2*/ 	.short	0x00a0


	//----- nvinfo : EIATTR_SW_WAR
	.align		4
.L_1545:
        /*00f4*/ 	.byte	0x04, 0x36
        /*00f6*/ 	.short	(.L_1547 - .L_1546)
.L_1546:
        /*00f8*/ 	.word	0x00000008
.L_1547:


//--------------------- .nv.info._Z35group_norm_nhwc_fwd_one_pass_kernelI11Fp16IOBf16WLi512ELi4ELi128EEv26Group_norm_nhwc_fwd_params --------------------------
	.section	.nv.info._Z35group_norm_nhwc_fwd_one_pass_kernelI11Fp16IOBf16WLi512ELi4ELi128EEv26Group_norm_nhwc_fwd_params,"",@"SHT_CUDA_INFO"
	.sectionflags	@""
	.align	4


	//----- nvinfo : EIATTR_CUDA_API_VERSION
	.align		4
        /*0000*/ 	.byte	0x04, 0x37
        /*0002*/ 	.short	(.L_1549 - .L_1548)
.L_1548:
        /*0004*/ 	.word	0x00000082


	//----- nvinfo : EIATTR_KPARAM_INFO
	.align		4
.L_1549:
        /*0008*/ 	.byte	0x04, 0x17
        /*000a*/ 	.short	(.L_1551 - .L_1550)
.L_1550:
        /*000c*/ 	.word	0x00000000
        /*0010*/ 	.short	0x0000
        /*0012*/ 	.short	0x0000
        /*0014*/ 	.byte	0x00, 0xf0, 0x81, 0x02


	//----- nvinfo : EIATTR_SPARSE_MMA_MASK
	.align		4
.L_1551:
        /*0018*/ 	.byte	0x03, 0x50
        /*001a*/ 	.short	0x0000


	//----- nvinfo : EIATTR_MAXREG_COUNT
	.align		4
        /*001c*/ 	.byte	0x03, 0x1b
        /*001e*/ 	.short	0x00ff


	//----- nvinfo : EIATTR_NUM_BARRIERS
	.align		4
        /*0020*/ 	.byte	0x02, 0x4c
        /*0022*/ 	.byte	0x01
	.zero		1


	//----- nvinfo : EIATTR_MERCURY_ISA_VERSION
	.align		4
        /*0024*/ 	.byte	0x03, 0x5f
        /*0026*/ 	.short	0x0101


	//----- nvinfo : EIATTR_INT_WARP_WIDE_INSTR_OFFSETS
	.align		4
        /*0028*/ 	.byte	0x04, 0x31
        /*002a*/ 	.short	(.L_1553 - .L_1552)


	//   ....[0]....
.L_1552:
        /*002c*/ 	.word	0x000016e0


	//   ....[1]....
        /*0030*/ 	.word	0x00001700


	//   ....[2]....
        /*0034*/ 	.word	0x000017e0


	//   ....[3]....
        /*0038*/ 	.word	0x00001830


	//   ....[4]....
        /*003c*/ 	.word	0x00001910


	//   ....[5]....
        /*0040*/ 	.word	0x00001990


	//   ....[6]....
        /*0044*/ 	.word	0x00001a60


	//   ....[7]....
        /*0048*/ 	.word	0x00001a80


	//   ....[8]....
        /*004c*/ 	.word	0x00001cd0


	//   ....[9]....
        /*0050*/ 	.word	0x00001dc0


	//   ....[10]....
        /*0054*/ 	.word	0x00001de0


	//   ....[11]....
        /*0058*/ 	.word	0x00001e10


	//   ....[12]....
        /*005c*/ 	.word	0x00002020


	//   ....[13]....
        /*0060*/ 	.word	0x00002040


	//----- nvinfo : EIATTR_COOP_GROUP_MASK_REGIDS
	.align		4
.L_1553:
        /*0064*/ 	.byte	0x04, 0x29
        /*0066*/ 	.short	(.L_1555 - .L_1554)


	//   ....[0]....
.L_1554:
        /*0068*/ 	.word	0xffffffff


	//   ....[1]....
        /*006c*/ 	.word	0xffffffff


	//   ....[2]....
        /*0070*/ 	.word	0xffffffff


	//   ....[3]....
        /*0074*/ 	.word	0xffffffff


	//   ....[4]....
        /*0078*/ 	.word	0xffffffff


	//   ....[5]....
        /*007c*/ 	.word	0xffffffff


	//   ....[6]....
        /*0080*/ 	.word	0xffffffff


	//   ....[7]....
        /*0084*/ 	.word	0xffffffff


	//   ....[8]....
        /*0088*/ 	.word	0xffffffff


	//   ....[9]....
        /*008c*/ 	.word	0xffffffff


	//----- nvinfo : EIATTR_COOP_GROUP_INSTR_OFFSETS
	.align		4
.L_1555:
        /*0090*/ 	.byte	0x04, 0x28
        /*0092*/ 	.short	(.L_1557 - .L_1556)


	//   ....[0]....
.L_1556:
        /*0094*/ 	.word	0x00001070


	//   ....[1]....
        /*0098*/ 	.word	0x00001080


	//   ....[2]....
        /*009c*/ 	.word	0x000010b0


	//   ....[3]....
        /*00a0*/ 	.word	0x000010c0


	//   ....[4]....
        /*00a4*/ 	.word	0x00001100


	//   ....[5]....
        /*00a8*/ 	.word	0x00001110


	//   ....[6]....
        /*00ac*/ 	.word	0x00001150


	//   ....[7]....
        /*00b0*/ 	.word	0x00001160


	//   ....[8]....
        /*00b4*/ 	.word	0x000011c0


	//   ....[9]....
        /*00b8*/ 	.word	0x000011d0


	//----- nvinfo : EIATTR_VRC_CTA_INIT_COUNT
	.align		4
.L_1557:
        /*00bc*/ 	.byte	0x02, 0x4a
	.zero		1
	.zero		1


	//----- nvinfo : EIATTR_EXIT_INSTR_OFFSETS
	.align		4
        /*00c0*/ 	.byte	0x04, 0x1c
        /*00c2*/ 	.short	(.L_1559 - .L_1558)


	//   ....[0]....
.L_1558:
        /*00c4*/ 	.word	0x00000070


	//   ....[1]....
        /*00c8*/ 	.word	0x000041a0


	//----- nvinfo : EIATTR_MAX_THREADS
	.align		4
.L_1559:
        /*00cc*/ 	.byte	0x04, 0x05
        /*00ce*/ 	.short	(.L_1561 - .L_1560)
.L_1560:
        /*00d0*/ 	.word	0x00000080
        /*00d4*/ 	.word	0x00000001
        /*00d8*/ 	.word	0x00000001


	//----- nvinfo : EIATTR_CRS_STACK_SIZE
	.align		4
.L_1561:
        /*00dc*/ 	.byte	0x04, 0x1e
        /*00de*/ 	.short	(.L_1563 - .L_1562)
.L_1562:
        /*00e0*/ 	.word	0x00000000


	//----- nvinfo : EIATTR_CBANK_PARAM_SIZE
	.align		4
.L_1563:
        /*00e4*/ 	.byte	0x03, 0x19
        /*00e6*/ 	.short	0x00a0


	//----- nvinfo : EIATTR_PARAM_CBANK
	.align		4
        /*00e8*/ 	.byte	0x04, 0x0a
        /*00ea*/ 	.short	(.L_1565 - .L_1564)
	.align		4
.L_1564:
        /*00ec*/ 	.word	index@(.nv.constant0._Z35group_norm_nhwc_fwd_one_pass_kernelI11Fp16IOBf16WLi512ELi4ELi128EEv26Group_norm_nhwc_fwd_params)
        /*00f0*/ 	.short	0x0380
        /*00f2*/ 	.short	0x00a0


	//----- nvinfo : EIATTR_SW_WAR
	.align		4
.L_1565:
        /*00f4*/ 	.byte	0x04, 0x36
        /*00f6*/ 	.short	(.L_1567 - .L_1566)
.L_1566:
        /*00f8*/ 	.word	0x00000008
.L_1567:


//--------------------- .nv.info._Z35group_norm_nhwc_fwd_one_pass_kernelI11Fp16IOFp16WLi64ELi4ELi128EEv26Group_norm_nhwc_fwd_params --------------------------
	.section	.nv.info._Z35group_norm_nhwc_fwd_one_pass_kernelI11Fp16IOFp16WLi64ELi4ELi128EEv26Group_norm_nhwc_fwd_params,"",@"SHT_CUDA_INFO"
	.sectionflags	@""
	.align	4


	//----- nvinfo : EIATTR_CUDA_API_VERSION
	.align		4
        /*0000*/ 	.byte	0x04, 0x37
        /*0002*/ 	.short	(.L_1569 - .L_1568)
.L_1568:
        /*0004*/ 	.word	0x00000082


	//----- nvinfo : EIATTR_KPARAM_INFO
	.align		4
.L_1569:
        /*0008*/ 	.byte	0x04, 0x17
        /*000a*/ 	.short	(.L_1571 - .L_1570)
.L_1570:
        /*000c*/ 	.word	0x00000000
        /*0010*/ 	.short	0x0000
        /*0012*/ 	.short	0x0000
        /*0014*/ 	.byte	0x00, 0xf0, 0x81, 0x02


	//----- nvinfo : EIATTR_SPARSE_MMA_MASK
	.align		4
.L_1571:
        /*0018*/ 	.byte	0x03, 0x50
        /*001a*/ 	.short	0x0000


	//----- nvinfo : EIATTR_MAXREG_COUNT
	.align		4
        /*001c*/ 	.byte	0x03, 0x1b
        /*001e*/ 	.short	0x00ff


	//----- nvinfo : EIATTR_NUM_BARRIERS
	.align		4
        /*0020*/ 	.byte	0x02, 0x4c
        /*0022*/ 	.byte	0x01
	.zero		1


	//----- nvinfo : EIATTR_MERCURY_ISA_VERSION
	.align		4
        /*0024*/ 	.byte	0x03, 0x5f
        /*0026*/ 	.short	0x0101


	//----- nvinfo : EIATTR_INT_WARP_WIDE_INSTR_OFFSETS
	.align		4
        /*0028*/ 	.byte	0x04, 0x31
        /*002a*/ 	.short	(.L_1573 - .L_1572)


	//   ....[0]....
.L_1572:
        /*002c*/ 	.word	0x00000cf0


	//   ....[1]....
        /*0030*/ 	.word	0x00000d30


	//   ....[2]....
        /*0034*/ 	.word	0x00000d70


	//   ....[3]....
        /*0038*/ 	.word	0x00000d80


	//   ....[4]....
        /*003c*/ 	.word	0x00000f50


	//   ....[5]....
        /*0040*/ 	.word	0x00000fb0


	//   ....[6]....
        /*0044*/ 	.word	0x00000ff0


	//   ....[7]....
        /*0048*/ 	.word	0x00001000


	//   ....[8]....
        /*004c*/ 	.word	0x000012a0


	//   ....[9]....
        /*0050*/ 	.word	0x00001380


	//   ....[10]....
        /*0054*/ 	.word	0x00001390


	//   ....[11]....
        /*0058*/ 	.word	0x00001470


	//   ....[12]....
        /*005c*/ 	.word	0x000015e0


	//   ....[13]....
        /*0060*/ 	.word	0x00001600


	//----- nvinfo : EIATTR_COOP_GROUP_MASK_REGIDS
	.align		4
.L_1573:
        /*0064*/ 	.byte	0x04, 0x29
        /*0066*/ 	.short	(.L_1575 - .L_1574)


	//   ....[0]....
.L_1574:
        /*0068*/ 	.word	0xffffffff


	//   ....[1]....
        /*006c*/ 	.word	0xffffffff


	//   ....[2]....
        /*0070*/ 	.word	0xffffffff


	//   ....[3]....
        /*0074*/ 	.word	0xffffffff


	//   ....[4]....
        /*0078*/ 	.word	0xffffffff


	//   ....[5]....
        /*007c*/ 	.word	0xffffffff


	//   ....[6]....
        /*0080*/ 	.word	0xffffffff


	//   ....[7]....
        /*0084*/ 	.word	0xffffffff


	//   ....[8]....
        /*0088*/ 	.word	0xffffffff


	//   ....[9]....
        /*008c*/ 	.word	0xffffffff


	//----- nvinfo : EIATTR_COOP_GROUP_INSTR_OFFSETS
	.align		4
.L_1575:
        /*0090*/ 	.byte	0x04, 0x28
        /*0092*/ 	.short	(.L_1577 - .L_1576)


	//   ....[0]....
.L_1576:
        /*0094*/ 	.word	0x00000650


	//   ....[1]....
        /*0098*/ 	.word	0x00000660


	//   ....[2]....
        /*009c*/ 	.word	0x00000690


	//   ....[3]....
        /*00a0*/ 	.word	0x000006b0


	//   ....[4]....
        /*00a4*/ 	.word	0x000006e0


	//   ....[5]....
        /*00a8*/ 	.word	0x00000700


	//   ....[6]....
        /*00ac*/ 	.word	0x00000730


	//   ....[7]....
        /*00b0*/ 	.word	0x00000750


	//   ....[8]....
        /*00b4*/ 	.word	0x000007a0


	//   ....[9]....
        /*00b8*/ 	.word	0x000007b0


	//----- nvinfo : EIATTR_VRC_CTA_INIT_COUNT
	.align		4
.L_1577:
        /*00bc*/ 	.byte	0x02, 0x4a
	.zero		1
	.zero		1


	//----- nvinfo : EIATTR_EXIT_INSTR_OFFSETS
	.align		4
        /*00c0*/ 	.byte	0x04, 0x1c
        /*00c2*/ 	.short	(.L_1579 - .L_1578)


	//   ....[0]....
.L_1578:
        /*00c4*/ 	.word	0x00000070


	//   ....[1]....
        /*00c8*/ 	.word	0x00001cb0


	//----- nvinfo : EIATTR_MAX_THREADS
	.align		4
.L_1579:
        /*00cc*/ 	.byte	0x04, 0x05
        /*00ce*/ 	.short	(.L_1581 - .L_1580)
.L_1580:
        /*00d0*/ 	.word	0x00000080
        /*00d4*/ 	.word	0x00000001
        /*00d8*/ 	.word	0x00000001


	//----- nvinfo : EIATTR_CRS_STACK_SIZE
	.align		4
.L_1581:
        /*00dc*/ 	.byte	0x04, 0x1e
        /*00de*/ 	.short	(.L_1583 - .L_1582)
.L_1582:
        /*00e0*/ 	.word	0x00000000


	//----- nvinfo : EIATTR_CBANK_PARAM_SIZE
	.align		4
.L_1583:
        /*00e4*/ 	.byte	0x03, 0x19
        /*00e6*/ 	.short	0x00a0


	//----- nvinfo : EIATTR_PARAM_CBANK
	.align		4
        /*00e8*/ 	.byte	0x04, 0x0a
        /*00ea*/ 	.short	(.L_1585 - .L_1584)
	.align		4
.L_1584:
        /*00ec*/ 	.word	index@(.nv.constant0._Z35group_norm_nhwc_fwd_one_pass_kernelI11Fp16IOFp16WLi64ELi4ELi128EEv26Group_norm_nhwc_fwd_params)
        /*00f0*/ 	.short	0x0380
        /*00f2*/ 	.short	0x00a0


	//----- nvinfo : EIATTR_SW_WAR
	.align		4
.L_1585:
        /*00f4*/ 	.byte	0x04, 0x36
        /*00f6*/ 	.short	(.L_1587 - .L_1586)
.L_1586:
        /*00f8*/ 	.word	0x00000008
.L_1587:


//--------------------- .nv.info._Z35group_norm_nhwc_fwd_one_pass_kernelI11Fp16IOFp16WLi128ELi4ELi128EEv26Group_norm_nhwc_fwd_params --------------------------
	.section	.nv.info._Z35group_norm_nhwc_fwd_one_pass_kernelI11Fp16IOFp16WLi128ELi4ELi128EEv26Group_norm_nhwc_fwd_params,"",@"SHT_CUDA_INFO"
	.sectionflags	@""
	.align	4


	//----- nvinfo : EIATTR_CUDA_API_VERSION
	.align		4
        /*0000*/ 	.byte	0x04, 0x37
        /*0002*/ 	.short	(.L_1589 - .L_1588)
.L_1588:
        /*0004*/ 	.word	0x00000082


	//----- nvinfo : EIATTR_KPARAM_INFO
	.align		4
.L_1589:
        /*0008*/ 	.byte	0x04, 0x17
        /*000a*/ 	.short	(.L_1591 - .L_1590)
.L_1590:
        /*000c*/ 	.word	0x00000000
        /*0010*/ 	.short	0x0000
        /*0012*/ 	.short	0x0000
        /*0014*/ 	.byte	0x00, 0xf0, 0x81, 0x02


	//----- nvinfo : EIATTR_SPARSE_MMA_MASK
	.align		4
.L_1591:
        /*0018*/ 	.byte	0x03, 0x50
        /*001a*/ 	.short	0x0000


	//----- nvinfo : EIATTR_MAXREG_COUNT
	.align		4
        /*001c*/ 	.byte	0x03, 0x1b
        /*001e*/ 	.short	0x00ff


	//----- nvinfo : EIATTR_NUM_BARRIERS
	.align		4
        /*0020*/ 	.byte	0x02, 0x4c
        /*0022*/ 	.byte	0x01
	.zero		1


	//----- nvinfo : EIATTR_MERCURY_ISA_VERSION
	.align		4
        /*0024*/ 	.byte	0x03, 0x5f
        /*0026*/ 	.short	0x0101


	//----- nvinfo : EIATTR_INT_WARP_WIDE_INSTR_OFFSETS
	.align		4
        /*0028*/ 	.byte	0x04, 0x31
        /*002a*/ 	.short	(.L_1593 - .L_1592)


	//   ....[0]....
.L_1592:
        /*002c*/ 	.word	0x00000e10


	//   ....[1]....
        /*0030*/ 	.word	0x00000e50


	//   ....[2]....
        /*0034*/ 	.word	0x00000e90


	//   ....[3]....
        /*0038*/ 	.word	0x00000ea0


	//   ....[4]....
        /*003c*/ 	.word	0x00001070


	//   ....[5]....
        /*0040*/ 	.word	0x000010d0


	//   ....[6]....
        /*0044*/ 	.word	0x00001100


	//   ....[7]....
        /*0048*/ 	.word	0x00001120


	//   ....[8]....
        /*004c*/ 	.word	0x000013d0


	//   ....[9]....
        /*0050*/ 	.word	0x000014b0


	//   ....[10]....
        /*0054*/ 	.word	0x000014c0


	//   ....[11]....
        /*0058*/ 	.word	0x00001590


	//   ....[12]....
        /*005c*/ 	.word	0x00001710


	//   ....[13]....
        /*0060*/ 	.word	0x00001730


	//----- nvinfo : EIATTR_COOP_GROUP_MASK_REGIDS
	.align		4
.L_1593:
        /*0064*/ 	.byte	0x04, 0x29
        /*0066*/ 	.short	(.L_1595 - .L_1594)


	//   ....[0]....
.L_1594:
        /*0068*/ 	.word	0xffffffff


	//   ....[1]....
        /*006c*/ 	.word	0xffffffff


	//   ....[2]....
        /*0070*/ 	.word	0xffffffff


	//   ....[3]....
        /*0074*/ 	.word	0xffffffff


	//   ....[4]....
        /*0078*/ 	.word	0xffffffff


	//   ....[5]....
        /*007c*/ 	.word	0xffffffff


	//   ....[6]....
        /*0080*/ 	.word	0xffffffff


	//   ....[7]....
        /*0084*/ 	.word	0xffffffff


	//   ....[8]....
        /*0088*/ 	.word	0xffffffff


	//   ....[9]....
        /*008c*/ 	.word	0xffffffff


	//----- nvinfo : EIATTR_COOP_GROUP_INSTR_OFFSETS
	.align		4
.L_1595:
        /*0090*/ 	.byte	0x04, 0x28
        /*0092*/ 	.short	(.L_1597 - .L_1596)


	//   ....[0]....
.L_1596:
        /*0094*/ 	.word	0x00000720


	//   ....[1]....
        /*0098*/ 	.word	0x00000730


	//   ....[2]....
        /*009c*/ 	.word	0x00000760


	//   ....[3]....
        /*00a0*/ 	.word	0x00000780


	//   ....[4]....
        /*00a4*/ 	.word	0x000007b0


	//   ....[5]....
        /*00a8*/ 	.word	0x000007d0


	//   ....[6]....
        /*00ac*/ 	.word	0x00000800


	//   ....[7]....
        /*00b0*/ 	.word	0x00000820


	//   ....[8]....
        /*00b4*/ 	.word	0x00000870


	//   ....[9]....
        /*00b8*/ 	.word	0x00000880


	//----- nvinfo : EIATTR_VRC_CTA_INIT_COUNT
	.align		4
.L_1597:
        /*00bc*/ 	.byte	0x02, 0x4a
	.zero		1
	.zero		1


	//----- nvinfo : EIATTR_EXIT_INSTR_OFFSETS
	.align		4
        /*00c0*/ 	.byte	0x04, 0x1c
        /*00c2*/ 	.short	(.L_1599 - .L_1598)


	//   ....[0]....
.L_1598:
        /*00c4*/ 	.word	0x00000070


	//   ....[1]....
        /*00c8*/ 	.word	0x000022f0


	//----- nvinfo : EIATTR_MAX_THREADS
	.align		4
.L_1599:
        /*00cc*/ 	.byte	0x04, 0x05
        /*00ce*/ 	.short	(.L_1601 - .L_1600)
.L_1600:
        /*00d0*/ 	.word	0x00000080
        /*00d4*/ 	.word	0x00000001
        /*00d8*/ 	.word	0x00000001


	//----- nvinfo : EIATTR_CRS_STACK_SIZE
	.align		4
.L_1601:
        /*00dc*/ 	.byte	0x04, 0x1e
        /*00de*/ 	.short	(.L_1603 - .L_1602)
.L_1602:
        /*00e0*/ 	.word	0x00000000


	//----- nvinfo : EIATTR_CBANK_PARAM_SIZE
	.align		4
.L_1603:
        /*00e4*/ 	.byte	0x03, 0x19
        /*00e6*/ 	.short	0x00a0


	//----- nvinfo : EIATTR_PARAM_CBANK
	.align		4
        /*00e8*/ 	.byte	0x04, 0x0a
        /*00ea*/ 	.short	(.L_1605 - .L_1604)
	.align		4
.L_1604:
        /*00ec*/ 	.word	index@(.nv.constant0._Z35group_norm_nhwc_fwd_one_pass_kernelI11Fp16IOFp16WLi128ELi4ELi128EEv26Group_norm_nhwc_fwd_params)
        /*00f0*/ 	.short	0x0380
        /*00f2*/ 	.short	0x00a0


	//----- nvinfo : EIATTR_SW_WAR
	.align		4
.L_1605:
        /*00f4*/ 	.byte	0x04, 0x36
        /*00f6*/ 	.short	(.L_1607 - .L_1606)
.L_1606:
        /*00f8*/ 	.word	0x00000008
.L_1607:


//--------------------- .nv.info._Z35group_norm_nhwc_fwd_one_pass_kernelI11Fp16IOFp16WLi256ELi4ELi128EEv26Group_norm_nhwc_fwd_params --------------------------
	.section	.nv.info._Z35group_norm_nhwc_fwd_one_pass_kernelI11Fp16IOFp16WLi256ELi4ELi128EEv26Group_norm_nhwc_fwd_params,"",@"SHT_CUDA_INFO"
	.sectionflags	@""
	.align	4


	//----- nvinfo : EIATTR_CUDA_API_VERSION
	.align		4
        /*0000*/ 	.byte	0x04, 0x37
        /*0002*/ 	.short	(.L_1609 - .L_1608)
.L_1608:
        /*0004*/ 	.word	0x00000082


	//----- nvinfo : EIATTR_KPARAM_INFO
	.align		4
.L_1609:
        /*0008*/ 	.byte	0x04, 0x17
        /*000a*/ 	.short	(.L_1611 - .L_1610)
.L_1610:
        /*000c*/ 	.word	0x00000000
        /*0010*/ 	.short	0x0000
        /*0012*/ 	.short	0x0000
        /*0014*/ 	.byte	0x00, 0xf0, 0x81, 0x02


	//----- nvinfo : EIATTR_SPARSE_MMA_MASK
	.align		4
.L_1611:
        /*0018*/ 	.byte	0x03, 0x50
        /*001a*/ 	.short	0x0000


	//----- nvinfo : EIATTR_MAXREG_COUNT
	.align		4
        /*001c*/ 	.byte	0x03, 0x1b
        /*001e*/ 	.short	0x00ff


	//----- nvinfo : EIATTR_NUM_BARRIERS
	.align		4
        /*0020*/ 	.byte	0x02, 0x4c
        /*0022*/ 	.byte	0x01
	.zero		1


	//----- nvinfo : EIATTR_MERCURY_ISA_VERSION
	.align		4
        /*0024*/ 	.byte	0x03, 0x5f
        /*0026*/ 	.short	0x0101


	//----- nvinfo : EIATTR_INT_WARP_WIDE_INSTR_OFFSETS
	.align		4
        /*0028*/ 	.byte	0x04, 0x31
        /*002a*/ 	.short	(.L_1613 - .L_1612)


	//   ....[0]....
.L_1612:
        /*002c*/ 	.word	0x00001120


	//   ....[1]....
        /*0030*/ 	.word	0x00001140


	//   ....[2]....
        /*0034*/ 	.word	0x00001220


	//   ....[3]....
        /*0038*/ 	.word	0x00001270


	//   ....[4]....
        /*003c*/ 	.word	0x00001350


	//   ....[5]....
        /*0040*/ 	.word	0x000013d0


	//   ....[6]....
        /*0044*/ 	.word	0x000014a0


	//   ....[7]....
        /*0048*/ 	.word	0x000014c0


	//   ....[8]....
        /*004c*/ 	.word	0x00001710


	//   ....[9]....
        /*0050*/ 	.word	0x00001800


	//   ....[10]....
        /*0054*/ 	.word	0x00001820


	//   ....[11]....
        /*0058*/ 	.word	0x00001850


	//   ....[12]....
        /*005c*/ 	.word	0x00001a60


	//   ....[13]....
        /*0060*/ 	.word	0x00001a80


	//----- nvinfo : EIATTR_COOP_GROUP_MASK_REGIDS
	.align		4
.L_1613:
        /*0064*/ 	.byte	0x04, 0x29
        /*0066*/ 	.short	(.L_1615 - .L_1614)


	//   ....[0]....
.L_1614:
        /*0068*/ 	.word	0xffffffff


	//   ....[1]....
        /*006c*/ 	.word	0xffffffff


	//   ....[2]....
        /*0070*/ 	.word	0xffffffff


	//   ....[3]....
        /*0074*/ 	.word	0xffffffff


	//   ....[4]....
        /*0078*/ 	.word	0xffffffff


	//   ....[5]....
        /*007c*/ 	.word	0xffffffff


	//   ....[6]....
        /*0080*/ 	.word	0xffffffff


	//   ....[7]....
        /*0084*/ 	.word	0xffffffff


	//   ....[8]....
        /*0088*/ 	.word	0xffffffff


	//   ....[9]....
        /*008c*/ 	.word	0xffffffff


	//----- nvinfo : EIATTR_COOP_GROUP_INSTR_OFFSETS
	.align		4
.L_1615:
        /*0090*/ 	.byte	0x04, 0x28
        /*0092*/ 	.short	(.L_1617 - .L_1616)


	//   ....[0]....
.L_1616:
        /*0094*/ 	.word	0x00000ab0


	//   ....[1]....
        /*0098*/ 	.word	0x00000ac0


	//   ....[2]....
        /*009c*/ 	.word	0x00000af0


	//   ....[3]....
        /*00a0*/ 	.word	0x00000b00


	//   ....[4]....
        /*00a4*/ 	.word	0x00000b40


	//   ....[5]....
        /*00a8*/ 	.word	0x00000b50


	//   ....[6]....
        /*00ac*/ 	.word	0x00000b90


	//   ....[7]....
        /*00b0*/ 	.word	0x00000ba0


	//   ....[8]....
        /*00b4*/ 	.word	0x00000c00


	//   ....[9]....
        /*00b8*/ 	.word	0x00000c10


	//----- nvinfo : EIATTR_VRC_CTA_INIT_COUNT
	.align		4
.L_1617:
        /*00bc*/ 	.byte	0x02, 0x4a
	.zero		1
	.zero		1


	//----- nvinfo : EIATTR_EXIT_INSTR_OFFSETS
	.align		4
        /*00c0*/ 	.byte	0x04, 0x1c
        /*00c2*/ 	.short	(.L_1619 - .L_1618)


	//   ....[0]....
.L_1618:
        /*00c4*/ 	.word	0x00000070


	//   ....[1]....
        /*00c8*/ 	.word	0x00002db0


	//----- nvinfo : EIATTR_MAX_THREADS
	.align		4
.L_1619:
        /*00cc*/ 	.byte	0x04, 0x05
        /*00ce*/ 	.short	(.L_1621 - .L_1620)
.L_1620:
        /*00d0*/ 	.word	0x00000080
        /*00d4*/ 	.word	0x00000001
        /*00d8*/ 	.word	0x00000001


	//----- nvinfo : EIATTR_CRS_STACK_SIZE
	.align		4
.L_1621:
        /*00dc*/ 	.byte	0x04, 0x1e
        /*00de*/ 	.short	(.L_1623 - .L_1622)
.L_1622:
        /*00e0*/ 	.word	0x00000000


	//----- nvinfo : EIATTR_CBANK_PARAM_SIZE
	.align		4
.L_1623:
        /*00e4*/ 	.byte	0x03, 0x19
        /*00e6*/ 	.short	0x00a0


	//----- nvinfo : EIATTR_PARAM_CBANK
	.align		4
        /*00e8*/ 	.byte	0x04, 0x0a
        /*00ea*/ 	.short	(.L_1625 - .L_1624)
	.align		4
.L_1624:
        /*00ec*/ 	.word	index@(.nv.constant0._Z35group_norm_nhwc_fwd_one_pass_kernelI11Fp16IOFp16WLi256ELi4ELi128EEv26Group_norm_nhwc_fwd_params)
        /*00f0*/ 	.short	0x0380
        /*00f2*/ 	.short	0x00a0


	//----- nvinfo : EIATTR_SW_WAR
	.align		4
.L_1625:
        /*00f4*/ 	.byte	0x04, 0x36
        /*00f6*/ 	.short	(.L_1627 - .L_1626)
.L_1626:
        /*00f8*/ 	.word	0x00000008
.L_1627:


//--------------------- .nv.info._Z35group_norm_nhwc_fwd_one_pass_kernelI11Fp16IOFp16WLi512ELi4ELi128EEv26Group_norm_nhwc_fwd_params --------------------------
	.section	.nv.info._Z35group_norm_nhwc_fwd_one_pass_kernelI11Fp16IOFp16WLi512ELi4ELi128EEv26Group_norm_nhwc_fwd_params,"",@"SHT_CUDA_INFO"
	.sectionflags	@""
	.align	4


	//----- nvinfo : EIATTR_CUDA_API_VERSION
	.align		4
        /*0000*/ 	.byte	0x04, 0x37
        /*0002*/ 	.short	(.L_1629 - .L_1628)
.L_1628:
        /*0004*/ 	.word	0x00000082


	//----- nvinfo : EIATTR_KPARAM_INFO
	.align		4
.L_1629:
        /*0008*/ 	.byte	0x04, 0x17
        /*000a*/ 	.short	(.L_1631 - .L_1630)
.L_1630:
        /*000c*/ 	.word	0x00000000
        /*0010*/ 	.short	0x0000
        /*0012*/ 	.short	0x0000
        /*0014*/ 	.byte	0x00, 0xf0, 0x81, 0x02


	//----- nvinfo : EIATTR_SPARSE_MMA_MASK
	.align		4
.L_1631:
        /*0018*/ 	.byte	0x03, 0x50
        /*001a*/ 	.short	0x0000


	//----- nvinfo : EIATTR_MAXREG_COUNT
	.align		4
        /*001c*/ 	.byte	0x03, 0x1b
        /*001e*/ 	.short	0x00ff


	//----- nvinfo : EIATTR_NUM_BARRIERS
	.align		4
        /*0020*/ 	.byte	0x02, 0x4c
        /*0022*/ 	.byte	0x01
	.zero		1


	//----- nvinfo : EIATTR_MERCURY_ISA_VERSION
	.align		4
        /*0024*/ 	.byte	0x03, 0x5f
        /*0026*/ 	.short	0x0101


	//----- nvinfo : EIATTR_INT_WARP_WIDE_INSTR_OFFSETS
	.align		4
        /*0028*/ 	.byte	0x04, 0x31
        /*002a*/ 	.short	(.L_1633 - .L_1632)


	//   ....[0]....
.L_1632:
        /*002c*/ 	.word	0x000016e0


	//   ....[1]....
        /*0030*/ 	.word	0x00001700


	//   ....[2]....
        /*0034*/ 	.word	0x000017e0


	//   ....[3]....
        /*0038*/ 	.word	0x00001830


	//   ....[4]....
        /*003c*/ 	.word	0x00001910


	//   ....[5]....
        /*0040*/ 	.word	0x00001990


	//   ....[6]....
        /*0044*/ 	.word	0x00001a60


	//   ....[7]....
        /*0048*/ 	.word	0x00001a80


	//   ....[8]....
        /*004c*/ 	.word	0x00001cd0


	//   ....[9]....
        /*0050*/ 	.word	0x00001dc0


	//   ....[10]....
        /*0054*/ 	.word	0x00001de0


	//   ....[11]....
        /*0058*/ 	.word	0x00001e10


	//   ....[12]....
        /*005c*/ 	.word	0x00002020


	//   ....[13]....
        /*0060*/ 	.word	0x00002040


	//----- nvinfo : EIATTR_COOP_GROUP_MASK_REGIDS
	.align		4
.L_1633:
        /*0064*/ 	.byte	0x04, 0x29
        /*0066*/ 	.short	(.L_1635 - .L_1634)


	//   ....[0]....
.L_1634:
        /*0068*/ 	.word	0xffffffff


	//   ....[1]....
        /*006c*/ 	.word	0xffffffff


	//   ....[2]....
        /*0070*/ 	.word	0xffffffff


	//   ....[3]....
        /*0074*/ 	.word	0xffffffff


	//   ....[4]....
        /*0078*/ 	.word	0xffffffff


	//   ....[5]....
        /*007c*/ 	.word	0xffffffff


	//   ....[6]....
        /*0080*/ 	.word	0xffffffff


	//   ....[7]....
        /*0084*/ 	.word	0xffffffff


	//   ....[8]....
        /*0088*/ 	.word	0xffffffff


	//   ....[9]....
        /*008c*/ 	.word	0xffffffff


	//----- nvinfo : EIATTR_COOP_GROUP_INSTR_OFFSETS
	.align		4
.L_1635:
        /*0090*/ 	.byte	0x04, 0x28
        /*0092*/ 	.short	(.L_1637 - .L_1636)


	//   ....[0]....
.L_1636:
        /*0094*/ 	.word	0x00001070


	//   ....[1]....
        /*0098*/ 	.word	0x00001080


	//   ....[2]....
        /*009c*/ 	.word	0x000010b0


	//   ....[3]....
        /*00a0*/ 	.word	0x000010c0


	//   ....[4]....
        /*00a4*/ 	.word	0x00001100


	//   ....[5]....
        /*00a8*/ 	.word	0x00001110


	//   ....[6]....
        /*00ac*/ 	.word	0x00001150


	//   ....[7]....
        /*00b0*/ 	.word	0x00001160


	//   ....[8]....
        /*00b4*/ 	.word	0x000011c0


	//   ....[9]....
        /*00b8*/ 	.word	0x000011d0


	//----- nvinfo : EIATTR_VRC_CTA_INIT_COUNT
	.align		4
.L_1637:
        /*00bc*/ 	.byte	0x02, 0x4a
	.zero		1
	.zero		1


	//----- nvinfo : EIATTR_EXIT_INSTR_OFFSETS
	.align		4
        /*00c0*/ 	.byte	0x04, 0x1c
        /*00c2*/ 	.short	(.L_1639 - .L_1638)


	//   ....[0]....
.L_1638:
        /*00c4*/ 	.word	0x00000070


	//   ....[1]....
        /*00c8*/ 	.word	0x000041a0


	//----- nvinfo : EIATTR_MAX_THREADS
	.align		4
.L_1639:
        /*00cc*/ 	.byte	0x04, 0x05
        /*00ce*/ 	.short	(.L_1641 - .L_1640)
.L_1640:
        /*00d0*/ 	.word	0x00000080
        /*00d4*/ 	.word	0x00000001
        /*00d8*/ 	.word	0x00000001


	//----- nvinfo : EIATTR_CRS_STACK_SIZE
	.align		4
.L_1641:
        /*00dc*/ 	.byte	0x04, 0x1e
        /*00de*/ 	.short	(.L_1643 - .L_1642)
.L_1642:
        /*00e0*/ 	.word	0x00000000


	//----- nvinfo : EIATTR_CBANK_PARAM_SIZE
	.align		4
.L_1643:
        /*00e4*/ 	.byte	0x03, 0x19
        /*00e6*/ 	.short	0x00a0


	//----- nvinfo : EIATTR_PARAM_CBANK
	.align		4
        /*00e8*/ 	.byte	0x04, 0x0a
        /*00ea*/ 	.short	(.L_1645 - .L_1644)
	.align		4
.L_1644:
        /*00ec*/ 	.word	index@(.nv.constant0._Z35group_norm_nhwc_fwd_one_pass_kernelI11Fp16IOFp16WLi512ELi4ELi128EEv26Group_norm_nhwc_fwd_params)
        /*00f0*/ 	.short	0x0380
        /*00f2*/ 	.short	0x00a0


	//----- nvinfo : EIATTR_SW_WAR
	.align		4
.L_1645:
        /*00f4*/ 	.byte	0x04, 0x36
        /*00f6*/ 	.short	(.L_1647 - .L_1646)
.L_1646:
        /*00f8*/ 	.word	0x00000008
.L_1647:


//--------------------- .nv.info._Z35group_norm_nhwc_fwd_one_pass_kernelI11Fp32IOFp32WLi64ELi4ELi128EEv26Group_norm_nhwc_fwd_params --------------------------
	.section	.nv.info._Z35group_norm_nhwc_fwd_one_pass_kernelI11Fp32IOFp32WLi64ELi4ELi128EEv26Group_norm_nhwc_fwd_params,"",@"SHT_CUDA_INFO"
	.sectionflags	@""
	.align	4


	//----- nvinfo : EIATTR_CUDA_API_VERSION
	.align		4
        /*0000*/ 	.byte	0x04, 0x37
        /*0002*/ 	.short	(.L_1649 - .L_1648)
.L_1648:
        /*0004*/ 	.word	0x00000082


	//----- nvinfo : EIATTR_KPARAM_INFO
	.align		4
.L_1649:
        /*0008*/ 	.byte	0x04, 0x17
        /*000a*/ 	.short	(.L_1651 - .L_1650)
.L_1650:
        /*000c*/ 	.word	0x00000000
        /*0010*/ 	.short	0x0000
        /*0012*/ 	.short	0x0000
        /*0014*/ 	.byte	0x00, 0xf0, 0x81, 0x02


	//----- nvinfo : EIATTR_SPARSE_MMA_MASK
	.align		4
.L_1651:
        /*0018*/ 	.byte	0x03, 0x50
        /*001a*/ 	.short	0x0000


	//----- nvinfo : EIATTR_MAXREG_COUNT
	.align		4
        /*001c*/ 	.byte	0x03, 0x1b
        /*001e*/ 	.short	0x00ff


	//----- nvinfo : EIATTR_NUM_BARRIERS
	.align		4
        /*0020*/ 	.byte	0x02, 0x4c
        /*0022*/ 	.byte	0x01
	.zero		1


	//----- nvinfo : EIATTR_MERCURY_ISA_VERSION
	.align		4
        /*0024*/ 	.byte	0x03, 0x5f
        /*0026*/ 	.short	0x0101


	//----- nvinfo : EIATTR_INT_WARP_WIDE_INSTR_OFFSETS
	.align		4
        /*0028*/ 	.byte	0x04, 0x31
        /*002a*/ 	.short	(.L_1653 - .L_1652)


	//   ....[0]....
.L_1652:
        /*002c*/ 	.word	0x00000ca0


	//   ....[1]....
        /*0030*/ 	.word	0x00000ce0


	//   ....[2]....
        /*0034*/ 	.word	0x00000d20


	//   ....[3]....
        /*0038*/ 	.word	0x00000d30


	//   ....[4]....
        /*003c*/ 	.word	0x00000f00


	//   ....[5]....
        /*0040*/ 	.word	0x00000f60


	//   ....[6]....
        /*0044*/ 	.word	0x00000fa0


	//   ....[7]....
        /*0048*/ 	.word	0x00000fb0


	//   ....[8]....
        /*004c*/ 	.word	0x00001250


	//   ....[9]....
        /*0050*/ 	.word	0x00001330


	//   ....[10]....
        /*0054*/ 	.word	0x00001340


	//   ....[11]....
        /*0058*/ 	.word	0x00001420


	//   ....[12]....
        /*005c*/ 	.word	0x00001590


	//   ....[13]....
        /*0060*/ 	.word	0x000015b0


	//----- nvinfo : EIATTR_COOP_GROUP_MASK_REGIDS
	.align		4
.L_1653:
        /*0064*/ 	.byte	0x04, 0x29
        /*0066*/ 	.short	(.L_1655 - .L_1654)


	//   ....[0]....
.L_1654:
        /*0068*/ 	.word	0xffffffff


	//   ....[1]....
        /*006c*/ 	.word	0xffffffff


	//   ....[2]....
        /*0070*/ 	.word	0xffffffff


	//   ....[3]....
        /*0074*/ 	.word	0xffffffff


	//   ....[4]....
        /*0078*/ 	.word	0xffffffff


	//   ....[5]....
        /*007c*/ 	.word	0xffffffff


	//   ....[6]....
        /*0080*/ 	.word	0xffffffff


	//   ....[7]....
        /*0084*/ 	.word	0xffffffff


	//   ....[8]....
        /*0088*/ 	.word	0xffffffff


	//   ....[9]....
        /*008c*/ 	.word	0xffffffff


	//----- nvinfo : EIATTR_COOP_GROUP_INSTR_OFFSETS
	.align		4
.L_1655:
        /*0090*/ 	.byte	0x04, 0x28
        /*0092*/ 	.short	(.L_1657 - .L_1656)


	//   ....[0]....
.L_1656:
        /*0094*/ 	.word	0x00000600


	//   ....[1]....
        /*0098*/ 	.word	0x00000610


	//   ....[2]....
        /*009c*/ 	.word	0x00000640


	//   ....[3]....
        /*00a0*/ 	.word	0x00000660


	//   ....[4]....
        /*00a4*/ 	.word	0x00000690


	//   ....[5]....
        /*00a8*/ 	.word	0x000006b0


	//   ....[6]....
        /*00ac*/ 	.word	0x000006e0


	//   ....[7]....
        /*00b0*/ 	.word	0x00000700


	//   ....[8]....
        /*00b4*/ 	.word	0x00000750


	//   ....[9]....
        /*00b8*/ 	.word	0x00000760


	//----- nvinfo : EIATTR_VRC_CTA_INIT_COUNT
	.align		4
.L_1657:
        /*00bc*/ 	.byte	0x02, 0x4a
	.zero		1
	.zero		1


	//----- nvinfo : EIATTR_EXIT_INSTR_OFFSETS
	.align		4
        /*00c0*/ 	.byte	0x04, 0x1c
        /*00c2*/ 	.short	(.L_1659 - .L_1658)


	//   ....[0]....
.L_1658:
        /*00c4*/ 	.word	0x00000070


	//   ....[1]....
        /*00c8*/ 	.word	0x00001bf0


	//----- nvinfo : EIATTR_MAX_THREADS
	.align		4
.L_1659:
        /*00cc*/ 	.byte	0x04, 0x05
        /*00ce*/ 	.short	(.L_1661 - .L_1660)
.L_1660:
        /*00d0*/ 	.word	0x00000080
        /*00d4*/ 	.word	0x00000001
        /*00d8*/ 	.word	0x00000001


	//----- nvinfo : EIATTR_CRS_STACK_SIZE
	.align		4
.L_1661:
        /*00dc*/ 	.byte	0x04, 0x1e
        /*00de*/ 	.short	(.L_1663 - .L_1662)
.L_1662:
        /*00e0*/ 	.word	0x00000000


	//----- nvinfo : EIATTR_CBANK_PARAM_SIZE
	.align		4
.L_1663:
        /*00e4*/ 	.byte	0x03, 0x19
        /*00e6*/ 	.short	0x00a0


	//----- nvinfo : EIATTR_PARAM_CBANK
	.align		4
        /*00e8*/ 	.byte	0x04, 0x0a
        /*00ea*/ 	.short	(.L_1665 - .L_1664)
	.align		4
.L_1664:
        /*00ec*/ 	.word	index@(.nv.constant0._Z35group_norm_nhwc_fwd_one_pass_kernelI11Fp32IOFp32WLi64ELi4ELi128EEv26Group_norm_nhwc_fwd_params)
        /*00f0*/ 	.short	0x0380
        /*00f2*/ 	.short	0x00a0


	//----- nvinfo : EIATTR_SW_WAR
	.align		4
.L_1665:
        /*00f4*/ 	.byte	0x04, 0x36
        /*00f6*/ 	.short	(.L_1667 - .L_1666)
.L_1666:
        /*00f8*/ 	.word	0x00000008
.L_1667:


//--------------------- .nv.info._Z35group_norm_nhwc_fwd_one_pass_kernelI11Fp32IOFp32WLi128ELi4ELi128EEv26Group_norm_nhwc_fwd_params --------------------------
	.section	.nv.info._Z35group_norm_nhwc_fwd_one_pass_kernelI11Fp32IOFp32WLi128ELi4ELi128EEv26Group_norm_nhwc_fwd_params,"",@"SHT_CUDA_INFO"
	.sectionflags	@""
	.align	4


	//----- nvinfo : EIATTR_CUDA_API_VERSION
	.align		4
        /*0000*/ 	.byte	0x04, 0x37
        /*0002*/ 	.short	(.L_1669 - .L_1668)
.L_1668:
        /*0004*/ 	.word	0x00000082


	//----- nvinfo : EIATTR_KPARAM_INFO
	.align		4
.L_1669:
        /*0008*/ 	.byte	0x04, 0x17
        /*000a*/ 	.short	(.L_1671 - .L_1670)
.L_1670:
        /*000c*/ 	.word	0x00000000
        /*0010*/ 	.short	0x0000
        /*0012*/ 	.short	0x0000
        /*0014*/ 	.byte	0x00, 0xf0, 0x81, 0x02


	//----- nvinfo : EIATTR_SPARSE_MMA_MASK
	.align		4
.L_1671:
        /*0018*/ 	.byte	0x03, 0x50
        /*001a*/ 	.short	0x0000


	//----- nvinfo : EIATTR_MAXREG_COUNT
	.align		4
        /*001c*/ 	.byte	0x03, 0x1b
        /*001e*/ 	.short	0x00ff


	//----- nvinfo : EIATTR_NUM_BARRIERS
	.align		4
        /*0020*/ 	.byte	0x02, 0x4c
        /*0022*/ 	.byte	0x01
	.zero		1


	//----- nvinfo : EIATTR_MERCURY_ISA_VERSION
	.align		4
        /*0024*/ 	.byte	0x03, 0x5f
        /*0026*/ 	.short	0x0101


	//----- nvinfo : EIATTR_INT_WARP_WIDE_INSTR_OFFSETS
	.align		4
        /*0028*/ 	.byte	0x04, 0x31
        /*002a*/ 	.short	(.L_1673 - .L_1672)


	//   ....[0]....
.L_1672:
        /*002c*/ 	.word	0x00000dd0


	//   ....[1]....
        /*0030*/ 	.word	0x00000e10


	//   ....[2]....
        /*0034*/ 	.word	0x00000e40


	//   ....[3]....
        /*0038*/ 	.word	0x00000e60


	//   ....[4]....
        /*003c*/ 	.word	0x00001030


	//   ....[5]....
        /*0040*/ 	.word	0x00001090


	//   ....[6]....
        /*0044*/ 	.word	0x000010d0


	//   ....[7]....
        /*0048*/ 	.word	0x000010e0


	//   ....[8]....
        /*004c*/ 	.word	0x00001390


	//   ....[9]....
        /*0050*/ 	.word	0x00001470


	//   ....[10]....
        /*0054*/ 	.word	0x00001480


	//   ....[11]....
        /*0058*/ 	.word	0x00001560


	//   ....[12]....
        /*005c*/ 	.word	0x000016d0


	//   ....[13]....
        /*0060*/ 	.word	0x000016f0


	//----- nvinfo : EIATTR_COOP_GROUP_MASK_REGIDS
	.align		4
.L_1673:
        /*0064*/ 	.byte	0x04, 0x29
        /*0066*/ 	.short	(.L_1675 - .L_1674)


	//   ....[0]....
.L_1674:
        /*0068*/ 	.word	0xffffffff


	//   ....[1]....
        /*006c*/ 	.word	0xffffffff


	//   ....[2]....
        /*0070*/ 	.word	0xffffffff


	//   ....[3]....
        /*0074*/ 	.word	0xffffffff


	//   ....[4]....
        /*0078*/ 	.word	0xffffffff


	//   ....[5]....
        /*007c*/ 	.word	0xffffffff


	//   ....[6]....
        /*0080*/ 	.word	0xffffffff


	//   ....[7]....
        /*0084*/ 	.word	0xffffffff


	//   ....[8]....
        /*0088*/ 	.word	0xffffffff


	//   ....[9]....
        /*008c*/ 	.word	0xffffffff


	//----- nvinfo : EIATTR_COOP_GROUP_INSTR_OFFSETS
	.align		4
.L_1675:
        /*0090*/ 	.byte	0x04, 0x28
        /*0092*/ 	.short	(.L_1677 - .L_1676)


	//   ....[0]....
.L_1676:
        /*0094*/ 	.word	0x000006d0


	//   ....[1]....
        /*0098*/ 	.word	0x000006e0


	//   ....[2]....
        /*009c*/ 	.word	0x00000710


	//   ....[3]....
        /*00a0*/ 	.word	0x00000730


	//   ....[4]....
        /*00a4*/ 	.word	0x00000760


	//   ....[5]....
        /*00a8*/ 	.word	0x00000780


	//   ....[6]....
        /*00ac*/ 	.word	0x000007b0


	//   ....[7]....
        /*00b0*/ 	.word	0x000007d0


	//   ....[8]....
        /*00b4*/ 	.word	0x00000820


	//   ....[9]....
        /*00b8*/ 	.word	0x00000830


	//----- nvinfo : EIATTR_VRC_CTA_INIT_COUNT
	.align		4
.L_1677:
        /*00bc*/ 	.byte	0x02, 0x4a
	.zero		1
	.zero		1


	//----- nvinfo : EIATTR_EXIT_INSTR_OFFSETS
	.align		4
        /*00c0*/ 	.byte	0x04, 0x1c
        /*00c2*/ 	.short	(.L_1679 - .L_1678)


	//   ....[0]....
.L_1678:
        /*00c4*/ 	.word	0x00000070


	//   ....[1]....
        /*00c8*/ 	.word	0x00002210


	//----- nvinfo : EIATTR_MAX_THREADS
	.align		4
.L_1679:
        /*00cc*/ 	.byte	0x04, 0x05
        /*00ce*/ 	.short	(.L_1681 - .L_1680)
.L_1680:
        /*00d0*/ 	.word	0x00000080
        /*00d4*/ 	.word	0x00000001
        /*00d8*/ 	.word	0x00000001


	//----- nvinfo : EIATTR_CRS_STACK_SIZE
	.align		4
.L_1681:
        /*00dc*/ 	.byte	0x04, 0x1e
        /*00de*/ 	.short	(.L_1683 - .L_1682)
.L_1682:
        /*00e0*/ 	.word	0x00000000


	//----- nvinfo : EIATTR_CBANK_PARAM_SIZE
	.align		4
.L_1683:
        /*00e4*/ 	.byte	0x03, 0x19
        /*00e6*/ 	.short	0x00a0


	//----- nvinfo : EIATTR_PARAM_CBANK
	.align		4
        /*00e8*/ 	.byte	0x04, 0x0a
        /*00ea*/ 	.short	(.L_1685 - .L_1684)
	.align		4
.L_1684:
        /*00ec*/ 	.word	index@(.nv.constant0._Z35group_norm_nhwc_fwd_one_pass_kernelI11Fp32IOFp32WLi128ELi4ELi128EEv26Group_norm_nhwc_fwd_params)
        /*00f0*/ 	.short	0x0380
        /*00f2*/ 	.short	0x00a0


	//----- nvinfo : EIATTR_SW_WAR
	.align		4
.L_1685:
        /*00f4*/ 	.byte	0x04, 0x36
        /*00f6*/ 	.short	(.L_1687 - .L_1686)
.L_1686:
        /*00f8*/ 	.word	0x00000008
.L_1687:


//--------------------- .nv.info._Z35group_norm_nhwc_fwd_one_pass_kernelI11Fp32IOFp32WLi256ELi4ELi128EEv26Group_norm_nhwc_fwd_params --------------------------
	.section	.nv.info._Z35group_norm_nhwc_fwd_one_pass_kernelI11Fp32IOFp32WLi256ELi4ELi128EEv26Group_norm_nhwc_fwd_params,"",@"SHT_CUDA_INFO"
	.sectionflags	@""
	.align	4


	//----- nvinfo : EIATTR_CUDA_API_VERSION
	.align		4
        /*0000*/ 	.byte	0x04, 0x37
        /*0002*/ 	.short	(.L_1689 - .L_1688)
.L_1688:
        /*0004*/ 	.word	0x00000082


	//----- nvinfo : EIATTR_KPARAM_INFO
	.align		4
.L_1689:
        /*0008*/ 	.byte	0x04, 0x17
        /*000a*/ 	.short	(.L_1691 - .L_1690)
.L_1690:
        /*000c*/ 	.word	0x00000000
        /*0010*/ 	.short	0x0000
        /*0012*/ 	.short	0x0000
        /*0014*/ 	.byte	0x00, 0xf0, 0x81, 0x02


	//----- nvinfo : EIATTR_SPARSE_MMA_MASK
	.align		4
.L_1691:
        /*0018*/ 	.byte	0x03, 0x50
        /*001a*/ 	.short	0x0000


	//----- nvinfo : EIATTR_MAXREG_COUNT
	.align		4
        /*001c*/ 	.byte	0x03, 0x1b
        /*001e*/ 	.short	0x00ff


	//----- nvinfo : EIATTR_NUM_BARRIERS
	.align		4
        /*0020*/ 	.byte	0x02, 0x4c
        /*0022*/ 	.byte	0x01
	.zero		1


	//----- nvinfo : EIATTR_MERCURY_ISA_VERSION
	.align		4
        /*0024*/ 	.byte	0x03, 0x5f
        /*0026*/ 	.short	0x0101


	//----- nvinfo : EIATTR_INT_WARP_WIDE_INSTR_OFFSETS
	.align		4
        /*0028*/ 	.byte	0x04, 0x31
        /*002a*/ 	.short	(.L_1693 - .L_1692)


	//   ....[0]....
.L_1692:
        /*002c*/ 	.word	0x000010d0


	//   ....[1]....
        /*0030*/ 	.word	0x000010f0


	//   ....[2]....
        /*0034*/ 	.word	0x000011d0


	//   ....[3]....
        /*0038*/ 	.word	0x000011f0


	//   ....[4]....
        /*003c*/ 	.word	0x00001300


	//   ....[5]....
        /*0040*/ 	.word	0x00001360


	//   ....[6]....
        /*0044*/ 	.word	0x00001450


	//   ....[7]....
        /*0048*/ 	.word	0x00001470


	//   ....[8]....
        /*004c*/ 	.word	0x000016f0


	//   ....[9]....
        /*0050*/ 	.word	0x00001710


	//   ....[10]....
        /*0054*/ 	.word	0x00001810


	//   ....[11]....
        /*0058*/ 	.word	0x00001830


	//   ....[12]....
        /*005c*/ 	.word	0x00001a10


	//   ....[13]....
        /*0060*/ 	.word	0x00001a30


	//----- nvinfo : EIATTR_COOP_GROUP_MASK_REGIDS
	.align		4
.L_1693:
        /*0064*/ 	.byte	0x04, 0x29
        /*0066*/ 	.short	(.L_1695 - .L_1694)


	//   ....[0]....
.L_1694:
        /*0068*/ 	.word	0xffffffff


	//   ....[1]....
        /*006c*/ 	.word	0xffffffff


	//   ....[2]....
        /*0070*/ 	.word	0xffffffff


	//   ....[3]....
        /*0074*/ 	.word	0xffffffff


	//   ....[4]....
        /*0078*/ 	.word	0xffffffff


	//   ....[5]....
        /*007c*/ 	.word	0xffffffff


	//   ....[6]....
        /*0080*/ 	.word	0xffffffff


	//   ....[7]....
        /*0084*/ 	.word	0xffffffff


	//   ....[8]....
        /*0088*/ 	.word	0xffffffff


	//   ....[9]....
        /*008c*/ 	.word	0xffffffff


	//----- nvinfo : EIATTR_COOP_GROUP_INSTR_OFFSETS
	.align		4
.L_1695:
        /*0090*/ 	.byte	0x04, 0x28
        /*0092*/ 	.short	(.L_1697 - .L_1696)


	//   ....[0]....
.L_1696:
        /*0094*/ 	.word	0x00000a60


	//   ....[1]....
        /*0098*/ 	.word	0x00000a70


	//   ....[2]....
        /*009c*/ 	.word	0x00000aa0


	//   ....[3]....
        /*00a0*/ 	.word	0x00000ab0


	//   ....[4]....
        /*00a4*/ 	.word	0x00000af0


	//   ....[5]....
        /*00a8*/ 	.word	0x00000b00


	//   ....[6]....
        /*00ac*/ 	.word	0x00000b40


	//   ....[7]....
        /*00b0*/ 	.word	0x00000b50


	//   ....[8]....
        /*00b4*/ 	.word	0x00000bb0


	//   ....[9]....
        /*00b8*/ 	.word	0x00000bc0


	//----- nvinfo : EIATTR_VRC_CTA_INIT_COUNT
	.align		4
.L_1697:
        /*00bc*/ 	.byte	0x02, 0x4a
	.zero		1
	.zero		1


	//----- nvinfo : EIATTR_EXIT_INSTR_OFFSETS
	.align		4
        /*00c0*/ 	.byte	0x04, 0x1c
        /*00c2*/ 	.short	(.L_1699 - .L_1698)


	//   ....[0]....
.L_1698:
        /*00c4*/ 	.word	0x00000070


	//   ....[1]....
        /*00c8*/ 	.word	0x00002c80


	//----- nvinfo : EIATTR_MAX_THREADS
	.align		4
.L_1699:
        /*00cc*/ 	.byte	0x04, 0x05
        /*00ce*/ 	.short	(.L_1701 - .L_1700)
.L_1700:
        /*00d0*/ 	.word	0x00000080
        /*00d4*/ 	.word	0x00000001
        /*00d8*/ 	.word	0x00000001


	//----- nvinfo : EIATTR_CRS_STACK_SIZE
	.align		4
.L_1701:
        /*00dc*/ 	.byte	0x04, 0x1e
        /*00de*/ 	.short	(.L_1703 - .L_1702)
.L_1702:
        /*00e0*/ 	.word	0x00000000


	//----- nvinfo : EIATTR_CBANK_PARAM_SIZE
	.align		4
.L_1703:
        /*00e4*/ 	.byte	0x03, 0x19
        /*00e6*/ 	.short	0x00a0


	//----- nvinfo : EIATTR_PARAM_CBANK
	.align		4
        /*00e8*/ 	.byte	0x04, 0x0a
        /*00ea*/ 	.short	(.L_1705 - .L_1704)
	.align		4
.L_1704:
        /*00ec*/ 	.word	index@(.nv.constant0._Z35group_norm_nhwc_fwd_one_pass_kernelI11Fp32IOFp32WLi256ELi4ELi128EEv26Group_norm_nhwc_fwd_params)
        /*00f0*/ 	.short	0x0380
        /*00f2*/ 	.short	0x00a0


	//----- nvinfo : EIATTR_SW_WAR
	.align		4
.L_1705:
        /*00f4*/ 	.byte	0x04, 0x36
        /*00f6*/ 	.short	(.L_1707 - .L_1706)
.L_1706:
        /*00f8*/ 	.word	0x00000008
.L_1707:


//--------------------- .nv.info._Z35group_norm_nhwc_fwd_one_pass_kernelI11Fp32IOFp32WLi512ELi4ELi128EEv26Group_norm_nhwc_fwd_params --------------------------
	.section	.nv.info._Z35group_norm_nhwc_fwd_one_pass_kernelI11Fp32IOFp32WLi512ELi4ELi128EEv26Group_norm_nhwc_fwd_params,"",@"SHT_CUDA_INFO"
	.sectionflags	@""
	.align	4


	//----- nvinfo : EIATTR_CUDA_API_VERSION
	.align		4
        /*0000*/ 	.byte	0x04, 0x37
        /*0002*/ 	.short	(.L_1709 - .L_1708)
.L_1708:
        /*0004*/ 	.word	0x00000082


	//----- nvinfo : EIATTR_KPARAM_INFO
	.align		4
.L_1709:
        /*0008*/ 	.byte	0x04, 0x17
        /*000a*/ 	.short	(.L_1711 - .L_1710)
.L_1710:
        /*000c*/ 	.word	0x00000000
        /*0010*/ 	.short	0x0000
        /*0012*/ 	.short	0x0000
        /*0014*/ 	.byte	0x00, 0xf0, 0x81, 0x02


	//----- nvinfo : EIATTR_SPARSE_MMA_MASK
	.align		4
.L_1711:
        /*0018*/ 	.byte	0x03, 0x50
        /*001a*/ 	.short	0x0000


	//----- nvinfo : EIATTR_MAXREG_COUNT
	.align		4
        /*001c*/ 	.byte	0x03, 0x1b
        /*001e*/ 	.short	0x00ff


	//----- nvinfo : EIATTR_NUM_BARRIERS
	.align		4
        /*0020*/ 	.byte	0x02, 0x4c
        /*0022*/ 	.byte	0x01
	.zero		1


	//----- nvinfo : EIATTR_MERCURY_ISA_VERSION
	.align		4
        /*0024*/ 	.byte	0x03, 0x5f
        /*0026*/ 	.short	0x0101


	//----- nvinfo : EIATTR_INT_WARP_WIDE_INSTR_OFFSETS
	.align		4
        /*0028*/ 	.byte	0x04, 0x31
        /*002a*/ 	.short	(.L_1713 - .L_1712)


	//   ....[0]....
.L_1712:
        /*002c*/ 	.word	0x00001600


	//   ....[1]....
        /*0030*/ 	.word	0x00001620


	//   ....[2]....
        /*0034*/ 	.word	0x00001700


	//   ....[3]....
        /*0038*/ 	.word	0x00001750


	//   ....[4]....
        /*003c*/ 	.word	0x00001830


	//   ....[5]....
        /*0040*/ 	.word	0x000018b0


	//   ....[6]....
        /*0044*/ 	.word	0x00001980


	//   ....[7]....
        /*0048*/ 	.word	0x000019a0


	//   ....[8]....
        /*004c*/ 	.word	0x00001bf0


	//   ....[9]....
        /*0050*/ 	.word	0x00001ce0


	//   ....[10]....
        /*0054*/ 	.word	0x00001d00


	//   ....[11]....
        /*0058*/ 	.word	0x00001d20


	//   ....[12]....
        /*005c*/ 	.word	0x00001f40


	//   ....[13]....
        /*0060*/ 	.word	0x00001f60


	//----- nvinfo : EIATTR_COOP_GROUP_MASK_REGIDS
	.align		4
.L_1713:
        /*0064*/ 	.byte	0x04, 0x29
        /*0066*/ 	.short	(.L_1715 - .L_1714)


	//   ....[0]....
.L_1714:
        /*0068*/ 	.word	0xffffffff


	//   ....[1]....
        /*006c*/ 	.word	0xffffffff


	//   ....[2]....
        /*0070*/ 	.word	0xffffffff


	//   ....[3]....
        /*0074*/ 	.word	0xffffffff


	//   ....[4]....
        /*0078*/ 	.word	0xffffffff


	//   ....[5]....
        /*007c*/ 	.word	0xffffffff


	//   ....[6]....
        /*0080*/ 	.word	0xffffffff


	//   ....[7]....
        /*0084*/ 	.word	0xffffffff


	//   ....[8]....
        /*0088*/ 	.word	0xffffffff


	//   ....[9]....
        /*008c*/ 	.word	0xffffffff


	//----- nvinfo : EIATTR_COOP_GROUP_INSTR_OFFSETS
	.align		4
.L_1715:
        /*0090*/ 	.byte	0x04, 0x28
        /*0092*/ 	.short	(.L_1717 - .L_1716)


	//   ....[0]....
.L_1716:
        /*0094*/ 	.word	0x00000f90


	//   ....[1]....
        /*0098*/ 	.word	0x00000fa0


	//   ....[2]....
        /*009c*/ 	.word	0x00000fd0


	//   ....[3]....
        /*00a0*/ 	.word	0x00000fe0


	//   ....[4]....
        /*00a4*/ 	.word	0x00001020


	//   ....[5]....
        /*00a8*/ 	.word	0x00001030


	//   ....[6]....
        /*00ac*/ 	.word	0x00001070


	//   ....[7]....
        /*00b0*/ 	.word	0x00001080


	//   ....[8]....
        /*00b4*/ 	.word	0x000010e0


	//   ....[9]....
        /*00b8*/ 	.word	0x000010f0


	//----- nvinfo : EIATTR_VRC_CTA_INIT_COUNT
	.align		4
.L_1717:
        /*00bc*/ 	.byte	0x02, 0x4a
	.zero		1
	.zero		1


	//----- nvinfo : EIATTR_EXIT_INSTR_OFFSETS
	.align		4
        /*00c0*/ 	.byte	0x04, 0x1c
        /*00c2*/ 	.short	(.L_1719 - .L_1718)


	//   ....[0]....
.L_1718:
        /*00c4*/ 	.word	0x00000070


	//   ....[1]....
        /*00c8*/ 	.word	0x00003f60


	//----- nvinfo : EIATTR_MAX_THREADS
	.align		4
.L_1719:
        /*00cc*/ 	.byte	0x04, 0x05
        /*00ce*/ 	.short	(.L_1721 - .L_1720)
.L_1720:
        /*00d0*/ 	.word	0x00000080
        /*00d4*/ 	.word	0x00000001
        /*00d8*/ 	.word	0x00000001


	//----- nvinfo : EIATTR_CRS_STACK_SIZE
	.align		4
.L_1721:
        /*00dc*/ 	.byte	0x04, 0x1e
        /*00de*/ 	.short	(.L_1723 - .L_1722)
.L_1722:
        /*00e0*/ 	.word	0x00000000


	//----- nvinfo : EIATTR_CBANK_PARAM_SIZE
	.align		4
.L_1723:
        /*00e4*/ 	.byte	0x03, 0x19
        /*00e6*/ 	.short	0x00a0


	//----- nvinfo : EIATTR_PARAM_CBANK
	.align		4
        /*00e8*/ 	.byte	0x04, 0x0a
        /*00ea*/ 	.short	(.L_1725 - .L_1724)
	.align		4
.L_1724:
        /*00ec*/ 	.word	index@(.nv.constant0._Z35group_norm_nhwc_fwd_one_pass_kernelI11Fp32IOFp32WLi512ELi4ELi128EEv26Group_norm_nhwc_fwd_params)
        /*00f0*/ 	.short	0x0380
        /*00f2*/ 	.short	0x00a0


	//----- nvinfo : EIATTR_SW_WAR
	.align		4
.L_1725:
        /*00f4*/ 	.byte	0x04, 0x36
        /*00f6*/ 	.short	(.L_1727 - .L_1726)
.L_1726:
        /*00f8*/ 	.word	0x00000008
.L_1727:


//--------------------- .nv.info._Z35group_norm_nhwc_fwd_one_pass_kernelI11Fp32IOBf16WLi64ELi4ELi128EEv26Group_norm_nhwc_fwd_params --------------------------
	.section	.nv.info._Z35group_norm_nhwc_fwd_one_pass_kernelI11Fp32IOBf16WLi64ELi4ELi128EEv26Group_norm_nhwc_fwd_params,"",@"SHT_CUDA_INFO"
	.sectionflags	@""
	.align	4


	//----- nvinfo : EIATTR_CUDA_API_VERSION
	.align		4
        /*0000*/ 	.byte	0x04, 0x37
        /*0002*/ 	.short	(.L_1729 - .L_1728)
.L_1728:
        /*0004*/ 	.word	0x00000082


	//----- nvinfo : EIATTR_KPARAM_INFO
	.align		4
.L_1729:
        /*0008*/ 	.byte	0x04, 0x17
        /*000a*/ 	.short	(.L_1731 - .L_1730)
.L_1730:
        /*000c*/ 	.word	0x00000000
        /*0010*/ 	.short	0x0000
        /*0012*/ 	.short	0x0000
        /*0014*/ 	.byte	0x00, 0xf0, 0x81, 0x02


	//----- nvinfo : EIATTR_SPARSE_MMA_MASK
	.align		4
.L_1731:
        /*0018*/ 	.byte	0x03, 0x50
        /*001a*/ 	.short	0x0000


	//----- nvinfo : EIATTR_MAXREG_COUNT
	.align		4
        /*001c*/ 	.byte	0x03, 0x1b
        /*001e*/ 	.short	0x00ff


	//----- nvinfo : EIATTR_NUM_BARRIERS
	.align		4
        /*0020*/ 	.byte	0x02, 0x4c
        /*0022*/ 	.byte	0x01
	.zero		1


	//----- nvinfo : EIATTR_MERCURY_ISA_VERSION
	.align		4
        /*0024*/ 	.byte	0x03, 0x5f
        /*0026*/ 	.short	0x0101


	//----- nvinfo : EIATTR_INT_WARP_WIDE_INSTR_OFFSETS
	.align		4
        /*0028*/ 	.byte	0x04, 0x31
        /*002a*/ 	.short	(.L_1733 - .L_1732)


	//   ....[0]....
.L_1732:
        /*002c*/ 	.word	0x00000ca0


	//   ....[1]....
        /*0030*/ 	.word	0x00000ce0


	//   ....[2]....
        /*0034*/ 	.word	0x00000d20


	//   ....[3]....
        /*0038*/ 	.word	0x00000d30


	//   ....[4]....
        /*003c*/ 	.word	0x00000f00


	//   ....[5]....
        /*0040*/ 	.word	0x00000f60


	//   ....[6]....
        /*0044*/ 	.word	0x00000fa0


	//   ....[7]....
        /*0048*/ 	.word	0x00000fb0


	//   ....[8]....
        /*004c*/ 	.word	0x00001250


	//   ....[9]....
        /*0050*/ 	.word	0x00001330


	//   ....[10]....
        /*0054*/ 	.word	0x00001340


	//   ....[11]....
        /*0058*/ 	.word	0x00001420


	//   ....[12]....
        /*005c*/ 	.word	0x00001590


	//   ....[13]....
        /*0060*/ 	.word	0x000015b0


	//----- nvinfo : EIATTR_COOP_GROUP_MASK_REGIDS
	.align		4
.L_1733:
        /*0064*/ 	.byte	0x04, 0x29
        /*0066*/ 	.short	(.L_1735 - .L_1734)


	//   ....[0]....
.L_1734:
        /*0068*/ 	.word	0xffffffff


	//   ....[1]....
        /*006c*/ 	.word	0xffffffff


	//   ....[2]....
        /*0070*/ 	.word	0xffffffff


	//   ....[3]....
        /*0074*/ 	.word	0xffffffff


	//   ....[4]....
        /*0078*/ 	.word	0xffffffff


	//   ....[5]....
        /*007c*/ 	.word	0xffffffff


	//   ....[6]....
        /*0080*/ 	.word	0xffffffff


	//   ....[7]....
        /*0084*/ 	.word	0xffffffff


	//   ....[8]....
        /*0088*/ 	.word	0xffffffff


	//   ....[9]....
        /*008c*/ 	.word	0xffffffff


	//----- nvinfo : EIATTR_COOP_GROUP_INSTR_OFFSETS
	.align		4
.L_1735:
        /*0090*/ 	.byte	0x04, 0x28
        /*0092*/ 	.short	(.L_1737 - .L_1736)


	//   ....[0]....
.L_1736:
        /*0094*/ 	.word	0x00000600


	//   ....[1]....
        /*0098*/ 	.word	0x00000610


	//   ....[2]....
        /*009c*/ 	.word	0x00000640


	//   ....[3]....
        /*00a0*/ 	.word	0x00000660


	//   ....[4]....
        /*00a4*/ 	.word	0x00000690


	//   ....[5]....
        /*00a8*/ 	.word	0x000006b0


	//   ....[6]....
        /*00ac*/ 	.word	0x000006e0


	//   ....[7]....
        /*00b0*/ 	.word	0x00000700


	//   ....[8]....
        /*00b4*/ 	.word	0x00000750


	//   ....[9]....
        /*00b8*/ 	.word	0x00000760


	//----- nvinfo : EIATTR_VRC_CTA_INIT_COUNT
	.align		4
.L_1737:
        /*00bc*/ 	.byte	0x02, 0x4a
	.zero		1
	.zero		1


	//----- nvinfo : EIATTR_EXIT_INSTR_OFFSETS
	.align		4
        /*00c0*/ 	.byte	0x04, 0x1c
        /*00c2*/ 	.short	(.L_1739 - .L_1738)


	//   ....[0]....
.L_1738:
        /*00c4*/ 	.word	0x00000070


	//   ....[1]....
        /*00c8*/ 	.word	0x00001c50


	//----- nvinfo : EIATTR_MAX_THREADS
	.align		4
.L_1739:
        /*00cc*/ 	.byte	0x04, 0x05
        /*00ce*/ 	.short	(.L_1741 - .L_1740)
.L_1740:
        /*00d0*/ 	.word	0x00000080
        /*00d4*/ 	.word	0x00000001
        /*00d8*/ 	.word	0x00000001


	//----- nvinfo : EIATTR_CRS_STACK_SIZE
	.align		4
.L_1741:
        /*00dc*/ 	.byte	0x04, 0x1e
        /*00de*/ 	.short	(.L_1743 - .L_1742)
.L_1742:
        /*00e0*/ 	.word	0x00000000


	//----- nvinfo : EIATTR_CBANK_PARAM_SIZE
	.align		4
.L_1743:
        /*00e4*/ 	.byte	0x03, 0x19
        /*00e6*/ 	.short	0x00a0


	//----- nvinfo : EIATTR_PARAM_CBANK
	.align		4
        /*00e8*/ 	.byte	0x04, 0x0a
        /*00ea*/ 	.short	(.L_1745 - .L_1744)
	.align		4
.L_1744:
        /*00ec*/ 	.word	index@(.nv.constant0._Z35group_norm_nhwc_fwd_one_pass_kernelI11Fp32IOBf16WLi64ELi4ELi128EEv26Group_norm_nhwc_fwd_params)
        /*00f0*/ 	.short	0x0380
        /*00f2*/ 	.short	0x00a0


	//----- nvinfo : EIATTR_SW_WAR
	.align		4
.L_1745:
        /*00f4*/ 	.byte	0x04, 0x36
        /*00f6*/ 	.short	(.L_1747 - .L_1746)
.L_1746:
        /*00f8*/ 	.word	0x00000008
.L_1747:


//--------------------- .nv.info._Z35group_norm_nhwc_fwd_one_pass_kernelI11Fp32IOBf16WLi128ELi4ELi128EEv26Group_norm_nhwc_fwd_params --------------------------
	.section	.nv.info._Z35group_norm_nhwc_fwd_one_pass_kernelI11Fp32IOBf16WLi128ELi4ELi128EEv26Group_norm_nhwc_fwd_params,"",@"SHT_CUDA_INFO"
	.sectionflags	@""
	.align	4


	//----- nvinfo : EIATTR_CUDA_API_VERSION
	.align		4
        /*0000*/ 	.byte	0x04, 0x37
        /*0002*/ 	.short	(.L_1749 - .L_1748)
.L_1748:
        /*0004*/ 	.word	0x00000082


	//----- nvinfo : EIATTR_KPARAM_INFO
	.align		4
.L_1749:
        /*0008*/ 	.byte	0x04, 0x17
        /*000a*/ 	.short	(.L_1751 - .L_1750)
.L_1750:
        /*000c*/ 	.word	0x00000000
        /*0010*/ 	.short	0x0000
        /*0012*/ 	.short	0x0000
        /*0014*/ 	.byte	0x00, 0xf0, 0x81, 0x02


	//----- nvinfo : EIATTR_SPARSE_MMA_MASK
	.align		4
.L_1751:
        /*0018*/ 	.byte	0x03, 0x50
        /*001a*/ 	.short	0x0000


	//----- nvinfo : EIATTR_MAXREG_COUNT
	.align		4
        /*001c*/ 	.byte	0x03, 0x1b
        /*001e*/ 	.short	0x00ff


	//----- nvinfo : EIATTR_NUM_BARRIERS
	.align		4
        /*0020*/ 	.byte	0x02, 0x4c
        /*0022*/ 	.byte	0x01
	.zero		1


	//----- nvinfo : EIATTR_MERCURY_ISA_VERSION
	.align		4
        /*0024*/ 	.byte	0x03, 0x5f
        /*0026*/ 	.short	0x0101


	//----- nvinfo : EIATTR_INT_WARP_WIDE_INSTR_OFFSETS
	.align		4
        /*0028*/ 	.byte	0x04, 0x31
        /*002a*/ 	.short	(.L_1753 - .L_1752)


	//   ....[0]....
.L_1752:
        /*002c*/ 	.word	0x00000dd0


	//   ....[1]....
        /*0030*/ 	.word	0x00000e10


	//   ....[2]....
        /*0034*/ 	.word	0x00000e40


	//   ....[3]....
        /*0038*/ 	.word	0x00000e60


	//   ....[4]....
        /*003c*/ 	.word	0x00001030


	//   ....[5]....
        /*0040*/ 	.word	0x00001090


	//   ....[6]....
        /*0044*/ 	.word	0x000010d0


	//   ....[7]....
        /*0048*/ 	.word	0x000010e0


	//   ....[8]....
        /*004c*/ 	.word	0x00001390


	//   ....[9]....
        /*0050*/ 	.word	0x00001470


	//   ....[10]....
        /*0054*/ 	.word	0x00001480


	//   ....[11]....
        /*0058*/ 	.word	0x00001560


	//   ....[12]....
        /*005c*/ 	.word	0x000016d0


	//   ....[13]....
        /*0060*/ 	.word	0x000016f0


	//----- nvinfo : EIATTR_COOP_GROUP_MASK_REGIDS
	.align		4
.L_1753:
        /*0064*/ 	.byte	0x04, 0x29
        /*0066*/ 	.short	(.L_1755 - .L_1754)


	//   ....[0]....
.L_1754:
        /*0068*/ 	.word	0xffffffff


	//   ....[1]....
        /*006c*/ 	.word	0xffffffff


	//   ....[2]....
        /*0070*/ 	.word	0xffffffff


	//   ....[3]....
        /*0074*/ 	.word	0xffffffff


	//   ....[4]....
        /*0078*/ 	.word	0xffffffff


	//   ....[5]....
        /*007c*/ 	.word	0xffffffff


	//   ....[6]....
        /*0080*/ 	.word	0xffffffff


	//   ....[7]....
        /*0084*/ 	.word	0xffffffff


	//   ....[8]....
        /*0088*/ 	.word	0xffffffff


	//   ....[9]....
        /*008c*/ 	.word	0xffffffff


	//----- nvinfo : EIATTR_COOP_GROUP_INSTR_OFFSETS
	.align		4
.L_1755:
        /*0090*/ 	.byte	0x04, 0x28
        /*0092*/ 	.short	(.L_1757 - .L_1756)


	//   ....[0]....
.L_1756:
        /*0094*/ 	.word	0x000006d0


	//   ....[1]....
        /*0098*/ 	.word	0x000006e0


	//   ....[2]....
        /*009c*/ 	.word	0x00000710


	//   ....[3]....
        /*00a0*/ 	.word	0x00000730


	//   ....[4]....
        /*00a4*/ 	.word	0x00000760


	//   ....[5]....
        /*00a8*/ 	.word	0x00000780


	//   ....[6]....
        /*00ac*/ 	.word	0x000007b0


	//   ....[7]....
        /*00b0*/ 	.word	0x000007d0


	//   ....[8]....
        /*00b4*/ 	.word	0x00000820


	//   ....[9]....
        /*00b8*/ 	.word	0x00000830


	//----- nvinfo : EIATTR_VRC_CTA_INIT_COUNT
	.align		4
.L_1757:
        /*00bc*/ 	.byte	0x02, 0x4a
	.zero		1
	.zero		1


	//----- nvinfo : EIATTR_EXIT_INSTR_OFFSETS
	.align		4
        /*00c0*/ 	.byte	0x04, 0x1c
        /*00c2*/ 	.short	(.L_1759 - .L_1758)


	//   ....[0]....
.L_1758:
        /*00c4*/ 	.word	0x00000070


	//   ....[1]....
        /*00c8*/ 	.word	0x00002260


	//----- nvinfo : EIATTR_MAX_THREADS
	.align		4
.L_1759:
        /*00cc*/ 	.byte	0x04, 0x05
        /*00ce*/ 	.short	(.L_1761 - .L_1760)
.L_1760:
        /*00d0*/ 	.word	0x00000080
        /*00d4*/ 	.word	0x00000001
        /*00d8*/ 	.word	0x00000001


	//----- nvinfo : EIATTR_CRS_STACK_SIZE
	.align		4
.L_1761:
        /*00dc*/ 	.byte	0x04, 0x1e
        /*00de*/ 	.short	(.L_1763 - .L_1762)
.L_1762:
        /*00e0*/ 	.word	0x00000000


	//----- nvinfo : EIATTR_CBANK_PARAM_SIZE
	.align		4
.L_1763:
        /*00e4*/ 	.byte	0x03, 0x19
        /*00e6*/ 	.short	0x00a0


	//----- nvinfo : EIATTR_PARAM_CBANK
	.align		4
        /*00e8*/ 	.byte	0x04, 0x0a
        /*00ea*/ 	.short	(.L_1765 - .L_1764)
	.align		4
.L_1764:
        /*00ec*/ 	.word	index@(.nv.constant0._Z35group_norm_nhwc_fwd_one_pass_kernelI11Fp32IOBf16WLi128ELi4ELi128EEv26Group_norm_nhwc_fwd_params)
        /*00f0*/ 	.short	0x0380
        /*00f2*/ 	.short	0x00a0


	//----- nvinfo : EIATTR_SW_WAR
	.align		4
.L_1765:
        /*00f4*/ 	.byte	0x04, 0x36
        /*00f6*/ 	.short	(.L_1767 - .L_1766)
.L_1766:
        /*00f8*/ 	.word	0x00000008
.L_1767:


//--------------------- .nv.info._Z35group_norm_nhwc_fwd_one_pass_kernelI11Fp32IOBf16WLi256ELi4ELi128EEv26Group_norm_nhwc_fwd_params --------------------------
	.section	.nv.info._Z35group_norm_nhwc_fwd_one_pass_kernelI11Fp32IOBf16WLi256ELi4ELi128EEv26Group_norm_nhwc_fwd_params,"",@"SHT_CUDA_INFO"
	.sectionflags	@""
	.align	4


	//----- nvinfo : EIATTR_CUDA_API_VERSION
	.align		4
        /*0000*/ 	.byte	0x04, 0x37
        /*0002*/ 	.short	(.L_1769 - .L_1768)
.L_1768:
        /*0004*/ 	.word	0x00000082


	//----- nvinfo : EIATTR_KPARAM_INFO
	.align		4
.L_1769:
        /*0008*/ 	.byte	0x04, 0x17
        /*000a*/ 	.short	(.L_1771 - .L_1770)
.L_1770:
        /*000c*/ 	.word	0x00000000
        /*0010*/ 	.short	0x0000
        /*0012*/ 	.short	0x0000
        /*0014*/ 	.byte	0x00, 0xf0, 0x81, 0x02


	//----- nvinfo : EIATTR_SPARSE_MMA_MASK
	.align		4
.L_1771:
        /*0018*/ 	.byte	0x03, 0x50
        /*001a*/ 	.short	0x0000


	//----- nvinfo : EIATTR_MAXREG_COUNT
	.align		4
        /*001c*/ 	.byte	0x03, 0x1b
        /*001e*/ 	.short	0x00ff


	//----- nvinfo : EIATTR_NUM_BARRIERS
	.align		4
        /*0020*/ 	.byte	0x02, 0x4c
        /*0022*/ 	.byte	0x01
	.zero		1


	//----- nvinfo : EIATTR_MERCURY_ISA_VERSION
	.align		4
        /*0024*/ 	.byte	0x03, 0x5f
        /*0026*/ 	.short	0x0101


	//----- nvinfo : EIATTR_INT_WARP_WIDE_INSTR_OFFSETS
	.align		4
        /*0028*/ 	.byte	0x04, 0x31
        /*002a*/ 	.short	(.L_1773 - .L_1772)


	//   ....[0]....
.L_1772:
        /*002c*/ 	.word	0x000010c0


	//   ....[1]....
        /*0030*/ 	.word	0x000010f0


	//   ....[2]....
        /*0034*/ 	.word	0x000011c0


	//   ....[3]....
        /*0038*/ 	.word	0x000011e0


	//   ....[4]....
        /*003c*/ 	.word	0x000012f0


	//   ....[5]....
        /*0040*/ 	.word	0x00001350


	//   ....[6]....
        /*0044*/ 	.word	0x00001440


	//   ....[7]....
        /*0048*/ 	.word	0x00001460


	//   ....[8]....
        /*004c*/ 	.word	0x000016e0


	//   ....[9]....
        /*0050*/ 	.word	0x00001700


	//   ....[10]....
        /*0054*/ 	.word	0x00001800


	//   ....[11]....
        /*0058*/ 	.word	0x00001820


	//   ....[12]....
        /*005c*/ 	.word	0x00001a00


	//   ....[13]....
        /*0060*/ 	.word	0x00001a20


	//----- nvinfo : EIATTR_COOP_GROUP_MASK_REGIDS
	.align		4
.L_1773:
        /*0064*/ 	.byte	0x04, 0x29
        /*0066*/ 	.short	(.L_1775 - .L_1774)


	//   ....[0]....
.L_1774:
        /*0068*/ 	.word	0xffffffff


	//   ....[1]....
        /*006c*/ 	.word	0xffffffff


	//   ....[2]....
        /*0070*/ 	.word	0xffffffff


	//   ....[3]....
        /*0074*/ 	.word	0xffffffff


	//   ....[4]....
        /*0078*/ 	.word	0xffffffff


	//   ....[5]....
        /*007c*/ 	.word	0xffffffff


	//   ....[6]....
        /*0080*/ 	.word	0xffffffff


	//   ....[7]....
        /*0084*/ 	.word	0xffffffff


	//   ....[8]....
        /*0088*/ 	.word	0xffffffff


	//   ....[9]....
        /*008c*/ 	.word	0xffffffff


	//----- nvinfo : EIATTR_COOP_GROUP_INSTR_OFFSETS
	.align		4
.L_1775:
        /*0090*/ 	.byte	0x04, 0x28
        /*0092*/ 	.short	(.L_1777 - .L_1776)


	//   ....[0]....
.L_1776:
        /*0094*/ 	.word	0x00000a50


	//   ....[1]....
        /*0098*/ 	.word	0x00000a60


	//   ....[2]....
        /*009c*/ 	.word	0x00000a90


	//   ....[3]....
        /*00a0*/ 	.word	0x00000aa0


	//   ....[4]....
        /*00a4*/ 	.word	0x00000ae0


	//   ....[5]....
        /*00a8*/ 	.word	0x00000af0


	//   ....[6]....
        /*00ac*/ 	.word	0x00000b30


	//   ....[7]....
        /*00b0*/ 	.word	0x00000b40


	//   ....[8]....
        /*00b4*/ 	.word	0x00000ba0


	//   ....[9]....
        /*00b8*/ 	.word	0x00000bb0


	//----- nvinfo : EIATTR_VRC_CTA_INIT_COUNT
	.align		4
.L_1777:
        /*00bc*/ 	.byte	0x02, 0x4a
	.zero		1
	.zero		1


	//----- nvinfo : EIATTR_EXIT_INSTR_OFFSETS
	.align		4
        /*00c0*/ 	.byte	0x04, 0x1c
        /*00c2*/ 	.short	(.L_1779 - .L_1778)


	//   ....[0]....
.L_1778:
        /*00c4*/ 	.word	0x00000070


	//   ....[1]....
        /*00c8*/ 	.word	0x00002cd0


	//----- nvinfo : EIATTR_MAX_THREADS
	.align		4
.L_1779:
        /*00cc*/ 	.byte	0x04, 0x05
        /*00ce*/ 	.short	(.L_1781 - .L_1780)
.L_1780:
        /*00d0*/ 	.word	0x00000080
        /*00d4*/ 	.word	0x00000001
        /*00d8*/ 	.word	0x00000001


	//----- nvinfo : EIATTR_CRS_STACK_SIZE
	.align		4
.L_1781:
        /*00dc*/ 	.byte	0x04, 0x1e
        /*00de*/ 	.short	(.L_1783 - .L_1782)
.L_1782:
        /*00e0*/ 	.word	0x00000000


	//----- nvinfo : EIATTR_CBANK_PARAM_SIZE
	.align		4
.L_1783:
        /*00e4*/ 	.byte	0x03, 0x19
        /*00e6*/ 	.short	0x00a0


	//----- nvinfo : EIATTR_PARAM_CBANK
	.align		4
        /*00e8*/ 	.byte	0x04, 0x0a
        /*00ea*/ 	.short	(.L_1785 - .L_1784)
	.align		4
.L_1784:
        /*00ec*/ 	.word	index@(.nv.constant0._Z35group_norm_nhwc_fwd_one_pass_kernelI11Fp32IOBf16WLi256ELi4ELi128EEv26Group_norm_nhwc_fwd_params)
        /*00f0*/ 	.short	0x0380
        /*00f2*/ 	.short	0x00a0


	//----- nvinfo : EIATTR_SW_WAR
	.align		4
.L_1785:
        /*00f4*/ 	.byte	0x04, 0x36
        /*00f6*/ 	.short	(.L_1787 - .L_1786)
.L_1786:
        /*00f8*/ 	.word	0x00000008
.L_1787:


//--------------------- .nv.info._Z35group_norm_nhwc_fwd_one_pass_kernelI11Fp32IOBf16WLi512ELi4ELi128EEv26Group_norm_nhwc_fwd_params --------------------------
	.section	.nv.info._Z35group_norm_nhwc_fwd_one_pass_kernelI11Fp32IOBf16WLi512ELi4ELi128EEv26Group_norm_nhwc_fwd_params,"",@"SHT_CUDA_INFO"
	.sectionflags	@""
	.align	4


	//----- nvinfo : EIATTR_CUDA_API_VERSION
	.align		4
        /*0000*/ 	.byte	0x04, 0x37
        /*0002*/ 	.short	(.L_1789 - .L_1788)
.L_1788:
        /*0004*/ 	.word	0x00000082


	//----- nvinfo : EIATTR_KPARAM_INFO
	.align		4
.L_1789:
        /*0008*/ 	.byte	0x04, 0x17
        /*000a*/ 	.short	(.L_1791 - .L_1790)
.L_1790:
        /*000c*/ 	.word	0x00000000
        /*0010*/ 	.short	0x0000
        /*0012*/ 	.short	0x0000
        /*0014*/ 	.byte	0x00, 0xf0, 0x81, 0x02


	//----- nvinfo : EIATTR_SPARSE_MMA_MASK
	.align		4
.L_1791:
        /*0018*/ 	.byte	0x03, 0x50
        /*001a*/ 	.short	0x0000


	//----- nvinfo : EIATTR_MAXREG_COUNT
	.align		4
        /*001c*/ 	.byte	0x03, 0x1b
        /*001e*/ 	.short	0x00ff


	//----- nvinfo : EIATTR_NUM_BARRIERS
	.align		4
        /*0020*/ 	.byte	0x02, 0x4c
        /*0022*/ 	.byte	0x01
	.zero		1


	//----- nvinfo : EIATTR_MERCURY_ISA_VERSION
	.align		4
        /*0024*/ 	.byte	0x03, 0x5f
        /*0026*/ 	.short	0x0101


	//----- nvinfo : EIATTR_INT_WARP_WIDE_INSTR_OFFSETS
	.align		4
        /*0028*/ 	.byte	0x04, 0x31
        /*002a*/ 	.short	(.L_1793 - .L_1792)


	//   ....[0]....
.L_1792:
        /*002c*/ 	.word	0x00001600


	//   ....[1]....
        /*0030*/ 	.word	0x00001620


	//   ....[2]....
        /*0034*/ 	.word	0x00001700


	//   ....[3]....
        /*0038*/ 	.word	0x00001750


	//   ....[4]....
        /*003c*/ 	.word	0x00001830


	//   ....[5]....
        /*0040*/ 	.word	0x000018b0


	//   ....[6]....
        /*0044*/ 	.word	0x00001980


	//   ....[7]....
        /*0048*/ 	.word	0x000019a0


	//   ....[8]....
        /*004c*/ 	.word	0x00001bf0


	//   ....[9]....
        /*0050*/ 	.word	0x00001ce0


	//   ....[10]....
        /*0054*/ 	.word	0x00001d00


	//   ....[11]....
        /*0058*/ 	.word	0x00001d20


	//   ....[12]....
        /*005c*/ 	.word	0x00001f40


	//   ....[13]....
        /*0060*/ 	.word	0x00001f60


	//----- nvinfo : EIATTR_COOP_GROUP_MASK_REGIDS
	.align		4
.L_1793:
        /*0064*/ 	.byte	0x04, 0x29
        /*0066*/ 	.short	(.L_1795 - .L_1794)


	//   ....[0]....
.L_1794:
        /*0068*/ 	.word	0xffffffff


	//   ....[1]....
        /*006c*/ 	.word	0xffffffff


	//   ....[2]....
        /*0070*/ 	.word	0xffffffff


	//   ....[3]....
        /*0074*/ 	.word	0xffffffff


	//   ....[4]....
        /*0078*/ 	.word	0xffffffff


	//   ....[5]....
        /*007c*/ 	.word	0xffffffff


	//   ....[6]....
        /*0080*/ 	.word	0xffffffff


	//   ....[7]....
        /*0084*/ 	.word	0xffffffff


	//   ....[8]....
        /*0088*/ 	.word	0xffffffff


	//   ....[9]....
        /*008c*/ 	.word	0xffffffff


	//----- nvinfo : EIATTR_COOP_GROUP_INSTR_OFFSETS
	.align		4
.L_1795:
        /*0090*/ 	.byte	0x04, 0x28
        /*0092*/ 	.short	(.L_1797 - .L_1796)


	//   ....[0]....
.L_1796:
        /*0094*/ 	.word	0x00000f90


	//   ....[1]....
        /*0098*/ 	.word	0x00000fa0


	//   ....[2]....
        /*009c*/ 	.word	0x00000fd0


	//   ....[3]....
        /*00a0*/ 	.word	0x00000fe0


	//   ....[4]....
        /*00a4*/ 	.word	0x00001020


	//   ....[5]....
        /*00a8*/ 	.word	0x00001030


	//   ....[6]....
        /*00ac*/ 	.word	0x00001070


	//   ....[7]....
        /*00b0*/ 	.word	0x00001080


	//   ....[8]....
        /*00b4*/ 	.word	0x000010e0


	//   ....[9]....
        /*00b8*/ 	.word	0x000010f0


	//----- nvinfo : EIATTR_VRC_CTA_INIT_COUNT
	.align		4
.L_1797:
        /*00bc*/ 	.byte	0x02, 0x4a
	.zero		1
	.zero		1


	//----- nvinfo : EIATTR_EXIT_INSTR_OFFSETS
	.align		4
        /*00c0*/ 	.byte	0x04, 0x1c
        /*00c2*/ 	.short	(.L_1799 - .L_1798)


	//   ....[0]....
.L_1798:
        /*00c4*/ 	.word	0x00000070


	//   ....[1]....
        /*00c8*/ 	.word	0x00003fc0


	//----- nvinfo : EIATTR_MAX_THREADS
	.align		4
.L_1799:
        /*00cc*/ 	.byte	0x04, 0x05
        /*00ce*/ 	.short	(.L_1801 - .L_1800)
.L_1800:
        /*00d0*/ 	.word	0x00000080
        /*00d4*/ 	.word	0x00000001
        /*00d8*/ 	.word	0x00000001


	//----- nvinfo : EIATTR_CRS_STACK_SIZE
	.align		4
.L_1801:
        /*00dc*/ 	.byte	0x04, 0x1e
        /*00de*/ 	.short	(.L_1803 - .L_1802)
.L_1802:
        /*00e0*/ 	.word	0x00000000


	//----- nvinfo : EIATTR_CBANK_PARAM_SIZE
	.align		4
.L_1803:
        /*00e4*/ 	.byte	0x03, 0x19
        /*00e6*/ 	.short	0x00a0


	//----- nvinfo : EIATTR_PARAM_CBANK
	.align		4
        /*00e8*/ 	.byte	0x04, 0x0a
        /*00ea*/ 	.short	(.L_1805 - .L_1804)
	.align		4
.L_1804:
        /*00ec*/ 	.word	index@(.nv.constant0._Z35group_norm_nhwc_fwd_one_pass_kernelI11Fp32IOBf16WLi512ELi4ELi128EEv26Group_norm_nhwc_fwd_params)
        /*00f0*/ 	.short	0x0380
        /*00f2*/ 	.short	0x00a0


	//----- nvinfo : EIATTR_SW_WAR
	.align		4
.L_1805:
        /*00f4*/ 	.byte	0x04, 0x36
        /*00f6*/ 	.short	(.L_1807 - .L_1806)
.L_1806:
        /*00f8*/ 	.word	0x00000008
.L_1807:


//--------------------- .nv.info._Z35group_norm_nhwc_fwd_one_pass_kernelI11Fp32IOFp16WLi64ELi4ELi128EEv26Group_norm_nhwc_fwd_params --------------------------
	.section	.nv.info._Z35group_norm_nhwc_fwd_one_pass_kernelI11Fp32IOFp16WLi64ELi4ELi128EEv26Group_norm_nhwc_fwd_params,"",@"SHT_CUDA_INFO"
	.sectionflags	@""
	.align	4


	//----- nvinfo : EIATTR_CUDA_API_VERSION
	.align		4
        /*0000*/ 	.byte	0x04, 0x37
        /*0002*/ 	.short	(.L_1809 - .L_1808)
.L_1808:
        /*0004*/ 	.word	0x00000082


	//----- nvinfo : EIATTR_KPARAM_INFO
	.align		4
.L_1809:
        /*0008*/ 	.byte	0x04, 0x17
        /*000a*/ 	.short	(.L_1811 - .L_1810)
.L_1810:
        /*000c*/ 	.word	0x00000000
        /*0010*/ 	.short	0x0000
        /*0012*/ 	.short	0x0000
        /*0014*/ 	.byte	0x00, 0xf0, 0x81, 0x02


	//----- nvinfo : EIATTR_SPARSE_MMA_MASK
	.align		4
.L_1811:
        /*0018*/ 	.byte	0x03, 0x50
        /*001a*/ 	.short	0x0000


	//----- nvinfo : EIATTR_MAXREG_COUNT
	.align		4
        /*001c*/ 	.byte	0x03, 0x1b
        /*001e*/ 	.short	0x00ff


	//----- nvinfo : EIATTR_NUM_BARRIERS
	.align		4
        /*0020*/ 	.byte	0x02, 0x4c
        /*0022*/ 	.byte	0x01
	.zero		1


	//----- nvinfo : EIATTR_MERCURY_ISA_VERSION
	.align		4
        /*0024*/ 	.byte	0x03, 0x5f
        /*0026*/ 	.short	0x0101


	//----- nvinfo : EIATTR_INT_WARP_WIDE_INSTR_OFFSETS
	.align		4
        /*0028*/ 	.byte	0x04, 0x31
        /*002a*/ 	.short	(.L_1813 - .L_1812)


	//   ....[0]....
.L_1812:
        /*002c*/ 	.word	0x00000ca0


	//   ....[1]....
        /*0030*/ 	.word	0x00000ce0


	//   ....[2]....
        /*0034*/ 	.word	0x00000d20


	//   ....[3]....
        /*0038*/ 	.word	0x00000d30


	//   ....[4]....
        /*003c*/ 	.word	0x00000f00


	//   ....[5]....
        /*0040*/ 	.word	0x00000f60


	//   ....[6]....
        /*0044*/ 	.word	0x00000fa0


	//   ....[7]....
        /*0048*/ 	.word	0x00000fb0


	//   ....[8]....
        /*004c*/ 	.word	0x00001250


	//   ....[9]....
        /*0050*/ 	.word	0x00001330


	//   ....[10]....
        /*0054*/ 	.word	0x00001340


	//   ....[11]....
        /*0058*/ 	.word	0x00001420


	//   ....[12]....
        /*005c*/ 	.word	0x00001590


	//   ....[13]....
        /*0060*/ 	.word	0x000015b0


	//----- nvinfo : EIATTR_COOP_GROUP_MASK_REGIDS
	.align		4
.L_1813:
        /*0064*/ 	.byte	0x04, 0x29
        /*0066*/ 	.short	(.L_1815 - .L_1814)


	//   ....[0]....
.L_1814:
        /*0068*/ 	.word	0xffffffff


	//   ....[1]....
        /*006c*/ 	.word	0xffffffff


	//   ....[2]....
        /*0070*/ 	.word	0xffffffff


	//   ....[3]....
        /*0074*/ 	.word	0xffffffff


	//   ....[4]....
        /*0078*/ 	.word	0xffffffff


	//   ....[5]....
        /*007c*/ 	.word	0xffffffff


	//   ....[6]....
        /*0080*/ 	.word	0xffffffff


	//   ....[7]....
        /*0084*/ 	.word	0xffffffff


	//   ....[8]....
        /*0088*/ 	.word	0xffffffff


	//   ....[9]....
        /*008c*/ 	.word	0xffffffff


	//----- nvinfo : EIATTR_COOP_GROUP_INSTR_OFFSETS
	.align		4
.L_1815:
        /*0090*/ 	.byte	0x04, 0x28
        /*0092*/ 	.short	(.L_1817 - .L_1816)


	//   ....[0]....
.L_1816:
        /*0094*/ 	.word	0x00000600


	//   ....[1]....
        /*0098*/ 	.word	0x00000610


	//   ....[2]....
        /*009c*/ 	.word	0x00000640


	//   ....[3]....
        /*00a0*/ 	.word	0x00000660


	//   ....[4]....
        /*00a4*/ 	.word	0x00000690


	//   ....[5]....
        /*00a8*/ 	.word	0x000006b0


	//   ....[6]....
        /*00ac*/ 	.word	0x000006e0


	//   ....[7]....
        /*00b0*/ 	.word	0x00000700


	//   ....[8]....
        /*00b4*/ 	.word	0x00000750


	//   ....[9]....
        /*00b8*/ 	.word	0x00000760


	//----- nvinfo : EIATTR_VRC_CTA_INIT_COUNT
	.align		4
.L_1817:
        /*00bc*/ 	.byte	0x02, 0x4a
	.zero		1
	.zero		1


	//----- nvinfo : EIATTR_EXIT_INSTR_OFFSETS
	.align		4
        /*00c0*/ 	.byte	0x04, 0x1c
        /*00c2*/ 	.short	(.L_1819 - .L_1818)


	//   ....[0]....
.L_1818:
        /*00c4*/ 	.word	0x00000070


	//   ....[1]....
        /*00c8*/ 	.word	0x00001c50


	//----- nvinfo : EIATTR_MAX_THREADS
	.align		4
.L_1819:
        /*00cc*/ 	.byte	0x04, 0x05
        /*00ce*/ 	.short	(.L_1821 - .L_1820)
.L_1820:
        /*00d0*/ 	.word	0x00000080
        /*00d4*/ 	.word	0x00000001
        /*00d8*/ 	.word	0x00000001


	//----- nvinfo : EIATTR_CRS_STACK_SIZE
	.align		4
.L_1821:
        /*00dc*/ 	.byte	0x04, 0x1e
        /*00de*/ 	.short	(.L_1823 - .L_1822)
.L_1822:
        /*00e0*/ 	.word	0x00000000


	//----- nvinfo : EIATTR_CBANK_PARAM_SIZE
	.align		4
.L_1823:
        /*00e4*/ 	.byte	0x03, 0x19
        /*00e6*/ 	.short	0x00a0


	//----- nvinfo : EIATTR_PARAM_CBANK
	.align		4
        /*00e8*/ 	.byte	0x04, 0x0a
        /*00ea*/ 	.short	(.L_1825 - .L_1824)
	.align		4
.L_1824:
        /*00ec*/ 	.word	index@(.nv.constant0._Z35group_norm_nhwc_fwd_one_pass_kernelI11Fp32IOFp16WLi64ELi4ELi128EEv26Group_norm_nhwc_fwd_params)
        /*00f0*/ 	.short	0x0380
        /*00f2*/ 	.short	0x00a0


	//----- nvinfo : EIATTR_SW_WAR
	.align		4
.L_1825:
        /*00f4*/ 	.byte	0x04, 0x36
        /*00f6*/ 	.short	(.L_1827 - .L_1826)
.L_1826:
        /*00f8*/ 	.word	0x00000008
.L_1827:


//--------------------- .nv.info._Z35group_norm_nhwc_fwd_one_pass_kernelI11Fp32IOFp16WLi128ELi4ELi128EEv26Group_norm_nhwc_fwd_params --------------------------
	.section	.nv.info._Z35group_norm_nhwc_fwd_one_pass_kernelI11Fp32IOFp16WLi128ELi4ELi128EEv26Group_norm_nhwc_fwd_params,"",@"SHT_CUDA_INFO"
	.sectionflags	@""
	.align	4


	//----- nvinfo : EIATTR_CUDA_API_VERSION
	.align		4
        /*0000*/ 	.byte	0x04, 0x37
        /*0002*/ 	.short	(.L_1829 - .L_1828)
.L_1828:
        /*0004*/ 	.word	0x00000082


	//----- nvinfo : EIATTR_KPARAM_INFO
	.align		4
.L_1829:
        /*0008*/ 	.byte	0x04, 0x17
        /*000a*/ 	.short	(.L_1831 - .L_1830)
.L_1830:
        /*000c*/ 	.word	0x00000000
        /*0010*/ 	.short	0x0000
        /*0012*/ 	.short	0x0000
        /*0014*/ 	.byte	0x00, 0xf0, 0x81, 0x02


	//----- nvinfo : EIATTR_SPARSE_MMA_MASK
	.align		4
.L_1831:
        /*0018*/ 	.byte	0x03, 0x50
        /*001a*/ 	.short	0x0000


	//----- nvinfo : EIATTR_MAXREG_COUNT
	.align		4
        /*001c*/ 	.byte	0x03, 0x1b
        /*001e*/ 	.short	0x00ff


	//----- nvinfo : EIATTR_NUM_BARRIERS
	.align		4
        /*0020*/ 	.byte	0x02, 0x4c
        /*0022*/ 	.byte	0x01
	.zero		1


	//----- nvinfo : EIATTR_MERCURY_ISA_VERSION
	.align		4
        /*0024*/ 	.byte	0x03, 0x5f
        /*0026*/ 	.short	0x0101


	//----- nvinfo : EIATTR_INT_WARP_WIDE_INSTR_OFFSETS
	.align		4
        /*0028*/ 	.byte	0x04, 0x31
        /*002a*/ 	.short	(.L_1833 - .L_1832)


	//   ....[0]....
.L_1832:
        /*002c*/ 	.word	0x00000dd0


	//   ....[1]....
        /*0030*/ 	.word	0x00000e10


	//   ....[2]....
        /*0034*/ 	.word	0x00000e40


	//   ....[3]....
        /*0038*/ 	.word	0x00000e60


	//   ....[4]....
        /*003c*/ 	.word	0x00001030


	//   ....[5]....
        /*0040*/ 	.word	0x00001090


	//   ....[6]....
        /*0044*/ 	.word	0x000010d0


	//   ....[7]....
        /*0048*/ 	.word	0x000010e0


	//   ....[8]....
        /*004c*/ 	.word	0x00001390


	//   ....[9]....
        /*0050*/ 	.word	0x00001470


	//   ....[10]....
        /*0054*/ 	.word	0x00001480


	//   ....[11]....
        /*0058*/ 	.word	0x00001560


	//   ....[12]....
        /*005c*/ 	.word	0x000016d0


	//   ....[13]....
        /*0060*/ 	.word	0x000016f0


	//----- nvinfo : EIATTR_COOP_GROUP_MASK_REGIDS
	.align		4
.L_1833:
        /*0064*/ 	.byte	0x04, 0x29
        /*0066*/ 	.short	(.L_1835 - .L_1834)


	//   ....[0]....
.L_1834:
        /*0068*/ 	.word	0xffffffff


	//   ....[1]....
        /*006c*/ 	.word	0xffffffff


	//   ....[2]....
        /*0070*/ 	.word	0xffffffff


	//   ....[3]....
        /*0074*/ 	.word	0xffffffff


	//   ....[4]....
        /*0078*/ 	.word	0xffffffff


	//   ....[5]....
        /*007c*/ 	.word	0xffffffff


	//   ....[6]....
        /*0080*/ 	.word	0xffffffff


	//   ....[7]....
        /*0084*/ 	.word	0xffffffff


	//   ....[8]....
        /*0088*/ 	.word	0xffffffff


	//   ....[9]....
        /*008c*/ 	.word	0xffffffff


	//----- nvinfo : EIATTR_COOP_GROUP_INSTR_OFFSETS
	.align		4
.L_1835:
        /*0090*/ 	.byte	0x04, 0x28
        /*0092*/ 	.short	(.L_1837 - .L_1836)


	//   ....[0]....
.L_1836:
        /*0094*/ 	.word	0x000006d0


	//   ....[1]....
        /*0098*/ 	.word	0x000006e0


	//   ....[2]....
        /*009c*/ 	.word	0x00000710


	//   ....[3]....
        /*00a0*/ 	.word	0x00000730


	//   ....[4]....
        /*00a4*/ 	.word	0x00000760


	//   ....[5]....
        /*00a8*/ 	.word	0x00000780


	//   ....[6]....
        /*00ac*/ 	.word	0x000007b0


	//   ....[7]....
        /*00b0*/ 	.word	0x000007d0


	//   ....[8]....
        /*00b4*/ 	.word	0x00000820


	//   ....[9]....
        /*00b8*/ 	.word	0x00000830


	//----- nvinfo : EIATTR_VRC_CTA_INIT_COUNT
	.align		4
.L_1837:
        /*00bc*/ 	.byte	0x02, 0x4a
	.zero		1
	.zero		1


	//----- nvinfo : EIATTR_EXIT_INSTR_OFFSETS
	.align		4
        /*00c0*/ 	.byte	0x04, 0x1c
        /*00c2*/ 	.short	(.L_1839 - .L_1838)


	//   ....[0]....
.L_1838:
        /*00c4*/ 	.word	0x00000070


	//   ....[1]....
        /*00c8*/ 	.word	0x00002260


	//----- nvinfo : EIATTR_MAX_THREADS
	.align		4
.L_1839:
        /*00cc*/ 	.byte	0x04, 0x05
        /*00ce*/ 	.short	(.L_1841 - .L_1840)
.L_1840:
        /*00d0*/ 	.word	0x00000080
        /*00d4*/ 	.word	0x00000001
        /*00d8*/ 	.word	0x00000001


	//----- nvinfo : EIATTR_CRS_STACK_SIZE
	.align		4
.L_1841:
        /*00dc*/ 	.byte	0x04, 0x1e
        /*00de*/ 	.short	(.L_1843 - .L_1842)
.L_1842:
        /*00e0*/ 	.word	0x00000000


	//----- nvinfo : EIATTR_CBANK_PARAM_SIZE
	.align		4
.L_1843:
        /*00e4*/ 	.byte	0x03, 0x19
        /*00e6*/ 	.short	0x00a0


	//----- nvinfo : EIATTR_PARAM_CBANK
	.align		4
        /*00e8*/ 	.byte	0x04, 0x0a
        /*00ea*/ 	.short	(.L_1845 - .L_1844)
	.align		4
.L_1844:
        /*00ec*/ 	.word	index@(.nv.constant0._Z35group_norm_nhwc_fwd_one_pass_kernelI11Fp32IOFp16WLi128ELi4ELi128EEv26Group_norm_nhwc_fwd_params)
        /*00f0*/ 	.short	0x0380
        /*00f2*/ 	.short	0x00a0


	//----- nvinfo : EIATTR_SW_WAR
	.align		4
.L_1845:
        /*00f4*/ 	.byte	0x04, 0x36
        /*00f6*/ 	.short	(.L_1847 - .L_1846)
.L_1846:
        /*00f8*/ 	.word	0x00000008
.L_1847:


//--------------------- .nv.info._Z35group_norm_nhwc_fwd_one_pass_kernelI11Fp32IOFp16WLi256ELi4ELi128EEv26Group_norm_nhwc_fwd_params --------------------------
	.section	.nv.info._Z35group_norm_nhwc_fwd_one_pass_kernelI11Fp32IOFp16WLi256ELi4ELi128EEv26Group_norm_nhwc_fwd_params,"",@"SHT_CUDA_INFO"
	.sectionflags	@""
	.align	4


	//----- nvinfo : EIATTR_CUDA_API_VERSION
	.align		4
        /*0000*/ 	.byte	0x04, 0x37
        /*0002*/ 	.short	(.L_1849 - .L_1848)
.L_1848:
        /*0004*/ 	.word	0x00000082


	//----- nvinfo : EIATTR_KPARAM_INFO
	.align		4
.L_1849:
        /*0008*/ 	.byte	0x04, 0x17
        /*000a*/ 	.short	(.L_1851 - .L_1850)
.L_1850:
        /*000c*/ 	.word	0x00000000
        /*0010*/ 	.short	0x0000
        /*0012*/ 	.short	0x0000
        /*0014*/ 	.byte	0x00, 0xf0, 0x81, 0x02


	//----- nvinfo : EIATTR_SPARSE_MMA_MASK
	.align		4
.L_1851:
        /*0018*/ 	.byte	0x03, 0x50
        /*001a*/ 	.short	0x0000


	//----- nvinfo : EIATTR_MAXREG_COUNT
	.align		4
        /*001c*/ 	.byte	0x03, 0x1b
        /*001e*/ 	.short	0x00ff


	//----- nvinfo : EIATTR_NUM_BARRIERS
	.align		4
        /*0020*/ 	.byte	0x02, 0x4c
        /*0022*/ 	.byte	0x01
	.zero		1


	//----- nvinfo : EIATTR_MERCURY_ISA_VERSION
	.align		4
        /*0024*/ 	.byte	0x03, 0x5f
        /*0026*/ 	.short	0x0101


	//----- nvinfo : EIATTR_INT_WARP_WIDE_INSTR_OFFSETS
	.align		4
        /*0028*/ 	.byte	0x04, 0x31
        /*002a*/ 	.short	(.L_1853 - .L_1852)


	//   ....[0]....
.L_1852:
        /*002c*/ 	.word	0x000010c0


	//   ....[1]....
        /*0030*/ 	.word	0x000010f0


	//   ....[2]....
        /*0034*/ 	.word	0x000011c0


	//   ....[3]....
        /*0038*/ 	.word	0x000011e0


	//   ....[4]....
        /*003c*/ 	.word	0x000012f0


	//   ....[5]....
        /*0040*/ 	.word	0x00001350


	//   ....[6]....
        /*0044*/ 	.word	0x00001440


	//   ....[7]....
        /*0048*/ 	.word	0x00001460


	//   ....[8]....
        /*004c*/ 	.word	0x000016e0


	//   ....[9]....
        /*0050*/ 	.word	0x00001700


	//   ....[10]....
        /*0054*/ 	.word	0x00001800


	//   ....[11]....
        /*0058*/ 	.word	0x00001820


	//   ....[12]....
        /*005c*/ 	.word	0x00001a00


	//   ....[13]....
        /*0060*/ 	.word	0x00001a20


	//----- nvinfo : EIATTR_COOP_GROUP_MASK_REGIDS
	.align		4
.L_1853:
        /*0064*/ 	.byte	0x04, 0x29
        /*0066*/ 	.short	(.L_1855 - .L_1854)


	//   ....[0]....
.L_1854:
        /*0068*/ 	.word	0xffffffff


	//   ....[1]....
        /*006c*/ 	.word	0xffffffff


	//   ....[2]....
        /*0070*/ 	.word	0xffffffff


	//   ....[3]....
        /*0074*/ 	.word	0xffffffff


	//   ....[4]....
        /*0078*/ 	.word	0xffffffff


	//   ....[5]....
        /*007c*/ 	.word	0xffffffff


	//   ....[6]....
        /*0080*/ 	.word	0xffffffff


	//   ....[7]....
        /*0084*/ 	.word	0xffffffff


	//   ....[8]....
        /*0088*/ 	.word	0xffffffff


	//   ....[9]....
        /*008c*/ 	.word	0xffffffff


	//----- nvinfo : EIATTR_COOP_GROUP_INSTR_OFFSETS
	.align		4
.L_1855:
        /*0090*/ 	.byte	0x04, 0x28
        /*0092*/ 	.short	(.L_1857 - .L_1856)


	//   ....[0]....
.L_1856:
        /*0094*/ 	.word	0x00000a50


	//   ....[1]....
        /*0098*/ 	.word	0x00000a60


	//   ....[2]....
        /*009c*/ 	.word	0x00000a90


	//   ....[3]....
        /*00a0*/ 	.word	0x00000aa0


	//   ....[4]....
        /*00a4*/ 	.word	0x00000ae0


	//   ....[5]....
        /*00a8*/ 	.word	0x00000af0


	//   ....[6]....
        /*00ac*/ 	.word	0x00000b30


	//   ....[7]....
        /*00b0*/ 	.word	0x00000b40


	//   ....[8]....
        /*00b4*/ 	.word	0x00000ba0


	//   ....[9]....
        /*00b8*/ 	.word	0x00000bb0


	//----- nvinfo : EIATTR_VRC_CTA_INIT_COUNT
	.align		4
.L_1857:
        /*00bc*/ 	.byte	0x02, 0x4a
	.zero		1
	.zero		1


	//----- nvinfo : EIATTR_EXIT_INSTR_OFFSETS
	.align		4
        /*00c0*/ 	.byte	0x04, 0x1c
        /*00c2*/ 	.short	(.L_1859 - .L_1858)


	//   ....[0]....
.L_1858:
        /*00c4*/ 	.word	0x00000070


	//   ....[1]....
        /*00c8*/ 	.word	0x00002cd0


	//----- nvinfo : EIATTR_MAX_THREADS
	.align		4
.L_1859:
        /*00cc*/ 	.byte	0x04, 0x05
        /*00ce*/ 	.short	(.L_1861 - .L_1860)
.L_1860:
        /*00d0*/ 	.word	0x00000080
        /*00d4*/ 	.word	0x00000001
        /*00d8*/ 	.word	0x00000001


	//----- nvinfo : EIATTR_CRS_STACK_SIZE
	.align		4
.L_1861:
        /*00dc*/ 	.byte	0x04, 0x1e
        /*00de*/ 	.short	(.L_1863 - .L_1862)
.L_1862:
        /*00e0*/ 	.word	0x00000000


	//----- nvinfo : EIATTR_CBANK_PARAM_SIZE
	.align		4
.L_1863:
        /*00e4*/ 	.byte	0x03, 0x19
        /*00e6*/ 	.short	0x00a0


	//----- nvinfo : EIATTR_PARAM_CBANK
	.align		4
        /*00e8*/ 	.byte	0x04, 0x0a
        /*00ea*/ 	.short	(.L_1865 - .L_1864)
	.align		4
.L_1864:
        /*00ec*/ 	.word	index@(.nv.constant0._Z35group_norm_nhwc_fwd_one_pass_kernelI11Fp32IOFp16WLi256ELi4ELi128EEv26Group_norm_nhwc_fwd_params)
        /*00f0*/ 	.short	0x0380
        /*00f2*/ 	.short	0x00a0


	//----- nvinfo : EIATTR_SW_WAR
	.align		4
.L_1865:
        /*00f4*/ 	.byte	0x04, 0x36
        /*00f6*/ 	.short	(.L_1867 - .L_1866)
.L_1866:
        /*00f8*/ 	.word	0x00000008
.L_1867:


//--------------------- .nv.info._Z35group_norm_nhwc_fwd_one_pass_kernelI11Fp32IOFp16WLi512ELi4ELi128EEv26Group_norm_nhwc_fwd_params --------------------------
	.section	.nv.info._Z35group_norm_nhwc_fwd_one_pass_kernelI11Fp32IOFp16WLi512ELi4ELi128EEv26Group_norm_nhwc_fwd_params,"",@"SHT_CUDA_INFO"
	.sectionflags	@""
	.align	4


	//----- nvinfo : EIATTR_CUDA_API_VERSION
	.align		4
        /*0000*/ 	.byte	0x04, 0x37
        /*0002*/ 	.short	(.L_1869 - .L_1868)
.L_1868:
        /*0004*/ 	.word	0x00000082


	//----- nvinfo : EIATTR_KPARAM_INFO
	.align		4
.L_1869:
        /*0008*/ 	.byte	0x04, 0x17
        /*000a*/ 	.short	(.L_1871 - .L_1870)
.L_1870:
        /*000c*/ 	.word	0x00000000
        /*0010*/ 	.short	0x0000
        /*0012*/ 	.short	0x0000
        /*0014*/ 	.byte	0x00, 0xf0, 0x81, 0x02


	//----- nvinfo : EIATTR_SPARSE_MMA_MASK
	.align		4
.L_1871:
        /*0018*/ 	.byte	0x03, 0x50
        /*001a*/ 	.short	0x0000


	//----- nvinfo : EIATTR_MAXREG_COUNT
	.align		4
        /*001c*/ 	.byte	0x03, 0x1b
        /*001e*/ 	.short	0x00ff


	//----- nvinfo : EIATTR_NUM_BARRIERS
	.align		4
        /*0020*/ 	.byte	0x02, 0x4c
        /*0022*/ 	.byte	0x01
	.zero		1


	//----- nvinfo : EIATTR_MERCURY_ISA_VERSION
	.align		4
        /*0024*/ 	.byte	0x03, 0x5f
        /*0026*/ 	.short	0x0101


	//----- nvinfo : EIATTR_INT_WARP_WIDE_INSTR_OFFSETS
	.align		4
        /*0028*/ 	.byte	0x04, 0x31
        /*002a*/ 	.short	(.L_1873 - .L_1872)


	//   ....[0]....
.L_1872:
        /*002c*/ 	.word	0x00001600


	//   ....[1]....
        /*0030*/ 	.word	0x00001620


	//   ....[2]....
        /*0034*/ 	.word	0x00001700


	//   ....[3]....
        /*0038*/ 	.word	0x00001750


	//   ....[4]....
        /*003c*/ 	.word	0x00001830


	//   ....[5]....
        /*0040*/ 	.word	0x000018b0


	//   ....[6]....
        /*0044*/ 	.word	0x00001980


	//   ....[7]....
        /*0048*/ 	.word	0x000019a0


	//   ....[8]....
        /*004c*/ 	.word	0x00001bf0


	//   ....[9]....
        /*0050*/ 	.word	0x00001ce0


	//   ....[10]....
        /*0054*/ 	.word	0x00001d00


	//   ....[11]....
        /*0058*/ 	.word	0x00001d20


	//   ....[12]....
        /*005c*/ 	.word	0x00001f40


	//   ....[13]....
        /*0060*/ 	.word	0x00001f60


	//----- nvinfo : EIATTR_COOP_GROUP_MASK_REGIDS
	.align		4
.L_1873:
        /*0064*/ 	.byte	0x04, 0x29
        /*0066*/ 	.short	(.L_1875 - .L_1874)


	//   ....[0]....
.L_1874:
        /*0068*/ 	.word	0xffffffff


	//   ....[1]....
        /*006c*/ 	.word	0xffffffff


	//   ....[2]....
        /*0070*/ 	.word	0xffffffff


	//   ....[3]....
        /*0074*/ 	.word	0xffffffff


	//   ....[4]....
        /*0078*/ 	.word	0xffffffff


	//   ....[5]....
        /*007c*/ 	.word	0xffffffff


	//   ....[6]....
        /*0080*/ 	.word	0xffffffff


	//   ....[7]....
        /*0084*/ 	.word	0xffffffff


	//   ....[8]....
        /*0088*/ 	.word	0xffffffff


	//   ....[9]....
        /*008c*/ 	.word	0xffffffff


	//----- nvinfo : EIATTR_COOP_GROUP_INSTR_OFFSETS
	.align		4
.L_1875:
        /*0090*/ 	.byte	0x04, 0x28
        /*0092*/ 	.short	(.L_1877 - .L_1876)


	//   ....[0]....
.L_1876:
        /*0094*/ 	.word	0x00000f90


	//   ....[1]....
        /*0098*/ 	.word	0x00000fa0


	//   ....[2]....
        /*009c*/ 	.word	0x00000fd0


	//   ....[3]....
        /*00a0*/ 	.word	0x00000fe0


	//   ....[4]....
        /*00a4*/ 	.word	0x00001020


	//   ....[5]....
        /*00a8*/ 	.word	0x00001030


	//   ....[6]....
        /*00ac*/ 	.word	0x00001070


	//   ....[7]....
        /*00b0*/ 	.word	0x00001080


	//   ....[8]....
        /*00b4*/ 	.word	0x000010e0


	//   ....[9]....
        /*00b8*/ 	.word	0x000010f0


	//----- nvinfo : EIATTR_VRC_CTA_INIT_COUNT
	.align		4
.L_1877:
        /*00bc*/ 	.byte	0x02, 0x4a
	.zero		1
	.zero		1


	//----- nvinfo : EIATTR_EXIT_INSTR_OFFSETS
	.align		4
        /*00c0*/ 	.byte	0x04, 0x1c
        /*00c2*/ 	.short	(.L_1879 - .L_1878)


	//   ....[0]....
.L_1878:
        /*00c4*/ 	.word	0x00000070


	//   ....[1]....
        /*00c8*/ 	.word	0x00003fc0


	//----- nvinfo : EIATTR_MAX_THREADS
	.align		4
.L_1879:
        /*00cc*/ 	.byte	0x04, 0x05
        /*00ce*/ 	.short	(.L_1881 - .L_1880)
.L_1880:
        /*00d0*/ 	.word	0x00000080
        /*00d4*/ 	.word	0x00000001
        /*00d8*/ 	.word	0x00000001


	//----- nvinfo : EIATTR_CRS_STACK_SIZE
	.align		4
.L_1881:
        /*00dc*/ 	.byte	0x04, 0x1e
        /*00de*/ 	.short	(.L_1883 - .L_1882)
.L_1882:
        /*00e0*/ 	.word	0x00000000


	//----- nvinfo : EIATTR_CBANK_PARAM_SIZE
	.align		4
.L_1883:
        /*00e4*/ 	.byte	0x03, 0x19
        /*00e6*/ 	.short	0x00a0


	//----- nvinfo : EIATTR_PARAM_CBANK
	.align		4
        /*00e8*/ 	.byte	0x04, 0x0a
        /*00ea*/ 	.short	(.L_1885 - .L_1884)
	.align		4
.L_1884:
        /*00ec*/ 	.word	index@(.nv.constant0._Z35group_norm_nhwc_fwd_one_pass_kernelI11Fp32IOFp16WLi512ELi4ELi128EEv26Group_norm_nhwc_fwd_params)
        /*00f0*/ 	.short	0x0380
        /*00f2*/ 	.short	0x00a0


	//----- nvinfo : EIATTR_SW_WAR
	.align		4
.L_1885:
        /*00f4*/ 	.byte	0x04, 0x36
        /*00f6*/ 	.short	(.L_1887 - .L_1886)
.L_1886:
        /*00f8*/ 	.word	0x00000008
.L_1887:


//--------------------- .nv.callgraph             --------------------------
	.section	.nv.callgraph,"",@"SHT_CUDA_CALLGRAPH"
	.align	4
	.sectionentsize	8
	.align		4
        /*0000*/ 	.word	0x00000000
	.align		4
        /*0004*/ 	.word	0xffffffff
	.align		4
        /*0008*/ 	.word	0x00000000
	.align		4
        /*000c*/ 	.word	0xfffffffe
	.align		4
        /*0010*/ 	.word	0x00000000
	.align		4
        /*0014*/ 	.word	0xfffffffd
	.align		4
        /*0018*/ 	.word	0x00000000
	.align		4
        /*001c*/ 	.word	0xfffffffc


//--------------------- .nv.constant4             --------------------------
	.section	.nv.constant4,"a",@progbits
	.align	8
	.align		8
.nv.constant4:
        /*0000*/ 	.dword	_ZN60_INTERNAL_cc39553c_29_group_norm_nhwc_one_pass_4_cu_64e7e9f94cuda3std3__45__cpo5beginE
	.align		8
        /*0008*/ 	.dword	_ZN60_INTERNAL_cc39553c_29_group_norm_nhwc_one_pass_4_cu_64e7e9f94cuda3std3__45__cpo3endE
	.align		8
        /*0010*/ 	.dword	_ZN60_INTERNAL_cc39553c_29_group_norm_nhwc_one_pass_4_cu_64e7e9f94cuda3std3__45__cpo6cbeginE
	.align		8
        /*0018*/ 	.dword	_ZN60_INTERNAL_cc39553c_29_group_norm_nhwc_one_pass_4_cu_64e7e9f94cuda3std3__45__cpo4cendE
	.align		8
        /*0020*/ 	.dword	_ZN60_INTERNAL_cc39553c_29_group_norm_nhwc_one_pass_4_cu_64e7e9f94cuda3std3__45__cpo6rbeginE
	.align		8
        /*0028*/ 	.dword	_ZN60_INTERNAL_cc39553c_29_group_norm_nhwc_one_pass_4_cu_64e7e9f94cuda3std3__45__cpo4rendE
	.align		8
        /*0030*/ 	.dword	_ZN60_INTERNAL_cc39553c_29_group_norm_nhwc_one_pass_4_cu_64e7e9f94cuda3std3__45__cpo7crbeginE
	.align		8
        /*0038*/ 	.dword	_ZN60_INTERNAL_cc39553c_29_group_norm_nhwc_one_pass_4_cu_64e7e9f94cuda3std3__45__cpo5crendE
	.align		8
        /*0040*/ 	.dword	_ZN60_INTERNAL_cc39553c_29_group_norm_nhwc_one_pass_4_cu_64e7e9f94cuda3std3__462_GLOBAL__N__cc39553c_29_group_norm_nhwc_one_pass_4_cu_64e7e9f96ignoreE
	.align		8
        /*0048*/ 	.dword	_ZN60_INTERNAL_cc39553c_29_group_norm_nhwc_one_pass_4_cu_64e7e9f94cuda3std3__419piecewise_constructE
	.align		8
        /*0050*/ 	.dword	_ZN60_INTERNAL_cc39553c_29_group_norm_nhwc_one_pass_4_cu_64e7e9f94cuda3std3__48in_placeE
	.align		8
        /*0058*/ 	.dword	_ZN60_INTERNAL_cc39553c_29_group_norm_nhwc_one_pass_4_cu_64e7e9f94cuda3std3__420unreachable_sentinelE
	.align		8
        /*0060*/ 	.dword	_ZN60_INTERNAL_cc39553c_29_group_norm_nhwc_one_pass_4_cu_64e7e9f94cuda3std3__47nulloptE
	.align		8
        /*0068*/ 	.dword	_ZN60_INTERNAL_cc39553c_29_group_norm_nhwc_one_pass_4_cu_64e7e9f94cuda3std3__48unexpectE
	.align		8
        /*0070*/ 	.dword	_ZN60_INTERNAL_cc39553c_29_group_norm_nhwc_one_pass_4_cu_64e7e9f94cuda3std6ranges3__45__cpo4swapE
	.align		8
        /*0078*/ 	.dword	_ZN60_INTERNAL_cc39553c_29_group_norm_nhwc_one_pass_4_cu_64e7e9f94cuda3std6ranges3__45__cpo9iter_moveE
	.align		8
        /*0080*/ 	.dword	_ZN60_INTERNAL_cc39553c_29_group_norm_nhwc_one_pass_4_cu_64e7e9f94cuda3std6ranges3__45__cpo5beginE
	.align		8
        /*0088*/ 	.dword	_ZN60_INTERNAL_cc39553c_29_group_norm_nhwc_one_pass_4_cu_64e7e9f94cuda3std6ranges3__45__cpo3endE
	.align		8
        /*0090*/ 	.dword	_ZN60_INTERNAL_cc39553c_29_group_norm_nhwc_one_pass_4_cu_64e7e9f94cuda3std6ranges3__45__cpo6cbeginE
	.align		8
        /*0098*/ 	.dword	_ZN60_INTERNAL_cc39553c_29_group_norm_nhwc_one_pass_4_cu_64e7e9f94cuda3std6ranges3__45__cpo4cendE
	.align		8
        /*00a0*/ 	.dword	_ZN60_INTERNAL_cc39553c_29_group_norm_nhwc_one_pass_4_cu_64e7e9f94cuda3std6ranges3__45__cpo7advanceE
	.align		8
        /*00a8*/ 	.dword	_ZN60_INTERNAL_cc39553c_29_group_norm_nhwc_one_pass_4_cu_64e7e9f94cuda3std6ranges3__45__cpo9iter_swapE
	.align		8
        /*00b0*/ 	.dword	_ZN60_INTERNAL_cc39553c_29_group_norm_nhwc_one_pass_4_cu_64e7e9f94cuda3std6ranges3__45__cpo4nextE
	.align		8
        /*00b8*/ 	.dword	_ZN60_INTERNAL_cc39553c_29_group_norm_nhwc_one_pass_4_cu_64e7e9f94cuda3std6ranges3__45__cpo4prevE
	.align		8
        /*00c0*/ 	.dword	_ZN60_INTERNAL_cc39553c_29_group_norm_nhwc_one_pass_4_cu_64e7e9f94cuda3std6ranges3__45__cpo4dataE
	.align		8
        /*00c8*/ 	.dword	_ZN60_INTERNAL_cc39553c_29_group_norm_nhwc_one_pass_4_cu_64e7e9f94cuda3std6ranges3__45__cpo5cdataE
	.align		8
        /*00d0*/ 	.dword	_ZN60_INTERNAL_cc39553c_29_group_norm_nhwc_one_pass_4_cu_64e7e9f94cuda3std6ranges3__45__cpo4sizeE
	.align		8
        /*00d8*/ 	.dword	_ZN60_INTERNAL_cc39553c_29_group_norm_nhwc_one_pass_4_cu_64e7e9f94cuda3std6ranges3__45__cpo5ssizeE
	.align		8
        /*00e0*/ 	.dword	_ZN60_INTERNAL_cc39553c_29_group_norm_nhwc_one_pass_4_cu_64e7e9f94cuda3std6ranges3__45__cpo8distanceE
	.align		8
        /*00e8*/ 	.dword	_ZN60_INTERNAL_cc39553c_29_group_norm_nhwc_one_pass_4_cu_64e7e9f96thrust24THRUST_300001_SM_1000_NS6system6detail10sequential3seqE
	.align		8
        /*00f0*/ 	.dword	_ZN60_INTERNAL_cc39553c_29_group_norm_nhwc_one_pass_4_cu_64e7e9f96thrust24THRUST_300001_SM_1000_NS12placeholders2_1E
	.align		8
        /*00f8*/ 	.dword	_ZN60_INTERNAL_cc39553c_29_group_norm_nhwc_one_pass_4_cu_64e7e9f96thrust24THRUST_300001_SM_1000_NS12placeholders2_2E
	.align		8
        /*0100*/ 	.dword	_ZN60_INTERNAL_cc39553c_29_group_norm_nhwc_one_pass_4_cu_64e7e9f96thrust24THRUST_300001_SM_1000_NS12placeholders2_3E
	.align		8
        /*0108*/ 	.dword	_ZN60_INTERNAL_cc39553c_29_group_norm_nhwc_one_pass_4_cu_64e7e9f96thrust24THRUST_300001_SM_1000_NS12placeholders2_4E
	.align		8
        /*0110*/ 	.dword	_ZN60_INTERNAL_cc39553c_29_group_norm_nhwc_one_pass_4_cu_64e7e9f96thrust24THRUST_300001_SM_1000_NS12placeholders2_5E
	.align		8
        /*0118*/ 	.dword	_ZN60_INTERNAL_cc39553c_29_group_norm_nhwc_one_pass_4_cu_64e7e9f96thrust24THRUST_300001_SM_1000_NS12placeholders2_6E
	.align		8
        /*0120*/ 	.dword	_ZN60_INTERNAL_cc39553c_29_group_norm_nhwc_one_pass_4_cu_64e7e9f96thrust24THRUST_300001_SM_1000_NS12placeholders2_7E
	.align		8
        /*0128*/ 	.dword	_ZN60_INTERNAL_cc39553c_29_group_norm_nhwc_one_pass_4_cu_64e7e9f96thrust24THRUST_300001_SM_1000_NS12placeholders2_8E
	.align		8
        /*0130*/ 	.dword	_ZN60_INTERNAL_cc39553c_29_group_norm_nhwc_one_pass_4_cu_64e7e9f96thrust24THRUST_300001_SM_1000_NS12placeholders2_9E
	.align		8
        /*0138*/ 	.dword	_ZN60_INTERNAL_cc39553c_29_group_norm_nhwc_one_pass_4_cu_64e7e9f96thrust24THRUST_300001_SM_1000_NS12placeholders3_10E


//--------------------- .text._ZN3cub18CUB_300001_SM_10006detail11EmptyKernelIvEEvv --------------------------
	.section	.text._ZN3cub18CUB_300001_SM_10006detail11EmptyKernelIvEEvv,"ax",@progbits
	.align	128
        .global         _ZN3cub18CUB_300001_SM_10006detail11EmptyKernelIvEEvv
        .type           _ZN3cub18CUB_300001_SM_10006detail11EmptyKernelIvEEvv,@function
        .size           _ZN3cub18CUB_300001_SM_10006detail11EmptyKernelIvEEvv,(.L_x_2466 - _ZN3cub18CUB_300001_SM_10006detail11EmptyKernelIvEEvv)
        .other          _ZN3cub18CUB_300001_SM_10006detail11EmptyKernelIvEEvv,@"STO_CUDA_ENTRY STV_DEFAULT"
_ZN3cub18CUB_300001_SM_10006detail11EmptyKernelIvEEvv:
.text._ZN3cub18CUB_300001_SM_10006detail11EmptyKernelIvEEvv:
[----:B------:R-:W-:Y:S01]  /*0000*/  LDC R1, c[0x0][0x37c] ;  /* 0x0000df00ff017b82 */ /* 0x000fe20000000800 */
[----:B------:R-:W-:Y:S05]  /*0010*/  EXIT ;  /* 0x000000000000794d */ /* 0x000fea0003800000 */
.L_x_0:
[----:B------:R-:W-:-:S00]  /*0020*/  BRA `(.L_x_0) ;  /* 0xfffffffc00fc7947 */ /* 0x000fc0000383ffff */
[----:B------:R-:W-:-:S00]  /*0030*/  NOP ;  /* 0x0000000000007918 */ /* 0x000fc00000000000 */
        /* <DEDUP_REMOVED lines=12> */
.L_x_2466:


//--------------------- .text._Z35group_norm_nhwc_bwd_one_pass_kernelI11Bf16IOFp32WLi64ELi4ELi128EEv26Group_norm_nhwc_bwd_params --------------------------
	.section	.text._Z35group_norm_nhwc_bwd_one_pass_kernelI11Bf16IOFp32WLi64ELi4ELi128EEv26Group_norm_nhwc_bwd_params,"ax",@progbits
	.align	128
        .global         _Z35group_norm_nhwc_bwd_one_pass_kernelI11Bf16IOFp32WLi64ELi4ELi128EEv26Group_norm_nhwc_bwd_params
        .type           _Z35group_norm_nhwc_bwd_one_pass_kernelI11Bf16IOFp32WLi64ELi4ELi128EEv26Group_norm_nhwc_bwd_params,@function
        .size           _Z35group_norm_nhwc_bwd_one_pass_kernelI11Bf16IOFp32WLi64ELi4ELi128EEv26Group_norm_nhwc_bwd_params,(.L_x_2467 - _Z35group_norm_nhwc_bwd_one_pass_kernelI11Bf16IOFp32WLi64ELi4ELi128EEv26Group_norm_nhwc_bwd_params)
        .other          _Z35group_norm_nhwc_bwd_one_pass_kernelI11Bf16IOFp32WLi64ELi4ELi128EEv26Group_norm_nhwc_bwd_params,@"STO_CUDA_ENTRY STV_DEFAULT"
_Z35group_norm_nhwc_bwd_one_pass_kernelI11Bf16IOFp32WLi64ELi4ELi128EEv26Group_norm_nhwc_bwd_params:
.text._Z35group_norm_nhwc_bwd_one_pass_kernelI11Bf16IOFp32WLi64ELi4ELi128EEv26Group_norm_nhwc_bwd_params:
[----:B------:R-:W-:Y:S08]  /*0000*/  LDC R1, c[0x0][0x37c] ;  /* 0x0000df00ff017b82 */ /* 0x000ff00000000800 */
[----:B------:R-:W0:Y:S01]  /*0010*/  S2UR UR12, SR_CTAID.Y ;  /* 0x00000000000c79c3 */ /* 0x000e220000002600 */
[----:B------:R-:W1:Y:S01]  /*0020*/  LDCU UR5, c[0x0][0x410] ;  /* 0x00008200ff0577ac */ /* 0x000e620008000800 */
[----:B------:R-:W2:Y:S01]  /*0030*/  S2R R27, SR_TID.X ;  /* 0x00000000001b7919 */ /* 0x000ea20000002100 */
[----:B------:R-:W1:Y:S05]  /*0040*/  LDCU UR4, c[0x0][0x3e0] ;  /* 0x00007c00ff0477ac */ /* 0x000e6a0008000800 */
[----:B------:R-:W3:Y:S01]  /*0050*/  S2UR UR18, SR_CTAID.X ;  /* 0x00000000001279c3 */ /* 0x000ee20000002500 */
[----:B------:R-:W4:Y:S01]  /*0060*/  LDCU.64 UR14, c[0x0][0x358] ;  /* 0x00006b00ff0e77ac */ /* 0x000f220008000a00 */
[----:B-1----:R-:W-:-:S04]  /*0070*/  UIMAD UR5, UR5, UR4, URZ ;  /* 0x00000004050572a4 */ /* 0x002fc8000f8e02ff */
[----:B0-----:R-:W-:-:S09]  /*0080*/  UISETP.GE.AND UP0, UPT, UR12, UR5, UPT ;  /* 0x000000050c00728c */ /* 0x001fd2000bf06270 */
[----:B--234-:R-:W-:Y:S05]  /*0090*/  BRA.U UP0, `(.L_x_1) ;  /* 0x0000003100607547 */ /* 0x01cfea000b800000 */
[----:B------:R-:W0:Y:S01]  /*00a0*/  S2UR UR8, SR_CgaCtaId ;  /* 0x00000000000879c3 */ /* 0x000e220000008800 */
[----:B------:R-:W1:Y:S01]  /*00b0*/  LDCU UR19, c[0x0][0x370] ;  /* 0x00006e00ff1377ac */ /* 0x000e620008000800 */
[----:B------:R-:W2:Y:S01]  /*00c0*/  S2R R26, SR_LANEID ;  /* 0x00000000001a7919 */ /* 0x000ea20000000000 */
[--C-:B------:R-:W-:Y:S01]  /*00d0*/  SHF.R.U32.HI R32, RZ, 0x1, R27.reuse ;  /* 0x00000001ff207819 */ /* 0x100fe2000001161b */
[----:B------:R-:W-:Y:S01]  /*00e0*/  UMOV UR4, 0x400 ;  /* 0x0000040000047882 */ /* 0x000fe20000000000 */
[----:B------:R-:W-:Y:S01]  /*00f0*/  SHF.R.U32.HI R30, RZ, 0x2, R27 ;  /* 0x00000002ff1e7819 */ /* 0x000fe2000001161b */
[----:B------:R-:W-:Y:S02]  /*0100*/  UIADD3 UR6, UPT, UPT, UR4, 0x40, URZ ;  /* 0x0000004004067890 */ /* 0x000fe4000fffe0ff */
[----:B------:R-:W3:Y:S01]  /*0110*/  LDC R3, c[0x0][0x41c] ;  /* 0x00010700ff037b82 */ /* 0x000ee20000000800 */
[----:B------:R-:W4:Y:S01]  /*0120*/  LDCU.U8 UR21, c[0x0][0x414] ;  /* 0x00008280ff1577ac */ /* 0x000f220008000000 */
[----:B------:R-:W-:Y:S01]  /*0130*/  LOP3.LUT R30, R30, 0xf8, RZ, 0xc0, !PT ;  /* 0x000000f81e1e7812 */ /* 0x000fe200078ec0ff */
[----:B------:R-:W2:Y:S01]  /*0140*/  LDCU UR20, c[0x0][0x374] ;  /* 0x00006e80ff1477ac */ /* 0x000ea20008000800 */
[----:B------:R-:W-:Y:S01]  /*0150*/  UMOV UR11, UR12 ;  /* 0x0000000c000b7c82 */ /* 0x000fe20008000000 */
[----:B-1----:R-:W-:-:S04]  /*0160*/  ULOP3.LUT UR7, UR19, 0x7, URZ, 0xc0, !UPT ;  /* 0x0000000713077892 */ /* 0x002fc8000f8ec0ff */
[----:B------:R-:W-:Y:S02]  /*0170*/  UIADD3 UR7, UPT, UPT, UR7, -0x1, URZ ;  /* 0xffffffff07077890 */ /* 0x000fe4000fffe0ff */
[----:B0-----:R-:W-:Y:S02]  /*0180*/  ULEA UR6, UR8, UR6, 0x18 ;  /* 0x0000000608067291 */ /* 0x001fe4000f8ec0ff */
[----:B------:R-:W-:Y:S02]  /*0190*/  ULEA UR10, UR8, UR4, 0x18 ;  /* 0x00000004080a7291 */ /* 0x000fe4000f8ec0ff */
[----:B------:R-:W-:Y:S02]  /*01a0*/  UISETP.GE.U32.AND UP0, UPT, UR7, 0x3, UPT ;  /* 0x000000030700788c */ /* 0x000fe4000bf06070 */
[----:B------:R-:W-:Y:S01]  /*01b0*/  LEA R31, R27, UR6, 0x4 ;  /* 0x000000061b1f7c11 */ /* 0x000fe2000f8e20ff */
[----:B---3--:R-:W-:Y:S01]  /*01c0*/  IMAD R32, R3, UR18, R32 ;  /* 0x0000001203207c24 */ /* 0x008fe2000f8e0220 */
[----:B--2-4-:R-:W-:-:S07]  /*01d0*/  UMOV UR4, URZ ;  /* 0x000000ff00047c82 */ /* 0x014fce0008000000 */
.L_x_22:
[----:B0-----:R-:W0:Y:S01]  /*01e0*/  LDC R6, c[0x0][0x410] ;  /* 0x00010400ff067b82 */ /* 0x001e220000000800 */
[----:B-1----:R-:W1:Y:S01]  /*01f0*/  LDCU.64 UR6, c[0x0][0x3b8] ;  /* 0x00007700ff0677ac */ /* 0x002e620008000a00 */
[----:B--2---:R-:W-:Y:S01]  /*0200*/  SHF.R.S32.HI R15, RZ, 0x1f, R32 ;  /* 0x0000001fff0f7819 */ /* 0x004fe20000011420 */
[----:B------:R-:W2:Y:S01]  /*0210*/  LDCU.128 UR24, c[0x0][0x400] ;  /* 0x00008000ff1877ac */ /* 0x000ea20008000c00 */
[----:B-1----:R-:W-:Y:S01]  /*0220*/  UIMAD.WIDE UR6, UR11, 0x8, UR6 ;  /* 0x000000080b0678a5 */ /* 0x002fe2000f8e0206 */
[----:B--2---:R-:W-:Y:S02]  /*0230*/  ISETP.GE.U32.AND P0, PT, R32, UR24, PT ;  /* 0x0000001820007c0c */ /* 0x004fe4000bf06070 */
[----:B0-----:R-:W-:-:S03]  /*0240*/  IABS R5, R6 ;  /* 0x0000000600057213 */ /* 0x001fc60000000000 */
[----:B------:R-:W-:Y:S01]  /*0250*/  MOV R8, UR6 ;  /* 0x0000000600087c02 */ /* 0x000fe20008000f00 */
[----:B------:R-:W0:Y:S01]  /*0260*/  I2F.RP R0, R5 ;  /* 0x0000000500007306 */ /* 0x000e220000209400 */
[----:B------:R-:W-:Y:S02]  /*0270*/  MOV R9, UR7 ;  /* 0x0000000700097c02 */ /* 0x000fe40008000f00 */
[----:B------:R-:W-:Y:S02]  /*0280*/  ISETP.GE.AND.EX P0, PT, R15, UR25, PT, P0 ;  /* 0x000000190f007c0c */ /* 0x000fe4000bf06300 */
[----:B------:R-:W-:Y:S02]  /*0290*/  ISETP.LE.AND P4, PT, RZ, UR11, PT ;  /* 0x0000000bff007c0c */ /* 0x000fe4000bf83270 */
[----:B------:R-:W2:Y:S01]  /*02a0*/  LDG.E.64 R8, desc[UR14][R8.64] ;  /* 0x0000000e08087981 */ /* 0x000ea2000c1e1b00 */
[----:B0-----:R-:W0:Y:S08]  /*02b0*/  MUFU.RCP R0, R0 ;  /* 0x0000000000007308 */ /* 0x001e300000001000 */
[----:B------:R-:W1:Y:S01]  /*02c0*/  @!P0 LDC.64 R10, c[0x0][0x3f8] ;  /* 0x0000fe00ff0a8b82 */ /* 0x000e620000000a00 */
[----:B0-----:R-:W-:-:S04]  /*02d0*/  IADD3 R2, PT, PT, R0, 0xffffffe, RZ ;  /* 0x0ffffffe00027810 */ /* 0x001fc80007ffe0ff */
[----:B---3--:R0:W3:Y:S02]  /*02e0*/  F2I.FTZ.U32.TRUNC.NTZ R3, R2 ;  /* 0x0000000200037305 */ /* 0x0080e4000021f000 */
[----:B0-----:R-:W-:Y:S01]  /*02f0*/  HFMA2 R2, -RZ, RZ, 0, 0 ;  /* 0x00000000ff027431 */ /* 0x001fe200000001ff */
[----:B---3--:R-:W-:-:S05]  /*0300*/  IADD3 R4, PT, PT, RZ, -R3, RZ ;  /* 0x80000003ff047210 */ /* 0x008fca0007ffe0ff */
[----:B------:R-:W-:Y:S01]  /*0310*/  IMAD R7, R4, R5, RZ ;  /* 0x0000000504077224 */ /* 0x000fe200078e02ff */
[----:B------:R-:W-:-:S03]  /*0320*/  IABS R4, UR11 ;  /* 0x0000000b00047c13 */ /* 0x000fc60008000000 */
[----:B------:R-:W-:Y:S01]  /*0330*/  IMAD.HI.U32 R3, R3, R7, R2 ;  /* 0x0000000703037227 */ /* 0x000fe200078e0002 */
[----:B------:R-:W-:-:S05]  /*0340*/  LOP3.LUT R2, R6, UR11, RZ, 0x3c, !PT ;  /* 0x0000000b06027c12 */ /* 0x000fca000f8e3cff */
[----:B------:R-:W-:-:S05]  /*0350*/  IMAD.HI.U32 R3, R3, R4, RZ ;  /* 0x0000000403037227 */ /* 0x000fca00078e00ff */
[----:B------:R-:W-:-:S05]  /*0360*/  IADD3 R0, PT, PT, -R3, RZ, RZ ;  /* 0x000000ff03007210 */ /* 0x000fca0007ffe1ff */
[----:B------:R-:W-:-:S05]  /*0370*/  IMAD R0, R5, R0, R4 ;  /* 0x0000000005007224 */ /* 0x000fca00078e0204 */
[----:B------:R-:W-:Y:S02]  /*0380*/  ISETP.GT.U32.AND P2, PT, R5, R0, PT ;  /* 0x000000000500720c */ /* 0x000fe40003f44070 */
[----:B------:R-:W-:-:S11]  /*0390*/  ISETP.GE.AND P5, PT, R2, RZ, PT ;  /* 0x000000ff0200720c */ /* 0x000fd60003fa6270 */
[----:B------:R-:W-:-:S04]  /*03a0*/  @!P2 IADD3 R0, PT, PT, R0, -R5, RZ ;  /* 0x800000050000a210 */ /* 0x000fc80007ffe0ff */
[CC--:B------:R-:W-:Y:S02]  /*03b0*/  ISETP.GE.U32.AND P1, PT, R0.reuse, R5.reuse, PT ;  /* 0x000000050000720c */ /* 0x0c0fe40003f26070 */
[-C--:B------:R-:W-:Y:S02]  /*03c0*/  ISETP.GT.U32.AND P3, PT, R5, R0.reuse, PT ;  /* 0x000000000500720c */ /* 0x080fe40003f64070 */
[----:B------:R-:W-:Y:S02]  /*03d0*/  IADD3 R5, PT, PT, R0, -R5, RZ ;  /* 0x8000000500057210 */ /* 0x000fe40007ffe0ff */
[----:B------:R-:W-:Y:S02]  /*03e0*/  @!P2 IADD3 R3, PT, PT, R3, 0x1, RZ ;  /* 0x000000010303a810 */ /* 0x000fe40007ffe0ff */
[----:B------:R-:W-:Y:S02]  /*03f0*/  SEL R0, R5, R0, !P3 ;  /* 0x0000000005007207 */ /* 0x000fe40005800000 */
[----:B------:R-:W-:-:S03]  /*0400*/  LOP3.LUT R5, RZ, R6, RZ, 0x33, !PT ;  /* 0x00000006ff057212 */ /* 0x000fc600078e33ff */
[----:B------:R-:W-:Y:S02]  /*0410*/  @P1 IADD3 R3, PT, PT, R3, 0x1, RZ ;  /* 0x0000000103031810 */ /* 0x000fe40007ffe0ff */
[----:B------:R-:W-:Y:S02]  /*0420*/  ISETP.NE.AND P1, PT, R6, RZ, PT ;  /* 0x000000ff0600720c */ /* 0x000fe40003f25270 */
[----:B------:R-:W-:Y:S02]  /*0430*/  @!P4 IADD3 R0, PT, PT, -R0, RZ, RZ ;  /* 0x000000ff0000c210 */ /* 0x000fe40007ffe1ff */
[----:B------:R-:W-:Y:S02]  /*0440*/  @!P5 IADD3 R3, PT, PT, -R3, RZ, RZ ;  /* 0x000000ff0303d210 */ /* 0x000fe40007ffe1ff */
[----:B------:R-:W-:Y:S02]  /*0450*/  SEL R2, R5, R0, !P1 ;  /* 0x0000000005027207 */ /* 0x000fe40004800000 */
[----:B------:R-:W-:-:S02]  /*0460*/  SHF.L.U32 R4, R27, 0x1, RZ ;  /* 0x000000011b047819 */ /* 0x000fc400000006ff */
[----:B------:R-:W-:Y:S02]  /*0470*/  SEL R13, R5, R3, !P1 ;  /* 0x00000003050d7207 */ /* 0x000fe40004800000 */
[----:B------:R-:W-:Y:S02]  /*0480*/  SHF.L.U32 R0, R2, 0x2, RZ ;  /* 0x0000000202007819 */ /* 0x000fe400000006ff */
[----:B------:R-:W-:Y:S02]  /*0490*/  LOP3.LUT R3, R4, 0x2, RZ, 0xc0, !PT ;  /* 0x0000000204037812 */ /* 0x000fe400078ec0ff */
[----:B------:R-:W-:Y:S01]  /*04a0*/  SHF.R.S32.HI R6, RZ, 0x1f, R13 ;  /* 0x0000001fff067819 */ /* 0x000fe2000001140d */
[----:B------:R-:W0:Y:S01]  /*04b0*/  @!P0 LDC.64 R4, c[0x0][0x3a0] ;  /* 0x0000e800ff048b82 */ /* 0x000e220000000a00 */
[----:B------:R-:W-:Y:S02]  /*04c0*/  SHF.R.S32.HI R35, RZ, 0x1f, R0 ;  /* 0x0000001fff237819 */ /* 0x000fe40000011400 */
[----:B------:R-:W-:Y:S01]  /*04d0*/  LOP3.LUT R34, R0, R3, RZ, 0xfc, !PT ;  /* 0x0000000300227212 */ /* 0x000fe200078efcff */
[----:B------:R-:W-:-:S04]  /*04e0*/  IMAD R12, R6, UR26, RZ ;  /* 0x0000001a060c7c24 */ /* 0x000fc8000f8e02ff */
[C---:B------:R-:W-:Y:S01]  /*04f0*/  IMAD.WIDE.U32 R34, R13.reuse, UR26, R34 ;  /* 0x0000001a0d227c25 */ /* 0x040fe2000f8e0022 */
[----:B------:R-:W3:Y:S03]  /*0500*/  @!P0 LDC.64 R6, c[0x0][0x398] ;  /* 0x0000e600ff068b82 */ /* 0x000ee60000000a00 */
[----:B------:R-:W-:Y:S01]  /*0510*/  IMAD R13, R13, UR27, R12 ;  /* 0x0000001b0d0d7c24 */ /* 0x000fe2000f8e020c */
[----:B------:R-:W-:Y:S01]  /*0520*/  @!P0 MOV R36, R34 ;  /* 0x0000002200248202 */ /* 0x000fe20000000f00 */
[----:B-1----:R-:W-:-:S03]  /*0530*/  @!P0 IMAD R12, R15, R10, RZ ;  /* 0x0000000a0f0c8224 */ /* 0x002fc600078e02ff */
[----:B------:R-:W-:Y:S01]  /*0540*/  IADD3 R37, PT, PT, R35, R13, RZ ;  /* 0x0000000d23257210 */ /* 0x000fe20007ffe0ff */
[C---:B------:R-:W-:Y:S02]  /*0550*/  @!P0 IMAD R13, R32.reuse, R11, R12 ;  /* 0x0000000b200d8224 */ /* 0x040fe400078e020c */
[----:B------:R-:W-:-:S05]  /*0560*/  @!P0 IMAD.WIDE.U32 R10, R32, R10, R36 ;  /* 0x0000000a200a8225 */ /* 0x000fca00078e0024 */
[----:B------:R-:W-:Y:S02]  /*0570*/  @!P0 IADD3 R11, PT, PT, R11, R13, RZ ;  /* 0x0000000d0b0b8210 */ /* 0x000fe40007ffe0ff */
[C---:B------:R-:W-:Y:S02]  /*0580*/  @!P0 SHF.L.U32 R15, R10.reuse, 0x1, RZ ;  /* 0x000000010a0f8819 */ /* 0x040fe400000006ff */
[----:B------:R-:W-:Y:S02]  /*0590*/  @!P0 SHF.L.U64.HI R16, R10, 0x1, R11 ;  /* 0x000000010a108819 */ /* 0x000fe4000001020b */
[----:B------:R-:W1:Y:S01]  /*05a0*/  LDC.64 R10, c[0x0][0x3a8] ;  /* 0x0000ea00ff0a7b82 */ /* 0x000e620000000a00 */
[C---:B0-----:R-:W-:Y:S02]  /*05b0*/  @!P0 IADD3 R12, P1, PT, R15.reuse, R4, RZ ;  /* 0x000000040f0c8210 */ /* 0x041fe40007f3e0ff */
[----:B---3--:R-:W-:Y:S02]  /*05c0*/  @!P0 IADD3 R14, P2, PT, R15, R6, RZ ;  /* 0x000000060f0e8210 */ /* 0x008fe40007f5e0ff */
[----:B------:R-:W-:-:S02]  /*05d0*/  @!P0 IADD3.X R13, PT, PT, R16, R5, RZ, P1, !PT ;  /* 0x00000005100d8210 */ /* 0x000fc40000ffe4ff */
[----:B------:R-:W-:-:S03]  /*05e0*/  @!P0 IADD3.X R15, PT, PT, R16, R7, RZ, P2, !PT ;  /* 0x00000007100f8210 */ /* 0x000fc600017fe4ff */
[----:B------:R-:W3:Y:S01]  /*05f0*/  @!P0 LDG.E R12, desc[UR14][R12.64] ;  /* 0x0000000e0c0c8981 */ /* 0x000ee2000c1e1900 */
[----:B------:R-:W-:-:S03]  /*0600*/  IADD3 R3, PT, PT, R3, R0, RZ ;  /* 0x0000000003037210 */ /* 0x000fc60007ffe0ff */
[----:B------:R-:W4:Y:S02]  /*0610*/  @!P0 LDG.E R14, desc[UR14][R14.64] ;  /* 0x0000000e0e0e8981 */ /* 0x000f24000c1e1900 */
[----:B-1----:R-:W-:-:S06]  /*0620*/  IMAD.WIDE R4, R3, 0x4, R10 ;  /* 0x0000000403047825 */ /* 0x002fcc00078e020a */
[----:B------:R-:W5:Y:S01]  /*0630*/  LDG.E.64 R4, desc[UR14][R4.64] ;  /* 0x0000000e04047981 */ /* 0x000f62000c1e1b00 */
[----:B------:R-:W-:-:S13]  /*0640*/  ISETP.NE.AND P2, PT, RZ, UR21, PT ;  /* 0x00000015ff007c0c */ /* 0x000fda000bf45270 */
[----:B------:R-:W0:Y:S01]  /*0650*/  @P2 LDC.64 R10, c[0x0][0x3b0] ;  /* 0x0000ec00ff0a2b82 */ /* 0x000e220000000a00 */
[----:B------:R-:W-:Y:S02]  /*0660*/  PRMT R29, RZ, 0x7610, R29 ;  /* 0x00007610ff1d7816 */ /* 0x000fe4000000001d */
[----:B------:R-:W-:Y:S02]  /*0670*/  CS2R R6, SRZ ;  /* 0x0000000000067805 */ /* 0x000fe4000001ff00 */
[----:B------:R-:W-:Y:S01]  /*0680*/  PRMT R28, RZ, 0x7610, R28 ;  /* 0x00007610ff1c7816 */ /* 0x000fe2000000001c */
[----:B------:R-:W-:Y:S01]  /*0690*/  UMOV UR16, 0x3f800000 ;  /* 0x3f80000000107882 */ /* 0x000fe20000000000 */
[----:B0-----:R-:W-:Y:S01]  /*06a0*/  @P2 IMAD.WIDE R10, R3, 0x4, R10 ;  /* 0x00000004030a2825 */ /* 0x001fe200078e020a */
[----:B------:R-:W-:-:S04]  /*06b0*/  PRMT R3, RZ, 0x7610, R3 ;  /* 0x00007610ff037816 */ /* 0x000fc80000000003 */
[----:B------:R0:W5:Y:S01]  /*06c0*/  @P2 LDG.E.64 R6, desc[UR14][R10.64] ;  /* 0x0000000e0a062981 */ /* 0x000162000c1e1b00 */
[----:B--2---:R-:W-:-:S05]  /*06d0*/  FFMA.FTZ R9, -R8, R8, R9 ;  /* 0x0000000808097223 */ /* 0x004fca0000010109 */
[----:B------:R-:W-:-:S13]  /*06e0*/  FSETP.GTU.FTZ.AND P1, PT, R9, RZ, PT ;  /* 0x000000ff0900720b */ /* 0x000fda0003f3c000 */
[----:B------:R-:W-:-:S05]  /*06f0*/  VOTEU.ANY UP1, P1 ;  /* 0x0000000000ff7886 */ /* 0x000fca0000820100 */
[----:B------:R-:W1:Y:S01]  /*0700*/  @UP1 LDCU UR6, c[0x0][0x3c0] ;  /* 0x00007800ff0617ac */ /* 0x000e620008000800 */
[----:B------:R-:W-:-:S13]  /*0710*/  PLOP3.LUT P1, PT, PT, PT, UP1, 0x80, 0x8 ;  /* 0x000000000008781c */ /* 0x000fda0003f2f018 */
[----:B-1----:R-:W-:-:S06]  /*0720*/  @P1 FADD.FTZ R0, R9, UR6 ;  /* 0x0000000609001e21 */ /* 0x002fcc0008010000 */
[----:B------:R-:W1:Y:S01]  /*0730*/  @P1 MUFU.RSQ R0, R0 ;  /* 0x0000000000001308 */ /* 0x000e620000001400 */
[----:B------:R-:W-:Y:S02]  /*0740*/  PRMT R9, RZ, 0x7610, R9 ;  /* 0x00007610ff097816 */ /* 0x000fe40000000009 */
[----:B-1----:R-:W-:-:S13]  /*0750*/  @P1 R2UR UR6, R0 ;  /* 0x00000000000612ca */ /* 0x002fda00000e0000 */
[----:B------:R-:W-:Y:S01]  /*0760*/  @UP1 UMOV UR16, UR6 ;  /* 0x0000000600101c82 */ /* 0x000fe20008000000 */
[C---:B---3--:R-:W-:Y:S02]  /*0770*/  @!P0 PRMT R9, R12.reuse, 0x7610, R9 ;  /* 0x000076100c098816 */ /* 0x048fe40000000009 */
[----:B------:R-:W-:Y:S02]  /*0780*/  @!P0 PRMT R3, R12, 0x7632, R3 ;  /* 0x000076320c038816 */ /* 0x000fe40000000003 */
[----:B------:R-:W-:Y:S02]  /*0790*/  SHF.L.U32 R9, R9, 0x10, RZ ;  /* 0x0000001009097819 */ /* 0x000fe400000006ff */
[----:B------:R-:W-:Y:S02]  /*07a0*/  SHF.L.U32 R3, R3, 0x10, RZ ;  /* 0x0000001003037819 */ /* 0x000fe400000006ff */
[C---:B----4-:R-:W-:Y:S02]  /*07b0*/  @!P0 PRMT R29, R14.reuse, 0x7610, R29 ;  /* 0x000076100e1d8816 */ /* 0x050fe4000000001d */
[----:B------:R-:W-:Y:S01]  /*07c0*/  @!P0 PRMT R28, R14, 0x7632, R28 ;  /* 0x000076320e1c8816 */ /* 0x000fe2000000001c */
[C---:B------:R-:W-:Y:S01]  /*07d0*/  FADD.FTZ R0, -R8.reuse, R9 ;  /* 0x0000000908007221 */ /* 0x040fe20000010100 */
[----:B------:R-:W-:Y:S01]  /*07e0*/  SHF.L.U32 R29, R29, 0x10, RZ ;  /* 0x000000101d1d7819 */ /* 0x000fe200000006ff */
[----:B0-----:R-:W-:Y:S01]  /*07f0*/  FADD.FTZ R10, -R8, R3 ;  /* 0x00000003080a7221 */ /* 0x001fe20000010100 */
[----:B------:R-:W-:Y:S01]  /*0800*/  SHF.L.U32 R28, R28, 0x10, RZ ;  /* 0x000000101c1c7819 */ /* 0x000fe200000006ff */
[----:B------:R-:W-:Y:S01]  /*0810*/  FMUL.FTZ R3, R0, UR16 ;  /* 0x0000001000037c20 */ /* 0x000fe20008410000 */
[----:B------:R-:W-:Y:S01]  /*0820*/  MOV R8, R29 ;  /* 0x0000001d00087202 */ /* 0x000fe20000000f00 */
[----:B------:R-:W-:Y:S01]  /*0830*/  FMUL.FTZ R0, R10, UR16 ;  /* 0x000000100a007c20 */ /* 0x000fe20008410000 */
[----:B------:R-:W-:Y:S01]  /*0840*/  MOV R9, R28 ;  /* 0x0000001c00097202 */ /* 0x000fe20000000f00 */
[----:B------:R-:W-:Y:S06]  /*0850*/  @!P2 BRA `(.L_x_2) ;  /* 0x000000000048a947 */ /* 0x000fec0003800000 */
[----:B-----5:R-:W-:Y:S01]  /*0860*/  FFMA.FTZ R9, R5, R0, R7 ;  /* 0x0000000005097223 */ /* 0x020fe20000010007 */
[----:B------:R-:W-:-:S03]  /*0870*/  FFMA.FTZ R8, R4, R3, R6 ;  /* 0x0000000304087223 */ /* 0x000fc60000010006 */
[----:B------:R-:W-:Y:S01]  /*0880*/  FMUL.FTZ R13, R9, -1.4426950216293334961 ;  /* 0xbfb8aa3b090d7820 */ /* 0x000fe20000410000 */
[----:B------:R-:W-:-:S05]  /*0890*/  FMUL.FTZ R10, R8, -1.4426950216293334961 ;  /* 0xbfb8aa3b080a7820 */ /* 0x000fca0000410000 */
[----:B------:R-:W0:Y:S08]  /*08a0*/  MUFU.EX2 R13, R13 ;  /* 0x0000000d000d7308 */ /* 0x000e300000000800 */
[----:B------:R-:W1:Y:S01]  /*08b0*/  MUFU.EX2 R10, R10 ;  /* 0x0000000a000a7308 */ /* 0x000e620000000800 */
[----:B0-----:R-:W-:-:S07]  /*08c0*/  FADD.FTZ R14, R13, 1 ;  /* 0x3f8000000d0e7421 */ /* 0x001fce0000010000 */
[----:B------:R-:W0:Y:S01]  /*08d0*/  MUFU.RCP R15, R14 ;  /* 0x0000000e000f7308 */ /* 0x000e220000001000 */
[----:B-1----:R-:W-:-:S07]  /*08e0*/  FADD.FTZ R11, R10, 1 ;  /* 0x3f8000000a0b7421 */ /* 0x002fce0000010000 */
[----:B------:R-:W1:Y:S01]  /*08f0*/  MUFU.RCP R12, R11 ;  /* 0x0000000b000c7308 */ /* 0x000e620000001000 */
[----:B0-----:R-:W-:-:S04]  /*0900*/  FADD.FTZ R16, -R15, 1 ;  /* 0x3f8000000f107421 */ /* 0x001fc80000010100 */
[----:B------:R-:W-:Y:S01]  /*0910*/  FFMA.FTZ R16, R9, R16, 1 ;  /* 0x3f80000009107423 */ /* 0x000fe20000010010 */
[----:B------:R-:W-:Y:S01]  /*0920*/  FMUL.FTZ R9, R28, R15 ;  /* 0x0000000f1c097220 */ /* 0x000fe20000410000 */
[----:B-1----:R-:W-:Y:S01]  /*0930*/  FADD.FTZ R17, -R12, 1 ;  /* 0x3f8000000c117421 */ /* 0x002fe20000010100 */
[----:B------:R-:W-:Y:S02]  /*0940*/  FMUL.FTZ R12, R29, R12 ;  /* 0x0000000c1d0c7220 */ /* 0x000fe40000410000 */
[----:B------:R-:W-:Y:S01]  /*0950*/  FMUL.FTZ R9, R9, R16 ;  /* 0x0000001009097220 */ /* 0x000fe20000410000 */
[----:B------:R-:W-:-:S04]  /*0960*/  FFMA.FTZ R17, R8, R17, 1 ;  /* 0x3f80000008117423 */ /* 0x000fc80000010011 */
[----:B------:R-:W-:-:S07]  /*0970*/  FMUL.FTZ R8, R12, R17 ;  /* 0x000000110c087220 */ /* 0x000fce0000410000 */
.L_x_2:
[----:B-----5:R-:W-:Y:S01]  /*0980*/  FMUL.FTZ R10, R4, R8 ;  /* 0x00000008040a7220 */ /* 0x020fe20000410000 */
[----:B------:R-:W-:Y:S01]  /*0990*/  FMUL.FTZ R11, R5, R9 ;  /* 0x00000009050b7220 */ /* 0x000fe20000410000 */
[C---:B------:R-:W-:Y:S01]  /*09a0*/  ISETP.GT.AND P1, PT, R26.reuse, 0x1e, PT ;  /* 0x0000001e1a00780c */ /* 0x040fe20003f24270 */
[----:B------:R-:W-:Y:S01]  /*09b0*/  BSSY.RECONVERGENT B0, `(.L_x_3) ;  /* 0x0000029000007945 */ /* 0x000fe20003800200 */
[----:B------:R-:W-:Y:S01]  /*09c0*/  FFMA.FTZ R13, R3, R10, RZ ;  /* 0x0000000a030d7223 */ /* 0x000fe200000100ff */
[----:B------:R-:W-:Y:S01]  /*09d0*/  FADD.FTZ R10, RZ, R10 ;  /* 0x0000000aff0a7221 */ /* 0x000fe20000010000 */
[----:B------:R-:W-:Y:S02]  /*09e0*/  ISETP.GT.AND P4, PT, R26, 0xf, PT ;  /* 0x0000000f1a00780c */ /* 0x000fe40003f84270 */
[----:B------:R-:W-:Y:S01]  /*09f0*/  FFMA.FTZ R24, R0, R11, R13 ;  /* 0x0000000b00187223 */ /* 0x000fe2000001000d */
[----:B------:R-:W-:Y:S01]  /*0a00*/  FADD.FTZ R25, R11, R10 ;  /* 0x0000000a0b197221 */ /* 0x000fe20000010000 */
[----:B------:R-:W-:-:S02]  /*0a10*/  ISETP.NE.AND P3, PT, R27, RZ, PT ;  /* 0x000000ff1b00720c */ /* 0x000fc40003f65270 */
[----:B------:R-:W-:Y:S01]  /*0a20*/  ISETP.GT.U32.AND P5, PT, R27, 0x1, PT ;  /* 0x000000011b00780c */ /* 0x000fe20003fa4070 */
[----:B------:R-:W0:Y:S04]  /*0a30*/  SHFL.DOWN PT, R11, R24, 0x1, 0x1f ;  /* 0x08201f00180b7f89 */ /* 0x000e2800000e0000 */
[----:B------:R-:W1:Y:S01]  /*0a40*/  SHFL.DOWN PT, R10, R25, 0x1, 0x1f ;  /* 0x08201f00190a7f89 */ /* 0x000e6200000e0000 */
[----:B0-----:R-:W-:Y:S01]  /*0a50*/  @!P1 FADD.FTZ R24, R24, R11 ;  /* 0x0000000b18189221 */ /* 0x001fe20000010000 */
[----:B-1----:R-:W-:-:S04]  /*0a60*/  @!P1 FADD.FTZ R25, R25, R10 ;  /* 0x0000000a19199221 */ /* 0x002fc80000010000 */
[----:B------:R-:W0:Y:S01]  /*0a70*/  SHFL.DOWN PT, R11, R24, 0x2, 0x1f ;  /* 0x08401f00180b7f89 */ /* 0x000e2200000e0000 */
[----:B------:R-:W-:-:S03]  /*0a80*/  ISETP.GT.AND P1, PT, R26, 0x1d, PT ;  /* 0x0000001d1a00780c */ /* 0x000fc60003f24270 */
[----:B------:R-:W1:Y:S10]  /*0a90*/  SHFL.DOWN PT, R10, R25, 0x2, 0x1f ;  /* 0x08401f00190a7f89 */ /* 0x000e7400000e0000 */
        /* <DEDUP_REMOVED lines=8> */
[----:B------:R-:W-:Y:S01]  /*0b20*/  FADD.FTZ R10, RZ, R8 ;  /* 0x00000008ff0a7221 */ /* 0x000fe20000010000 */
[----:B------:R-:W-:Y:S01]  /*0b30*/  FFMA.FTZ R8, R3, R8, RZ ;  /* 0x0000000803087223 */ /* 0x000fe200000100ff */
[----:B------:R-:W-:Y:S01]  /*0b40*/  ISETP.GT.AND P1, PT, R26, 0x17, PT ;  /* 0x000000171a00780c */ /* 0x000fe20003f24270 */
[----:B------:R-:W1:Y:S01]  /*0b50*/  SHFL.DOWN PT, R12, R25, 0x8, 0x1f ;  /* 0x09001f00190c7f89 */ /* 0x000e6200000e0000 */
[----:B0-----:R-:W-:Y:S01]  /*0b60*/  FADD.FTZ R13, R24, R11 ;  /* 0x0000000b180d7221 */ /* 0x001fe20000010000 */
[----:B------:R-:W-:Y:S01]  /*0b70*/  FADD.FTZ R11, RZ, R9 ;  /* 0x00000009ff0b7221 */ /* 0x000fe20000010000 */
[----:B------:R-:W-:Y:S01]  /*0b80*/  FFMA.FTZ R9, R0, R9, RZ ;  /* 0x0000000900097223 */ /* 0x000fe200000100ff */
[----:B-1----:R-:W-:Y:S02]  /*0b90*/  FADD.FTZ R12, R25, R12 ;  /* 0x0000000c190c7221 */ /* 0x002fe40000010000 */
[----:B------:R-:W-:-:S02]  /*0ba0*/  FSEL R24, R24, R13, P1 ;  /* 0x0000000d18187208 */ /* 0x000fc40000800000 */
[----:B------:R0:W-:Y:S01]  /*0bb0*/  STS.128 [R31], R8 ;  /* 0x000000081f007388 */ /* 0x0001e20000000c00 */
[----:B------:R-:W-:-:S03]  /*0bc0*/  FSEL R25, R25, R12, P1 ;  /* 0x0000000c19197208 */ /* 0x000fc60000800000 */
[----:B------:R0:W1:Y:S04]  /*0bd0*/  SHFL.DOWN PT, R14, R24, 0x10, 0x1f ;  /* 0x0a001f00180e7f89 */ /* 0x00006800000e0000 */
[----:B------:R0:W2:Y:S01]  /*0be0*/  SHFL.DOWN PT, R15, R25, 0x10, 0x1f ;  /* 0x0a001f00190f7f89 */ /* 0x0000a200000e0000 */
[----:B------:R-:W-:Y:S05]  /*0bf0*/  @P4 BRA `(.L_x_4) ;  /* 0x0000000000104947 */ /* 0x000fea0003800000 */
[----:B------:R-:W-:Y:S01]  /*0c00*/  ISETP.NE.AND P1, PT, R26, RZ, PT ;  /* 0x000000ff1a00720c */ /* 0x000fe20003f25270 */
[----:B01----:R-:W-:Y:S01]  /*0c10*/  FADD.FTZ R24, R13, R14 ;  /* 0x0000000e0d187221 */ /* 0x003fe20000010000 */
[----:B--2---:R-:W-:-:S11]  /*0c20*/  FADD.FTZ R25, R12, R15 ;  /* 0x0000000f0c197221 */ /* 0x004fd60000010000 */
[----:B------:R3:W-:Y:S02]  /*0c30*/  @!P1 STS.64 [R30+UR10+0x8], R24 ;  /* 0x000008181e009988 */ /* 0x0007e40008000a0a */
.L_x_4:
[----:B------:R-:W-:Y:S05]  /*0c40*/  BSYNC.RECONVERGENT B0 ;  /* 0x0000000000007941 */ /* 0x000fea0003800200 */
.L_x_3:
[----:B------:R-:W-:Y:S01]  /*0c50*/  BAR.SYNC.DEFER_BLOCKING 0x0 ;  /* 0x0000000000007b1d */ /* 0x000fe20000010000 */
[----:B------:R-:W-:-:S05]  /*0c60*/  LEA R2, R2, R27, 0x1 ;  /* 0x0000001b02027211 */ /* 0x000fca00078e08ff */
[----:B------:R-:W-:Y:S04]  /*0c70*/  BSSY.RECONVERGENT B0, `(.L_x_5) ;  /* 0x000000d000007945 */ /* 0x000fe80003800200 */
[----:B------:R-:W-:Y:S05]  /*0c80*/  @P3 BRA `(.L_x_6) ;  /* 0x00000000002c3947 */ /* 0x000fea0003800000 */
[----:B------:R-:W4:Y:S01]  /*0c90*/  S2UR UR7, SR_CgaCtaId ;  /* 0x00000000000779c3 */ /* 0x000f220000008800 */
[----:B------:R-:W-:Y:S02]  /*0ca0*/  UMOV UR6, 0x400 ;  /* 0x0000040000067882 */ /* 0x000fe40000000000 */
[----:B----4-:R-:W-:-:S09]  /*0cb0*/  ULEA UR6, UR7, UR6, 0x18 ;  /* 0x0000000607067291 */ /* 0x010fd2000f8ec0ff */
[----:B-12---:R-:W1:Y:S04]  /*0cc0*/  LDS.128 R12, [UR6+0x10] ;  /* 0x00001006ff0c7984 */ /* 0x006e680008000c00 */
[----:B------:R-:W0:Y:S01]  /*0cd0*/  LDS.64 R16, [UR6+0x20] ;  /* 0x00002006ff107984 */ /* 0x000e220008000a00 */
[----:B-1----:R-:W-:Y:S01]  /*0ce0*/  FADD.FTZ R19, R24, R12 ;  /* 0x0000000c18137221 */ /* 0x002fe20000010000 */
[----:B------:R-:W-:-:S03]  /*0cf0*/  FADD.FTZ R12, R25, R13 ;  /* 0x0000000d190c7221 */ /* 0x000fc60000010000 */
[----:B------:R-:W-:Y:S01]  /*0d00*/  FADD.FTZ R19, R19, R14 ;  /* 0x0000000e13137221 */ /* 0x000fe20000010000 */
[----:B------:R-:W-:-:S03]  /*0d10*/  FADD.FTZ R12, R12, R15 ;  /* 0x0000000f0c0c7221 */ /* 0x000fc60000010000 */
[----:B0--3--:R-:W-:Y:S01]  /*0d20*/  FADD.FTZ R24, R19, R16 ;  /* 0x0000001013187221 */ /* 0x009fe20000010000 */
[----:B------:R-:W-:-:S07]  /*0d30*/  FADD.FTZ R25, R12, R17 ;  /* 0x000000110c197221 */ /* 0x000fce0000010000 */
.L_x_6:
[----:B------:R-:W-:Y:S05]  /*0d40*/  BSYNC.RECONVERGENT B0 ;  /* 0x0000000000007941 */ /* 0x000fea0003800200 */
.L_x_5:
[----:B------:R-:W-:Y:S06]  /*0d50*/  BAR.SYNC.DEFER_BLOCKING 0x0 ;  /* 0x0000000000007b1d */ /* 0x000fec0000010000 */
[----:B------:R-:W-:Y:S04]  /*0d60*/  BSSY.RECONVERGENT B0, `(.L_x_7) ;  /* 0x000013d000007945 */ /* 0x000fe80003800200 */
[----:B------:R-:W-:Y:S05]  /*0d70*/  @P5 BRA `(.L_x_8) ;  /* 0x0000001000ec5947 */ /* 0x000fea0003800000 */
[----:B-12---:R-:W1:Y:S04]  /*0d80*/  LDS.128 R12, [R31+0x20] ;  /* 0x000020001f0c7984 */ /* 0x006e680000000c00 */
[----:B------:R-:W2:Y:S04]  /*0d90*/  LDS.128 R16, [R31+0x40] ;  /* 0x000040001f107984 */ /* 0x000ea80000000c00 */
[----:B------:R-:W4:Y:S01]  /*0da0*/  LDS.128 R20, [R31+0x60] ;  /* 0x000060001f147984 */ /* 0x000f220000000c00 */
[----:B-1----:R-:W-:Y:S01]  /*0db0*/  FADD.FTZ R33, R8, R12 ;  /* 0x0000000c08217221 */ /* 0x002fe20000010000 */
[----:B------:R-:W-:Y:S01]  /*0dc0*/  FADD.FTZ R12, R9, R13 ;  /* 0x0000000d090c7221 */ /* 0x000fe20000010000 */
[----:B------:R-:W-:Y:S01]  /*0dd0*/  FADD.FTZ R13, R10, R14 ;  /* 0x0000000e0a0d7221 */ /* 0x000fe20000010000 */
[----:B------:R-:W-:Y:S01]  /*0de0*/  FADD.FTZ R14, R11, R15 ;  /* 0x0000000f0b0e7221 */ /* 0x000fe20000010000 */
[----:B--2---:R-:W-:Y:S01]  /*0df0*/  FADD.FTZ R33, R33, R16 ;  /* 0x0000001021217221 */ /* 0x004fe20000010000 */
[----:B0-----:R-:W0:Y:S01]  /*0e00*/  LDS.128 R8, [R31+0x80] ;  /* 0x000080001f087984 */ /* 0x001e220000000c00 */
[----:B------:R-:W-:Y:S01]  /*0e10*/  FADD.FTZ R16, R12, R17 ;  /* 0x000000110c107221 */ /* 0x000fe20000010000 */
[----:B------:R-:W-:Y:S01]  /*0e20*/  FADD.FTZ R17, R13, R18 ;  /* 0x000000120d117221 */ /* 0x000fe20000010000 */
[----:B------:R-:W-:Y:S01]  /*0e30*/  FADD.FTZ R18, R14, R19 ;  /* 0x000000130e127221 */ /* 0x000fe20000010000 */
[----:B----4-:R-:W-:Y:S01]  /*0e40*/  FADD.FTZ R33, R33, R20 ;  /* 0x0000001421217221 */ /* 0x010fe20000010000 */
[----:B------:R-:W1:Y:S01]  /*0e50*/  LDS.128 R12, [R31+0xa0] ;  /* 0x0000a0001f0c7984 */ /* 0x000e620000000c00 */
[----:B------:R-:W-:Y:S01]  /*0e60*/  FADD.FTZ R20, R16, R21 ;  /* 0x0000001510147221 */ /* 0x000fe20000010000 */
[----:B------:R-:W-:Y:S01]  /*0e70*/  FADD.FTZ R21, R17, R22 ;  /* 0x0000001611157221 */ /* 0x000fe20000010000 */
[----:B------:R-:W-:-:S02]  /*0e80*/  FADD.FTZ R22, R18, R23 ;  /* 0x0000001712167221 */ /* 0x000fc40000010000 */
[----:B------:R-:W2:Y:S01]  /*0e90*/  LDS.128 R16, [R31+0xc0] ;  /* 0x0000c0001f107984 */ /* 0x000ea20000000c00 */
[----:B0-----:R-:W-:Y:S01]  /*0ea0*/  FADD.FTZ R33, R33, R8 ;  /* 0x0000000821217221 */ /* 0x001fe20000010000 */
[----:B------:R-:W-:Y:S01]  /*0eb0*/  FADD.FTZ R20, R20, R9 ;  /* 0x0000000914147221 */ /* 0x000fe20000010000 */
[----:B------:R-:W-:Y:S01]  /*0ec0*/  FADD.FTZ R21, R21, R10 ;  /* 0x0000000a15157221 */ /* 0x000fe20000010000 */
[----:B------:R-:W-:Y:S02]  /*0ed0*/  FADD.FTZ R22, R22, R11 ;  /* 0x0000000b16167221 */ /* 0x000fe40000010000 */
[----:B------:R-:W0:Y:S01]  /*0ee0*/  LDS.128 R8, [R31+0xe0] ;  /* 0x0000e0001f087984 */ /* 0x000e220000000c00 */
[----:B-1----:R-:W-:Y:S01]  /*0ef0*/  FADD.FTZ R33, R33, R12 ;  /* 0x0000000c21217221 */ /* 0x002fe20000010000 */
[----:B------:R-:W-:Y:S01]  /*0f00*/  FADD.FTZ R20, R20, R13 ;  /* 0x0000000d14147221 */ /* 0x000fe20000010000 */
[----:B------:R-:W-:Y:S01]  /*0f10*/  FADD.FTZ R21, R21, R14 ;  /* 0x0000000e15157221 */ /* 0x000fe20000010000 */
[----:B------:R-:W-:Y:S01]  /*0f20*/  FADD.FTZ R22, R22, R15 ;  /* 0x0000000f16167221 */ /* 0x000fe20000010000 */
[----:B--2---:R-:W-:Y:S01]  /*0f30*/  FADD.FTZ R33, R33, R16 ;  /* 0x0000001021217221 */ /* 0x004fe20000010000 */
        /* <DEDUP_REMOVED lines=13> */
[----:B------:R-:W-:-:S02]  /*1010*/  FADD.FTZ R22, R22, R15 ;  /* 0x0000000f16167221 */ /* 0x000fc40000010000 */
[----:B------:R-:W1:Y:S01]  /*1020*/  LDS.128 R12, [R31+0x160] ;  /* 0x000160001f0c7984 */ /* 0x000e620000000c00 */
[----:B--2---:R-:W-:Y:S01]  /*1030*/  FADD.FTZ R33, R33, R16 ;  /* 0x0000001021217221 */ /* 0x004fe20000010000 */
[----:B------:R-:W-:Y:S01]  /*1040*/  FADD.FTZ R20, R20, R17 ;  /* 0x0000001114147221 */ /* 0x000fe20000010000 */
[----:B------:R-:W-:Y:S01]  /*1050*/  FADD.FTZ R21, R21, R18 ;  /* 0x0000001215157221 */ /* 0x000fe20000010000 */
[----:B------:R-:W-:Y:S02]  /*1060*/  FADD.FTZ R22, R22, R19 ;  /* 0x0000001316167221 */ /* 0x000fe40000010000 */
[----:B------:R-:W2:Y:S01]  /*1070*/  LDS.128 R16, [R31+0x180] ;  /* 0x000180001f107984 */ /* 0x000ea20000000c00 */
[----:B0-----:R-:W-:Y:S01]  /*1080*/  FADD.FTZ R33, R33, R8 ;  /* 0x0000000821217221 */ /* 0x001fe20000010000 */
[----:B------:R-:W-:Y:S01]  /*1090*/  FADD.FTZ R20, R20, R9 ;  /* 0x0000000914147221 */ /* 0x000fe20000010000 */
[----:B------:R-:W-:Y:S01]  /*10a0*/  FADD.FTZ R21, R21, R10 ;  /* 0x0000000a15157221 */ /* 0x000fe20000010000 */
[----:B------:R-:W-:-:S02]  /*10b0*/  FADD.FTZ R22, R22, R11 ;  /* 0x0000000b16167221 */ /* 0x000fc40000010000 */
[----:B------:R-:W0:Y:S01]  /*10c0*/  LDS.128 R8, [R31+0x1a0] ;  /* 0x0001a0001f087984 */ /* 0x000e220000000c00 */
[----:B-1----:R-:W-:Y:S01]  /*10d0*/  FADD.FTZ R33, R33, R12 ;  /* 0x0000000c21217221 */ /* 0x002fe20000010000 */
[----:B------:R-:W-:Y:S01]  /*10e0*/  FADD.FTZ R20, R20, R13 ;  /* 0x0000000d14147221 */ /* 0x000fe20000010000 */
[----:B------:R-:W-:Y:S01]  /*10f0*/  FADD.FTZ R21, R21, R14 ;  /* 0x0000000e15157221 */ /* 0x000fe20000010000 */
[----:B------:R-:W-:Y:S02]  /*1100*/  FADD.FTZ R22, R22, R15 ;  /* 0x0000000f16167221 */ /* 0x000fe40000010000 */
[----:B------:R-:W1:Y:S01]  /*1110*/  LDS.128 R12, [R31+0x1c0] ;  /* 0x0001c0001f0c7984 */ /* 0x000e620000000c00 */
[----:B--2---:R-:W-:Y:S01]  /*1120*/  FADD.FTZ R33, R33, R16 ;  /* 0x0000001021217221 */ /* 0x004fe20000010000 */
        /* <DEDUP_REMOVED lines=247> */
[----:B------:R-:W-:Y:S01]  /*20a0*/  FADD.FTZ R22, R22, R11 ;  /* 0x0000000b16167221 */ /* 0x000fe20000010000 */
[----:B-1----:R-:W-:Y:S01]  /*20b0*/  FADD.FTZ R23, R23, R12 ;  /* 0x0000000c17177221 */ /* 0x002fe20000010000 */
[----:B------:R-:W-:Y:S01]  /*20c0*/  FADD.FTZ R20, R20, R13 ;  /* 0x0000000d14147221 */ /* 0x000fe20000010000 */
[----:B------:R-:W-:Y:S01]  /*20d0*/  FADD.FTZ R21, R21, R14 ;  /* 0x0000000e15157221 */ /* 0x000fe20000010000 */
[----:B------:R-:W-:Y:S01]  /*20e0*/  FADD.FTZ R22, R22, R15 ;  /* 0x0000000f16167221 */ /* 0x000fe20000010000 */
[----:B--2---:R-:W-:Y:S01]  /*20f0*/  FADD.FTZ R8, R23, R16 ;  /* 0x0000001017087221 */ /* 0x004fe20000010000 */
[----:B------:R-:W-:Y:S01]  /*2100*/  FADD.FTZ R9, R20, R17 ;  /* 0x0000001114097221 */ /* 0x000fe20000010000 */
[----:B------:R-:W-:Y:S01]  /*2110*/  FADD.FTZ R10, R21, R18 ;  /* 0x00000012150a7221 */ /* 0x000fe20000010000 */
[----:B------:R-:W-:-:S07]  /*2120*/  FADD.FTZ R11, R22, R19 ;  /* 0x00000013160b7221 */ /* 0x000fce0000010000 */
.L_x_8:
[----:B------:R-:W-:Y:S05]  /*2130*/  BSYNC.RECONVERGENT B0 ;  /* 0x0000000000007941 */ /* 0x000fea0003800200 */
.L_x_7:
[----:B------:R-:W-:Y:S04]  /*2140*/  BSSY.RECONVERGENT B0, `(.L_x_9) ;  /* 0x000001c000007945 */ /* 0x000fe80003800200 */
[----:B------:R-:W-:Y:S05]  /*2150*/  @P5 BRA `(.L_x_10) ;  /* 0x0000000000685947 */ /* 0x000fea0003800000 */
[----:B------:R-:W4:Y:S08]  /*2160*/  LDC.64 R12, c[0x0][0x3f8] ;  /* 0x0000fe00ff0c7b82 */ /* 0x000f300000000a00 */
[----:B-12---:R-:W1:Y:S01]  /*2170*/  LDC.64 R14, c[0x0][0x3d8] ;  /* 0x0000f600ff0e7b82 */ /* 0x006e620000000a00 */
[----:B----4-:R-:W-:Y:S01]  /*2180*/  IMAD.WIDE.U32 R16, R12, 0x3, RZ ;  /* 0x000000030c107825 */ /* 0x010fe200078e00ff */
[----:B------:R-:W-:-:S02]  /*2190*/  LEA R21, R13, R13, 0x1 ;  /* 0x0000000d0d157211 */ /* 0x000fc400078e08ff */
[----:B------:R-:W-:Y:S02]  /*21a0*/  LEA.HI R19, P1, R13, R12, RZ, 0x1 ;  /* 0x0000000c0d137211 */ /* 0x000fe400078308ff */
[----:B------:R-:W-:Y:S02]  /*21b0*/  IADD3 R17, PT, PT, R17, R21, RZ ;  /* 0x0000001511117210 */ /* 0x000fe40007ffe0ff */
[----:B------:R-:W-:Y:S01]  /*21c0*/  IADD3.X R18, PT, PT, RZ, R13, RZ, P1, !PT ;  /* 0x0000000dff127210 */ /* 0x000fe20000ffe4ff */
[----:B-1----:R-:W-:Y:S01]  /*21d0*/  IMAD.WIDE R14, R2, 0x4, R14 ;  /* 0x00000004020e7825 */ /* 0x002fe200078e020e */
[----:B------:R-:W-:Y:S02]  /*21e0*/  LEA.HI R2, P1, R17, R16, RZ, 0x1 ;  /* 0x0000001011027211 */ /* 0x000fe400078308ff */
[----:B------:R-:W-:Y:S02]  /*21f0*/  SHF.L.U32 R33, R19, 0x1, RZ ;  /* 0x0000000113217819 */ /* 0x000fe400000006ff */
[----:B------:R-:W-:Y:S01]  /*2200*/  SHF.L.U32 R21, R2, 0x1, RZ ;  /* 0x0000000102157819 */ /* 0x000fe200000006ff */
[----:B------:R4:W-:Y:S01]  /*2210*/  REDG.E.ADD.F32.FTZ.RN.STRONG.GPU desc[UR14][R14.64], R8 ;  /* 0x000000080e0079a6 */ /* 0x0009e2000c12f30e */
[----:B------:R-:W-:-:S02]  /*2220*/  LOP3.LUT R33, R33, 0xfffffffc, RZ, 0xc0, !PT ;  /* 0xfffffffc21217812 */ /* 0x000fc400078ec0ff */
[----:B------:R-:W-:Y:S02]  /*2230*/  LEA R16, P4, R12, R14, 0x2 ;  /* 0x0000000e0c107211 */ /* 0x000fe400078810ff */
[----:B------:R-:W-:Y:S02]  /*2240*/  IADD3.X R23, PT, PT, RZ, R17, RZ, P1, !PT ;  /* 0x00000011ff177210 */ /* 0x000fe40000ffe4ff */
[----:B------:R-:W-:Y:S02]  /*2250*/  LOP3.LUT R21, R21, 0xfffffffc, RZ, 0xc0, !PT ;  /* 0xfffffffc15157812 */ /* 0x000fe400078ec0ff */
[----:B------:R-:W-:Y:S02]  /*2260*/  SHF.L.U64.HI R19, R19, 0x1, R18 ;  /* 0x0000000113137819 */ /* 0x000fe40000010212 */
[----:B------:R-:W-:Y:S02]  /*2270*/  IADD3 R18, P1, PT, R14, R33, RZ ;  /* 0x000000210e127210 */ /* 0x000fe40007f3e0ff */
[----:B------:R-:W-:-:S02]  /*2280*/  LEA.HI.X R17, R12, R15, R13, 0x2, P4 ;  /* 0x0000000f0c117211 */ /* 0x000fc400020f140d */
[----:B------:R-:W-:Y:S02]  /*2290*/  SHF.L.U64.HI R13, R2, 0x1, R23 ;  /* 0x00000001020d7819 */ /* 0x000fe40000010217 */
[----:B------:R-:W-:Y:S02]  /*22a0*/  IADD3 R12, P4, PT, R14, R21, RZ ;  /* 0x000000150e0c7210 */ /* 0x000fe40007f9e0ff */
[C---:B------:R-:W-:Y:S02]  /*22b0*/  IADD3.X R19, PT, PT, R15.reuse, R19, RZ, P1, !PT ;  /* 0x000000130f137210 */ /* 0x040fe40000ffe4ff */
[----:B------:R-:W-:-:S03]  /*22c0*/  IADD3.X R13, PT, PT, R15, R13, RZ, P4, !PT ;  /* 0x0000000d0f0d7210 */ /* 0x000fc600027fe4ff */
[----:B------:R4:W-:Y:S04]  /*22d0*/  REDG.E.ADD.F32.FTZ.RN.STRONG.GPU desc[UR14][R18.64], R9 ;  /* 0x00000009120079a6 */ /* 0x0009e8000c12f30e */
[----:B------:R4:W-:Y:S04]  /*22e0*/  REDG.E.ADD.F32.FTZ.RN.STRONG.GPU desc[UR14][R16.64], R10 ;  /* 0x0000000a100079a6 */ /* 0x0009e8000c12f30e */
[----:B------:R4:W-:Y:S02]  /*22f0*/  REDG.E.ADD.F32.FTZ.RN.STRONG.GPU desc[UR14][R12.64], R11 ;  /* 0x0000000b0c0079a6 */ /* 0x0009e4000c12f30e */
.L_x_10:
[----:B------:R-:W-:Y:S05]  /*2300*/  BSYNC.RECONVERGENT B0 ;  /* 0x0000000000007941 */ /* 0x000fea0003800200 */
.L_x_9:
[----:B------:R-:W-:-:S09]  /*2310*/  UISETP.GE.U32.AND UP1, UPT, UR19, 0x2, UPT ;  /* 0x000000021300788c */ /* 0x000fd2000bf26070 */
[----:B------:R-:W-:Y:S05]  /*2320*/  BRA.U !UP1, `(.L_x_11) ;  /* 0x0000000909e87547 */ /* 0x000fea000b800000 */
[----:B------:R-:W5:Y:S01]  /*2330*/  LDCU.64 UR6, c[0x0][0x3d0] ;  /* 0x00007a00ff0677ac */ /* 0x000f620008000a00 */
[----:B------:R-:W-:Y:S01]  /*2340*/  MOV R2, UR19 ;  /* 0x0000001300027c02 */ /* 0x000fe20008000f00 */
[----:B------:R-:W-:-:S03]  /*2350*/  ULOP3.LUT UR8, UR4, 0x1, URZ, 0xc0, !UPT ;  /* 0x0000000104087892 */ /* 0x000fc6000f8ec0ff */
[----:B------:R-:W-:Y:S01]  /*2360*/  ISETP.GE.U32.AND P4, PT, R2, 0x8, PT ;  /* 0x000000080200780c */ /* 0x000fe20003f86070 */
[----:B------:R-:W-:-:S04]  /*2370*/  UIMAD UR13, UR8, UR20, URZ ;  /* 0x00000014080d72a4 */ /* 0x000fc8000f8e02ff */
[----:B------:R-:W-:-:S04]  /*2380*/  UIMAD UR8, UR13, UR19, URZ ;  /* 0x000000130d0872a4 */ /* 0x000fc8000f8e02ff */
[----:B------:R-:W-:-:S04]  /*2390*/  USHF.L.U32 UR8, UR8, 0x1, URZ ;  /* 0x0000000108087899 */ /* 0x000fc800080006ff */
[----:B-----5:R-:W-:Y:S01]  /*23a0*/  UIMAD.WIDE UR8, UR8, 0x4, UR6 ;  /* 0x00000004080878a5 */ /* 0x020fe2000f8e0206 */
[----:B------:R-:W-:Y:S11]  /*23b0*/  @P3 BRA `(.L_x_12) ;  /* 0x0000000000603947 */ /* 0x000ff60003800000 */
[----:B0---4-:R-:W0:Y:S01]  /*23c0*/  LDC.64 R8, c[0x0][0x3c8] ;  /* 0x0000f200ff087b82 */ /* 0x011e220000000a00 */
[----:B------:R-:W-:Y:S01]  /*23d0*/  MOV R2, UR4 ;  /* 0x0000000400027c02 */ /* 0x000fe20008000f00 */
[----:B------:R-:W-:Y:S02]  /*23e0*/  UIADD3 UR17, UPT, UPT, UR13, UR12, URZ ;  /* 0x0000000c0d117290 */ /* 0x000fe4000fffe0ff */
[----:B------:R-:W-:Y:S01]  /*23f0*/  UIMAD UR6, UR18, UR20, UR12 ;  /* 0x00000014120672a4 */ /* 0x000fe2000f8e020c */
[----:B------:R-:W-:-:S03]  /*2400*/  LOP3.LUT P1, R2, R2, 0x2, RZ, 0xc0, !PT ;  /* 0x0000000202027812 */ /* 0x000fc6000782c0ff */
[----:B------:R-:W-:Y:S01]  /*2410*/  UIMAD.WIDE.U32 UR6, UR6, 0x8, UR8 ;  /* 0x00000008060678a5 */ /* 0x000fe2000f8e0008 */
[----:B--2---:R-:W-:Y:S02]  /*2420*/  SEL R15, RZ, UR19, P1 ;  /* 0x00000013ff0f7c07 */ /* 0x004fe40008800000 */
[----:B------:R-:W-:Y:S02]  /*2430*/  MOV R11, UR17 ;  /* 0x00000011000b7c02 */ /* 0x000fe40008000f00 */
[----:B------:R-:W-:Y:S02]  /*2440*/  ISETP.NE.AND P1, PT, R15, -0x1, PT ;  /* 0xffffffff0f00780c */ /* 0x000fe40003f25270 */
[----:B------:R-:W-:Y:S02]  /*2450*/  MOV R10, UR6 ;  /* 0x00000006000a7c02 */ /* 0x000fe40008000f00 */
[----:B------:R-:W-:Y:S01]  /*2460*/  IADD3 R13, PT, PT, -R2, 0x1, RZ ;  /* 0x00000001020d7810 */ /* 0x000fe20007ffe1ff */
[----:B0-----:R-:W-:Y:S01]  /*2470*/  IMAD.WIDE.U32 R8, R11, 0x4, R8 ;  /* 0x000000040b087825 */ /* 0x001fe200078e0008 */
[----:B------:R-:W-:-:S05]  /*2480*/  MOV R11, UR7 ;  /* 0x00000007000b7c02 */ /* 0x000fca0008000f00 */
[----:B------:R0:W-:Y:S01]  /*2490*/  STG.E.64 desc[UR14][R10.64], R24 ;  /* 0x000000180a007986 */ /* 0x0001e2000c101b0e */
[----:B------:R-:W-:Y:S06]  /*24a0*/  MEMBAR.ALL.GPU ;  /* 0x0000000000007992 */ /* 0x000fec000000a000 */
[----:B------:R-:W-:-:S00]  /*24b0*/  ERRBAR ;  /* 0x00000000000079ab */ /* 0x000fc00000000000 */
[----:B------:R-:W-:Y:S06]  /*24c0*/  CGAERRBAR ;  /* 0x00000000000075ab */ /* 0x000fec0000000000 */
[----:B------:R0:W-:Y:S01]  /*24d0*/  REDG.E.ADD.S32.STRONG.GPU desc[UR14][R8.64], R13 ;  /* 0x0000000d0800798e */ /* 0x0001e2000c12e30e */
[----:B------:R-:W-:Y:S05]  /*24e0*/  @!P1 BRA `(.L_x_12) ;  /* 0x0000000000149947 */ /* 0x000fea0003800000 */
.L_x_13:
[----:B------:R-:W2:Y:S04]  /*24f0*/  LDG.E.STRONG.GPU R2, desc[UR14][R8.64] ;  /* 0x0000000e08027981 */ /* 0x000ea8000c1ef900 */
[----:B--2---:R-:W-:Y:S01]  /*2500*/  CCTL.IVALL ;  /* 0x00000000ff00798f */ /* 0x004fe20002000000 */
[----:B------:R-:W-:Y:S05]  /*2510*/  YIELD ;  /* 0x0000000000007946 */ /* 0x000fea0003800000 */
[----:B------:R-:W-:-:S13]  /*2520*/  ISETP.NE.AND P1, PT, R2, R15, PT ;  /* 0x0000000f0200720c */ /* 0x000fda0003f25270 */
[----:B------:R-:W-:Y:S05]  /*2530*/  @P1 BRA `(.L_x_13) ;  /* 0xfffffffc00ec1947 */ /* 0x000fea000383ffff */
.L_x_12:
[----:B------:R-:W-:Y:S05]  /*2540*/  WARPSYNC.ALL ;  /* 0x0000000000007948 */ /* 0x000fea0003800000 */
[----:B------:R-:W-:Y:S01]  /*2550*/  BAR.SYNC.DEFER_BLOCKING 0x0 ;  /* 0x0000000000007b1d */ /* 0x000fe20000010000 */
[----:B------:R-:W-:-:S05]  /*2560*/  HFMA2 R2, -RZ, RZ, 0, 0 ;  /* 0x00000000ff027431 */ /* 0x000fca00000001ff */
[----:B------:R-:W-:Y:S05]  /*2570*/  @!P4 BRA `(.L_x_14) ;  /* 0x000000040024c947 */ /* 0x000fea0003800000 */
[----:B------:R-:W-:-:S07]  /*2580*/  MOV R2, RZ ;  /* 0x000000ff00027202 */ /* 0x000fce0000000f00 */
.L_x_15:
[C---:B------:R-:W-:Y:S02]  /*2590*/  ISETP.EQ.OR P1, PT, R2.reuse, UR18, P3 ;  /* 0x0000001202007c0c */ /* 0x040fe40009f22670 */
[C---:B0---4-:R-:W-:Y:S02]  /*25a0*/  IADD3 R10, PT, PT, R2.reuse, 0x1, RZ ;  /* 0x00000001020a7810 */ /* 0x051fe40007ffe0ff */
[----:B------:R-:W-:Y:S02]  /*25b0*/  IADD3 R13, PT, PT, R2, 0x2, RZ ;  /* 0x00000002020d7810 */ /* 0x000fe40007ffe0ff */
[----:B------:R-:W-:Y:S02]  /*25c0*/  ISETP.EQ.OR P4, PT, R10, UR18, P3 ;  /* 0x000000120a007c0c */ /* 0x000fe40009f82670 */
[----:B------:R-:W-:Y:S02]  /*25d0*/  IADD3 R12, PT, PT, R2, 0x3, RZ ;  /* 0x00000003020c7810 */ /* 0x000fe40007ffe0ff */
[----:B------:R-:W-:-:S02]  /*25e0*/  MOV R9, UR20 ;  /* 0x0000001400097c02 */ /* 0x000fc40008000f00 */
[----:B------:R-:W-:Y:S02]  /*25f0*/  ISETP.EQ.OR P6, PT, R13, UR18, P3 ;  /* 0x000000120d007c0c */ /* 0x000fe40009fc2670 */
[----:B------:R-:W-:Y:S01]  /*2600*/  ISETP.EQ.OR P5, PT, R12, UR18, P3 ;  /* 0x000000120c007c0c */ /* 0x000fe20009fa2670 */
[----:B------:R-:W-:Y:S01]  /*2610*/  @!P1 IMAD R8, R2, R9, UR12 ;  /* 0x0000000c02089e24 */ /* 0x000fe2000f8e0209 */
[----:B------:R-:W-:Y:S02]  /*2620*/  MOV R11, 0x8 ;  /* 0x00000008000b7802 */ /* 0x000fe40000000f00 */
[----:B--2---:R-:W-:Y:S01]  /*2630*/  MOV R15, UR20 ;  /* 0x00000014000f7c02 */ /* 0x004fe20008000f00 */
[----:B------:R-:W-:Y:S01]  /*2640*/  HFMA2 R16, -RZ, RZ, 0, 4.76837158203125e-07 ;  /* 0x00000008ff107431 */ /* 0x000fe200000001ff */
[----:B-1----:R-:W-:Y:S01]  /*2650*/  MOV R14, UR20 ;  /* 0x00000014000e7c02 */ /* 0x002fe20008000f00 */
[----:B------:R-:W-:-:S04]  /*2660*/  @!P1 IMAD.WIDE.U32 R8, R8, R11, UR8 ;  /* 0x0000000808089e25 */ /* 0x000fc8000f8e000b */
[----:B------:R-:W-:Y:S02]  /*2670*/  @!P4 IMAD R10, R10, R15, UR12 ;  /* 0x0000000c0a0ace24 */ /* 0x000fe4000f8e020f */
[----:B------:R-:W-:Y:S01]  /*2680*/  @!P6 IMAD R13, R13, R14, UR12 ;  /* 0x0000000c0d0dee24 */ /* 0x000fe2000f8e020e */
[----:B------:R-:W3:Y:S01]  /*2690*/  @!P1 LDG.E.64 R8, desc[UR14][R8.64] ;  /* 0x0000000e08089981 */ /* 0x000ee2000c1e1b00 */
[----:B------:R-:W-:-:S04]  /*26a0*/  @!P4 IMAD.WIDE.U32 R10, R10, R11, UR8 ;  /* 0x000000080a0ace25 */ /* 0x000fc8000f8e000b */
[----:B------:R-:W-:Y:S01]  /*26b0*/  @!P5 IMAD R14, R12, R15, UR12 ;  /* 0x0000000c0c0ede24 */ /* 0x000fe2000f8e020f */
[----:B------:R-:W-:Y:S01]  /*26c0*/  MOV R15, 0x8 ;  /* 0x00000008000f7802 */ /* 0x000fe20000000f00 */
[----:B------:R-:W-:Y:S01]  /*26d0*/  @!P6 IMAD.WIDE.U32 R12, R13, R16, UR8 ;  /* 0x000000080d0cee25 */ /* 0x000fe2000f8e0010 */
[----:B------:R-:W2:Y:S03]  /*26e0*/  @!P4 LDG.E.64 R10, desc[UR14][R10.64] ;  /* 0x0000000e0a0ac981 */ /* 0x000ea6000c1e1b00 */
[----:B------:R-:W-:Y:S02]  /*26f0*/  @!P5 IMAD.WIDE.U32 R14, R14, R15, UR8 ;  /* 0x000000080e0ede25 */ /* 0x000fe4000f8e000f */
[----:B------:R-:W4:Y:S04]  /*2700*/  @!P6 LDG.E.64 R12, desc[UR14][R12.64] ;  /* 0x0000000e0c0ce981 */ /* 0x000f28000c1e1b00 */
[----:B------:R-:W5:Y:S01]  /*2710*/  @!P5 LDG.E.64 R14, desc[UR14][R14.64] ;  /* 0x0000000e0e0ed981 */ /* 0x000f62000c1e1b00 */
[----:B------:R-:W-:-:S02]  /*2720*/  IADD3 R16, PT, PT, R2, 0x4, RZ ;  /* 0x0000000402107810 */ /* 0x000fc40007ffe0ff */
[----:B------:R-:W-:Y:S01]  /*2730*/  MOV R17, UR20 ;  /* 0x0000001400117c02 */ /* 0x000fe20008000f00 */
[----:B---3--:R-:W-:Y:S01]  /*2740*/  @!P1 FADD.FTZ R24, R24, R8 ;  /* 0x0000000818189221 */ /* 0x008fe20000010000 */
[----:B------:R-:W-:Y:S01]  /*2750*/  @!P1 FADD.FTZ R25, R25, R9 ;  /* 0x0000000919199221 */ /* 0x000fe20000010000 */
[----:B------:R-:W-:Y:S02]  /*2760*/  IADD3 R9, PT, PT, R2, 0x5, RZ ;  /* 0x0000000502097810 */ /* 0x000fe40007ffe0ff */
[----:B------:R-:W-:Y:S01]  /*2770*/  ISETP.EQ.OR P1, PT, R16, UR18, P3 ;  /* 0x0000001210007c0c */ /* 0x000fe20009f22670 */
[----:B--2---:R-:W-:Y:S01]  /*2780*/  @!P4 FADD.FTZ R24, R24, R10 ;  /* 0x0000000a1818c221 */ /* 0x004fe20000010000 */
[----:B------:R-:W-:Y:S01]  /*2790*/  @!P4 FADD.FTZ R25, R25, R11 ;  /* 0x0000000b1919c221 */ /* 0x000fe20000010000 */
[----:B------:R-:W-:Y:S02]  /*27a0*/  ISETP.EQ.OR P4, PT, R9, UR18, P3 ;  /* 0x0000001209007c0c */ /* 0x000fe40009f82670 */
[----:B------:R-:W-:Y:S01]  /*27b0*/  IADD3 R11, PT, PT, R2, 0x6, RZ ;  /* 0x00000006020b7810 */ /* 0x000fe20007ffe0ff */
[----:B----4-:R-:W-:Y:S01]  /*27c0*/  @!P6 FADD.FTZ R25, R25, R13 ;  /* 0x0000000d1919e221 */ /* 0x010fe20000010000 */
[----:B------:R-:W-:-:S02]  /*27d0*/  HFMA2 R13, -RZ, RZ, 0, 4.76837158203125e-07 ;  /* 0x00000008ff0d7431 */ /* 0x000fc400000001ff */
[----:B------:R-:W-:Y:S01]  /*27e0*/  @!P6 FADD.FTZ R24, R24, R12 ;  /* 0x0000000c1818e221 */ /* 0x000fe20000010000 */
[----:B------:R-:W-:-:S03]  /*27f0*/  ISETP.EQ.OR P6, PT, R11, UR18, P3 ;  /* 0x000000120b007c0c */ /* 0x000fc60009fc2670 */
[----:B------:R-:W-:Y:S01]  /*2800*/  @!P1 IMAD R8, R16, R17, UR12 ;  /* 0x0000000c10089e24 */ /* 0x000fe2000f8e0211 */
[----:B------:R-:W-:Y:S01]  /*2810*/  IADD3 R12, PT, PT, R2, 0x7, RZ ;  /* 0x00000007020c7810 */ /* 0x000fe20007ffe0ff */
[----:B-----5:R-:W-:Y:S01]  /*2820*/  @!P5 FADD.FTZ R24, R24, R14 ;  /* 0x0000000e1818d221 */ /* 0x020fe20000010000 */
[----:B------:R-:W-:Y:S01]  /*2830*/  MOV R10, UR20 ;  /* 0x00000014000a7c02 */ /* 0x000fe20008000f00 */
[----:B------:R-:W-:Y:S01]  /*2840*/  @!P5 FADD.FTZ R25, R25, R15 ;  /* 0x0000000f1919d221 */ /* 0x000fe20000010000 */
[----:B------:R-:W-:Y:S01]  /*2850*/  ISETP.EQ.OR P5, PT, R12, UR18, P3 ;  /* 0x000000120c007c0c */ /* 0x000fe20009fa2670 */
[----:B------:R-:W-:Y:S01]  /*2860*/  HFMA2 R16, -RZ, RZ, 0, 4.76837158203125e-07 ;  /* 0x00000008ff107431 */ /* 0x000fe200000001ff */
[----:B------:R-:W-:Y:S01]  /*2870*/  MOV R14, UR20 ;  /* 0x00000014000e7c02 */ /* 0x000fe20008000f00 */
[----:B------:R-:W-:Y:S01]  /*2880*/  @!P4 IMAD R10, R9, R10, UR12 ;  /* 0x0000000c090ace24 */ /* 0x000fe2000f8e020a */
[----:B------:R-:W-:Y:S01]  /*2890*/  MOV R15, 0x8 ;  /* 0x00000008000f7802 */ /* 0x000fe20000000f00 */
[----:B------:R-:W-:-:S04]  /*28a0*/  @!P1 IMAD.WIDE.U32 R8, R8, R13, UR8 ;  /* 0x0000000808089e25 */ /* 0x000fc8000f8e000d */
[----:B------:R-:W-:Y:S02]  /*28b0*/  @!P6 IMAD R13, R11, R14, UR12 ;  /* 0x0000000c0b0dee24 */ /* 0x000fe4000f8e020e */
[----:B------:R-:W2:Y:S01]  /*28c0*/  @!P1 LDG.E.64 R8, desc[UR14][R8.64] ;  /* 0x0000000e08089981 */ /* 0x000ea2000c1e1b00 */
[----:B------:R-:W-:-:S04]  /*28d0*/  @!P4 IMAD.WIDE.U32 R10, R10, R15, UR8 ;  /* 0x000000080a0ace25 */ /* 0x000fc8000f8e000f */
[----:B------:R-:W-:Y:S02]  /*28e0*/  @!P5 IMAD R14, R12, R17, UR12 ;  /* 0x0000000c0c0ede24 */ /* 0x000fe4000f8e0211 */
[----:B------:R-:W-:Y:S01]  /*28f0*/  @!P6 IMAD.WIDE.U32 R12, R13, R16, UR8 ;  /* 0x000000080d0cee25 */ /* 0x000fe2000f8e0010 */
[----:B------:R-:W3:Y:S03]  /*2900*/  @!P4 LDG.E.64 R10, desc[UR14][R10.64] ;  /* 0x0000000e0a0ac981 */ /* 0x000ee6000c1e1b00 */
[----:B------:R-:W-:Y:S02]  /*2910*/  @!P5 IMAD.WIDE.U32 R14, R14, R15, UR8 ;  /* 0x000000080e0ede25 */ /* 0x000fe4000f8e000f */
[----:B------:R-:W4:Y:S04]  /*2920*/  @!P6 LDG.E.64 R12, desc[UR14][R12.64] ;  /* 0x0000000e0c0ce981 */ /* 0x000f28000c1e1b00 */
[----:B------:R-:W5:Y:S01]  /*2930*/  @!P5 LDG.E.64 R14, desc[UR14][R14.64] ;  /* 0x0000000e0e0ed981 */ /* 0x000f62000c1e1b00 */
[----:B------:R-:W-:Y:S01]  /*2940*/  ULOP3.LUT UR6, UR19, 0x7ffffff8, URZ, 0xc0, !UPT ;  /* 0x7ffffff813067892 */ /* 0x000fe2000f8ec0ff */
[----:B------:R-:W-:Y:S01]  /*2950*/  IADD3 R2, PT, PT, R2, 0x8, RZ ;  /* 0x0000000802027810 */ /* 0x000fe20007ffe0ff */
[----:B--2---:R-:W-:Y:S01]  /*2960*/  @!P1 FADD.FTZ R24, R24, R8 ;  /* 0x0000000818189221 */ /* 0x004fe20000010000 */
[----:B------:R-:W-:-:S03]  /*2970*/  @!P1 FADD.FTZ R25, R25, R9 ;  /* 0x0000000919199221 */ /* 0x000fc60000010000 */
[----:B------:R-:W-:Y:S01]  /*2980*/  ISETP.NE.AND P1, PT, R2, UR6, PT ;  /* 0x0000000602007c0c */ /* 0x000fe2000bf25270 */
[----:B---3--:R-:W-:Y:S01]  /*2990*/  @!P4 FADD.FTZ R24, R24, R10 ;  /* 0x0000000a1818c221 */ /* 0x008fe20000010000 */
[----:B------:R-:W-:-:S03]  /*29a0*/  @!P4 FADD.FTZ R25, R25, R11 ;  /* 0x0000000b1919c221 */ /* 0x000fc60000010000 */
[----:B----4-:R-:W-:Y:S01]  /*29b0*/  @!P6 FADD.FTZ R24, R24, R12 ;  /* 0x0000000c1818e221 */ /* 0x010fe20000010000 */
[----:B------:R-:W-:-:S03]  /*29c0*/  @!P6 FADD.FTZ R25, R25, R13 ;  /* 0x0000000d1919e221 */ /* 0x000fc60000010000 */
[----:B-----5:R-:W-:Y:S01]  /*29d0*/  @!P5 FADD.FTZ R24, R24, R14 ;  /* 0x0000000e1818d221 */ /* 0x020fe20000010000 */
[----:B------:R-:W-:-:S03]  /*29e0*/  @!P5 FADD.FTZ R25, R25, R15 ;  /* 0x0000000f1919d221 */ /* 0x000fc60000010000 */
[----:B------:R-:W-:Y:S05]  /*29f0*/  @P1 BRA `(.L_x_15) ;  /* 0xfffffff800e41947 */ /* 0x000fea000383ffff */
[----:B------:R-:W-:-:S07]  /*2a00*/  MOV R2, UR6 ;  /* 0x0000000600027c02 */ /* 0x000fce0008000f00 */
.L_x_14:
[----:B------:R-:W-:-:S04]  /*2a10*/  ULOP3.LUT UR6, UR19, 0x7, URZ, 0xc0, !UPT ;  /* 0x0000000713067892 */ /* 0x000fc8000f8ec0ff */
[----:B------:R-:W-:-:S09]  /*2a20*/  UISETP.NE.AND UP1, UPT, UR6, URZ, UPT ;  /* 0x000000ff0600728c */ /* 0x000fd2000bf25270 */
[----:B------:R-:W-:Y:S05]  /*2a30*/  BRA.U !UP1, `(.L_x_11) ;  /* 0x0000000509247547 */ /* 0x000fea000b800000 */
[----:B------:R-:W-:-:S04]  /*2a40*/  ULOP3.LUT UR7, UR19, 0x3, URZ, 0xc0, !UPT ;  /* 0x0000000313077892 */ /* 0x000fc8000f8ec0ff */
[----:B------:R-:W-:Y:S01]  /*2a50*/  UISETP.NE.AND UP1, UPT, UR7, URZ, UPT ;  /* 0x000000ff0700728c */ /* 0x000fe2000bf25270 */
[----:B------:R-:W-:Y:S10]  /*2a60*/  BRA.U !UP0, `(.L_x_16) ;  /* 0x00000001088c7547 */ /* 0x000ff4000b800000 */
[C---:B0---4-:R-:W-:Y:S02]  /*2a70*/  IADD3 R10, PT, PT, R2.reuse, 0x1, RZ ;  /* 0x00000001020a7810 */ /* 0x051fe40007ffe0ff */
[----:B------:R-:W-:Y:S02]  /*2a80*/  ISETP.EQ.OR P1, PT, R2, UR18, P3 ;  /* 0x0000001202007c0c */ /* 0x000fe40009f22670 */
[----:B------:R-:W-:Y:S02]  /*2a90*/  ISETP.EQ.OR P4, PT, R10, UR18, P3 ;  /* 0x000000120a007c0c */ /* 0x000fe40009f82670 */
[----:B-1----:R-:W-:Y:S02]  /*2aa0*/  IADD3 R14, PT, PT, R2, 0x2, RZ ;  /* 0x00000002020e7810 */ /* 0x002fe40007ffe0ff */
[----:B------:R-:W-:Y:S02]  /*2ab0*/  MOV R13, UR20 ;  /* 0x00000014000d7c02 */ /* 0x000fe40008000f00 */
[----:B------:R-:W-:-:S02]  /*2ac0*/  ISETP.EQ.OR P5, PT, R14, UR18, P3 ;  /* 0x000000120e007c0c */ /* 0x000fc40009fa2670 */
[----:B------:R-:W-:Y:S02]  /*2ad0*/  IADD3 R12, PT, PT, R2, 0x3, RZ ;  /* 0x00000003020c7810 */ /* 0x000fe40007ffe0ff */
[----:B------:R-:W-:Y:S02]  /*2ae0*/  MOV R9, UR20 ;  /* 0x0000001400097c02 */ /* 0x000fe40008000f00 */
[----:B------:R-:W-:Y:S01]  /*2af0*/  ISETP.EQ.OR P6, PT, R12, UR18, P3 ;  /* 0x000000120c007c0c */ /* 0x000fe20009fc2670 */
[----:B------:R-:W-:Y:S02]  /*2b00*/  @!P4 IMAD R10, R10, R13, UR12 ;  /* 0x0000000c0a0ace24 */ /* 0x000fe4000f8e020d */
[----:B------:R-:W-:Y:S01]  /*2b10*/  HFMA2 R13, -RZ, RZ, 0, 4.76837158203125e-07 ;  /* 0x00000008ff0d7431 */ /* 0x000fe200000001ff */
[----:B------:R-:W-:Y:S01]  /*2b20*/  MOV R11, 0x8 ;  /* 0x00000008000b7802 */ /* 0x000fe20000000f00 */
[----:B------:R-:W-:Y:S01]  /*2b30*/  @!P1 IMAD R8, R2, R9, UR12 ;  /* 0x0000000c02089e24 */ /* 0x000fe2000f8e0209 */
[----:B--2---:R-:W-:-:S02]  /*2b40*/  MOV R15, UR20 ;  /* 0x00000014000f7c02 */ /* 0x004fc40008000f00 */
[----:B------:R-:W-:Y:S01]  /*2b50*/  MOV R17, UR20 ;  /* 0x0000001400117c02 */ /* 0x000fe20008000f00 */
[----:B------:R-:W-:-:S04]  /*2b60*/  @!P1 IMAD.WIDE.U32 R8, R8, R11, UR8 ;  /* 0x0000000808089e25 */ /* 0x000fc8000f8e000b */
[----:B------:R-:W-:Y:S01]  /*2b70*/  @!P5 IMAD R14, R14, R15, UR12 ;  /* 0x0000000c0e0ede24 */ /* 0x000fe2000f8e020f */
[----:B------:R-:W-:Y:S01]  /*2b80*/  MOV R15, 0x8 ;  /* 0x00000008000f7802 */ /* 0x000fe20000000f00 */
[----:B------:R-:W-:Y:S01]  /*2b90*/  @!P4 IMAD.WIDE.U32 R10, R10, R13, UR8 ;  /* 0x000000080a0ace25 */ /* 0x000fe2000f8e000d */
[----:B------:R-:W3:Y:S03]  /*2ba0*/  @!P1 LDG.E.64 R8, desc[UR14][R8.64] ;  /* 0x0000000e08089981 */ /* 0x000ee6000c1e1b00 */
[----:B------:R-:W-:Y:S02]  /*2bb0*/  @!P6 IMAD R12, R12, R17, UR12 ;  /* 0x0000000c0c0cee24 */ /* 0x000fe4000f8e0211 */
[----:B------:R-:W-:Y:S01]  /*2bc0*/  @!P5 IMAD.WIDE.U32 R14, R14, R15, UR8 ;  /* 0x000000080e0ede25 */ /* 0x000fe2000f8e000f */
[----:B------:R-:W2:Y:S03]  /*2bd0*/  @!P4 LDG.E.64 R10, desc[UR14][R10.64] ;  /* 0x0000000e0a0ac981 */ /* 0x000ea6000c1e1b00 */
[----:B------:R-:W-:-:S02]  /*2be0*/  @!P6 IMAD.WIDE.U32 R12, R12, R13, UR8 ;  /* 0x000000080c0cee25 */ /* 0x000fc4000f8e000d */
[----:B------:R-:W4:Y:S04]  /*2bf0*/  @!P5 LDG.E.64 R14, desc[UR14][R14.64] ;  /* 0x0000000e0e0ed981 */ /* 0x000f28000c1e1b00 */
[----:B------:R-:W5:Y:S01]  /*2c00*/  @!P6 LDG.E.64 R12, desc[UR14][R12.64] ;  /* 0x0000000e0c0ce981 */ /* 0x000f62000c1e1b00 */
[----:B------:R-:W-:Y:S01]  /*2c10*/  IADD3 R2, PT, PT, R2, 0x4, RZ ;  /* 0x0000000402027810 */ /* 0x000fe20007ffe0ff */
[----:B---3--:R-:W-:Y:S01]  /*2c20*/  @!P1 FADD.FTZ R24, R24, R8 ;  /* 0x0000000818189221 */ /* 0x008fe20000010000 */
[----:B------:R-:W-:-:S03]  /*2c30*/  @!P1 FADD.FTZ R25, R25, R9 ;  /* 0x0000000919199221 */ /* 0x000fc60000010000 */
[----:B--2---:R-:W-:Y:S01]  /*2c40*/  @!P4 FADD.FTZ R24, R24, R10 ;  /* 0x0000000a1818c221 */ /* 0x004fe20000010000 */
[----:B------:R-:W-:-:S03]  /*2c50*/  @!P4 FADD.FTZ R25, R25, R11 ;  /* 0x0000000b1919c221 */ /* 0x000fc60000010000 */
[----:B----4-:R-:W-:Y:S01]  /*2c60*/  @!P5 FADD.FTZ R24, R24, R14 ;  /* 0x0000000e1818d221 */ /* 0x010fe20000010000 */
[----:B------:R-:W-:-:S03]  /*2c70*/  @!P5 FADD.FTZ R25, R25, R15 ;  /* 0x0000000f1919d221 */ /* 0x000fc60000010000 */
[----:B-----5:R-:W-:Y:S01]  /*2c80*/  @!P6 FADD.FTZ R24, R24, R12 ;  /* 0x0000000c1818e221 */ /* 0x020fe20000010000 */
[----:B------:R-:W-:-:S07]  /*2c90*/  @!P6 FADD.FTZ R25, R25, R13 ;  /* 0x0000000d1919e221 */ /* 0x000fce0000010000 */
.L_x_16:
[----:B------:R-:W-:Y:S05]  /*2ca0*/  BRA.U !UP1, `(.L_x_11) ;  /* 0x0000000109887547 */ /* 0x000fea000b800000 */
[----:B------:R-:W-:Y:S02]  /*2cb0*/  UISETP.NE.AND UP1, UPT, UR7, 0x1, UPT ;  /* 0x000000010700788c */ /* 0x000fe4000bf25270 */
[----:B------:R-:W-:-:S06]  /*2cc0*/  ULOP3.LUT UR6, UR19, 0x1, URZ, 0xc0, !UPT ;  /* 0x0000000113067892 */ /* 0x000fcc000f8ec0ff */
[----:B----4-:R-:W-:Y:S01]  /*2cd0*/  MOV R12, UR6 ;  /* 0x00000006000c7c02 */ /* 0x010fe20008000f00 */
[----:B------:R-:W-:Y:S06]  /*2ce0*/  BRA.U !UP1, `(.L_x_17) ;  /* 0x0000000109487547 */ /* 0x000fec000b800000 */
[C---:B0-----:R-:W-:Y:S01]  /*2cf0*/  IADD3 R10, PT, PT, R2.reuse, 0x1, RZ ;  /* 0x00000001020a7810 */ /* 0x041fe20007ffe0ff */
[----:B------:R-:W-:Y:S01]  /*2d00*/  HFMA2 R11, -RZ, RZ, 0, 4.76837158203125e-07 ;  /* 0x00000008ff0b7431 */ /* 0x000fe200000001ff */
[----:B------:R-:W-:Y:S02]  /*2d10*/  ISETP.EQ.OR P4, PT, R2, UR18, P3 ;  /* 0x0000001202007c0c */ /* 0x000fe40009f82670 */
[----:B------:R-:W-:Y:S02]  /*2d20*/  ISETP.EQ.OR P1, PT, R10, UR18, P3 ;  /* 0x000000120a007c0c */ /* 0x000fe40009f22670 */
[----:B------:R-:W-:Y:S02]  /*2d30*/  MOV R9, UR20 ;  /* 0x0000001400097c02 */ /* 0x000fe40008000f00 */
[----:B------:R-:W-:-:S07]  /*2d40*/  MOV R13, UR20 ;  /* 0x00000014000d7c02 */ /* 0x000fce0008000f00 */
[----:B------:R-:W-:Y:S02]  /*2d50*/  @!P4 IMAD R8, R2, R9, UR12 ;  /* 0x0000000c0208ce24 */ /* 0x000fe4000f8e0209 */
[----:B------:R-:W-:Y:S01]  /*2d60*/  @!P1 IMAD R10, R10, R13, UR12 ;  /* 0x0000000c0a0a9e24 */ /* 0x000fe2000f8e020d */
[----:B------:R-:W-:Y:S01]  /*2d70*/  MOV R13, 0x8 ;  /* 0x00000008000d7802 */ /* 0x000fe20000000f00 */
[----:B------:R-:W-:-:S04]  /*2d80*/  @!P4 IMAD.WIDE.U32 R8, R8, R11, UR8 ;  /* 0x000000080808ce25 */ /* 0x000fc8000f8e000b */
[----:B------:R-:W-:Y:S02]  /*2d90*/  @!P1 IMAD.WIDE.U32 R10, R10, R13, UR8 ;  /* 0x000000080a0a9e25 */ /* 0x000fe4000f8e000d */
[----:B------:R-:W3:Y:S04]  /*2da0*/  @!P4 LDG.E.64 R8, desc[UR14][R8.64] ;  /* 0x0000000e0808c981 */ /* 0x000ee8000c1e1b00 */
[----:B------:R-:W4:Y:S01]  /*2db0*/  @!P1 LDG.E.64 R10, desc[UR14][R10.64] ;  /* 0x0000000e0a0a9981 */ /* 0x000f22000c1e1b00 */
[----:B------:R-:W-:Y:S01]  /*2dc0*/  IADD3 R2, PT, PT, R2, 0x2, RZ ;  /* 0x0000000202027810 */ /* 0x000fe20007ffe0ff */
[----:B---3--:R-:W-:Y:S01]  /*2dd0*/  @!P4 FADD.FTZ R24, R24, R8 ;  /* 0x000000081818c221 */ /* 0x008fe20000010000 */
[----:B------:R-:W-:-:S03]  /*2de0*/  @!P4 FADD.FTZ R25, R25, R9 ;  /* 0x000000091919c221 */ /* 0x000fc60000010000 */
[----:B----4-:R-:W-:Y:S01]  /*2df0*/  @!P1 FADD.FTZ R24, R24, R10 ;  /* 0x0000000a18189221 */ /* 0x010fe20000010000 */
[----:B------:R-:W-:-:S07]  /*2e00*/  @!P1 FADD.FTZ R25, R25, R11 ;  /* 0x0000000b19199221 */ /* 0x000fce0000010000 */
.L_x_17:
[----:B------:R-:W-:Y:S01]  /*2e10*/  ISETP.EQ.OR P1, PT, R2, UR18, P3 ;  /* 0x0000001202007c0c */ /* 0x000fe20009f22670 */
[----:B------:R-:W-:Y:S03]  /*2e20*/  BSSY.RECONVERGENT B0, `(.L_x_11) ;  /* 0x000000a000007945 */ /* 0x000fe60003800200 */
[----:B------:R-:W-:-:S13]  /*2e30*/  ISETP.NE.U32.OR P1, PT, R12, 0x1, P1 ;  /* 0x000000010c00780c */ /* 0x000fda0000f25470 */
[----:B------:R-:W-:Y:S05]  /*2e40*/  @P1 BRA `(.L_x_18) ;  /* 0x00000000001c1947 */ /* 0x000fea0003800000 */
[----:B0-----:R-:W-:Y:S01]  /*2e50*/  HFMA2 R11, -RZ, RZ, 0, 4.76837158203125e-07 ;  /* 0x00000008ff0b7431 */ /* 0x001fe200000001ff */
[----:B------:R-:W-:-:S05]  /*2e60*/  MOV R9, UR20 ;  /* 0x0000001400097c02 */ /* 0x000fca0008000f00 */
[----:B------:R-:W-:-:S04]  /*2e70*/  IMAD R8, R2, R9, UR12 ;  /* 0x0000000c02087e24 */ /* 0x000fc8000f8e0209 */
[----:B------:R-:W-:-:S06]  /*2e80*/  IMAD.WIDE.U32 R8, R8, R11, UR8 ;  /* 0x0000000808087e25 */ /* 0x000fcc000f8e000b */
[----:B------:R-:W3:Y:S02]  /*2e90*/  LDG.E.64 R8, desc[UR14][R8.64] ;  /* 0x0000000e08087981 */ /* 0x000ee4000c1e1b00 */
[----:B---3--:R-:W-:Y:S01]  /*2ea0*/  FADD.FTZ R24, R24, R8 ;  /* 0x0000000818187221 */ /* 0x008fe20000010000 */
[----:B------:R-:W-:-:S07]  /*2eb0*/  FADD.FTZ R25, R25, R9 ;  /* 0x0000000919197221 */ /* 0x000fce0000010000 */
.L_x_18:
[----:B------:R-:W-:Y:S05]  /*2ec0*/  BSYNC.RECONVERGENT B0 ;  /* 0x0000000000007941 */ /* 0x000fea0003800200 */
.L_x_11:
[----:B------:R-:W5:Y:S01]  /*2ed0*/  S2UR UR7, SR_CgaCtaId ;  /* 0x00000000000779c3 */ /* 0x000f620000008800 */
[----:B------:R-:W-:Y:S02]  /*2ee0*/  UMOV UR6, 0x400 ;  /* 0x0000040000067882 */ /* 0x000fe40000000000 */
[----:B-----5:R-:W-:-:S09]  /*2ef0*/  ULEA UR6, UR7, UR6, 0x18 ;  /* 0x0000000607067291 */ /* 0x020fd2000f8ec0ff */
[----:B------:R1:W-:Y:S01]  /*2f00*/  @!P3 STS.64 [UR6+0x30], R24 ;  /* 0x00003018ff00b988 */ /* 0x0003e20008000a06 */
[----:B------:R-:W-:Y:S06]  /*2f10*/  BAR.SYNC.DEFER_BLOCKING 0x0 ;  /* 0x0000000000007b1d */ /* 0x000fec0000010000 */
[----:B0---4-:R-:W0:Y:S01]  /*2f20*/  LDS.64 R8, [UR6+0x30] ;  /* 0x00003006ff087984 */ /* 0x011e220008000a00 */
[----:B------:R-:W4:Y:S01]  /*2f30*/  LDCU UR6, c[0x0][0x42c] ;  /* 0x00008580ff0677ac */ /* 0x000f220008000800 */
[----:B------:R-:W-:Y:S05]  /*2f40*/  @!P2 BRA `(.L_x_19) ;  /* 0x000000000048a947 */ /* 0x000fea0003800000 */
[----:B------:R-:W-:Y:S01]  /*2f50*/  FFMA.FTZ R6, R4, R3, R6 ;  /* 0x0000000304067223 */ /* 0x000fe20000010006 */
[----:B------:R-:W-:-:S03]  /*2f60*/  FFMA.FTZ R7, R5, R0, R7 ;  /* 0x0000000005077223 */ /* 0x000fc60000010007 */
[----:B------:R-:W-:Y:S01]  /*2f70*/  FMUL.FTZ R2, R6, -1.4426950216293334961 ;  /* 0xbfb8aa3b06027820 */ /* 0x000fe20000410000 */
[----:B------:R-:W-:-:S05]  /*2f80*/  FMUL.FTZ R11, R7, -1.4426950216293334961 ;  /* 0xbfb8aa3b070b7820 */ /* 0x000fca0000410000 */
[----:B------:R-:W5:Y:S08]  /*2f90*/  MUFU.EX2 R2, R2 ;  /* 0x0000000200027308 */ /* 0x000f700000000800 */
[----:B------:R-:W1:Y:S01]  /*2fa0*/  MUFU.EX2 R11, R11 ;  /* 0x0000000b000b7308 */ /* 0x000e620000000800 */
[----:B-----5:R-:W-:-:S07]  /*2fb0*/  FADD.FTZ R10, R2, 1 ;  /* 0x3f800000020a7421 */ /* 0x020fce0000010000 */
[----:B------:R-:W2:Y:S01]  /*2fc0*/  MUFU.RCP R10, R10 ;  /* 0x0000000a000a7308 */ /* 0x000ea20000001000 */
[----:B-1----:R-:W-:-:S07]  /*2fd0*/  FADD.FTZ R12, R11, 1 ;  /* 0x3f8000000b0c7421 */ /* 0x002fce0000010000 */
[----:B------:R-:W1:Y:S01]  /*2fe0*/  MUFU.RCP R13, R12 ;  /* 0x0000000c000d7308 */ /* 0x000e620000001000 */
[----:B--2---:R-:W-:Y:S01]  /*2ff0*/  FADD.FTZ R15, -R10, 1 ;  /* 0x3f8000000a0f7421 */ /* 0x004fe20000010100 */
[----:B------:R-:W-:-:S03]  /*3000*/  FMUL.FTZ R29, R29, R10 ;  /* 0x0000000a1d1d7220 */ /* 0x000fc60000410000 */
[----:B------:R-:W-:Y:S01]  /*3010*/  FFMA.FTZ R6, R6, R15, 1 ;  /* 0x3f80000006067423 */ /* 0x000fe2000001000f */
[----:B-1----:R-:W-:Y:S01]  /*3020*/  FADD.FTZ R14, -R13, 1 ;  /* 0x3f8000000d0e7421 */ /* 0x002fe20000010100 */
[----:B------:R-:W-:Y:S02]  /*3030*/  FMUL.FTZ R28, R28, R13 ;  /* 0x0000000d1c1c7220 */ /* 0x000fe40000410000 */
[----:B------:R-:W-:Y:S01]  /*3040*/  FMUL.FTZ R29, R29, R6 ;  /* 0x000000061d1d7220 */ /* 0x000fe20000410000 */
[----:B------:R-:W-:-:S04]  /*3050*/  FFMA.FTZ R7, R7, R14, 1 ;  /* 0x3f80000007077423 */ /* 0x000fc8000001000e */
[----:B------:R-:W-:-:S07]  /*3060*/  FMUL.FTZ R28, R28, R7 ;  /* 0x000000071c1c7220 */ /* 0x000fce0000410000 */
.L_x_19:
[----:B0---4-:R-:W-:Y:S01]  /*3070*/  FMUL.FTZ R8, R8, UR6 ;  /* 0x0000000608087c20 */ /* 0x011fe20008410000 */
[----:B------:R-:W-:Y:S01]  /*3080*/  FMUL.FTZ R9, R9, UR6 ;  /* 0x0000000609097c20 */ /* 0x000fe20008410000 */
[----:B------:R-:W-:Y:S04]  /*3090*/  BSSY.RECONVERGENT B0, `(.L_x_20) ;  /* 0x0000014000007945 */ /* 0x000fe80003800200 */
[----:B------:R-:W-:Y:S05]  /*30a0*/  @P0 BRA `(.L_x_21) ;  /* 0x0000000000480947 */ /* 0x000fea0003800000 */
[----:B------:R-:W0:Y:S01]  /*30b0*/  LDCU.64 UR8, c[0x0][0x3f8] ;  /* 0x00007f00ff0877ac */ /* 0x000e220008000a00 */
[----:B------:R-:W-:Y:S01]  /*30c0*/  SHF.R.S32.HI R7, RZ, 0x1f, R32 ;  /* 0x0000001fff077819 */ /* 0x000fe20000011420 */
[-CC-:B------:R-:W-:Y:S01]  /*30d0*/  FFMA.FTZ R3, R3, R8.reuse, R9.reuse ;  /* 0x0000000803037223 */ /* 0x180fe20000010009 */
[----:B------:R-:W-:Y:S01]  /*30e0*/  MOV R35, R37 ;  /* 0x0000002500237202 */ /* 0x000fe20000000f00 */
[----:B------:R-:W4:Y:S01]  /*30f0*/  LDCU.64 UR6, c[0x0][0x380] ;  /* 0x00007000ff0677ac */ /* 0x000f220008000a00 */
[----:B------:R-:W-:Y:S01]  /*3100*/  FFMA.FTZ R0, R0, R8, R9 ;  /* 0x0000000800007223 */ /* 0x000fe20000010009 */
[----:B------:R-:W-:-:S03]  /*3110*/  FFMA.FTZ R3, R4, R29, -R3 ;  /* 0x0000001d04037223 */ /* 0x000fc60000010803 */
[----:B------:R-:W-:Y:S01]  /*3120*/  FFMA.FTZ R0, R5, R28, -R0 ;  /* 0x0000001c05007223 */ /* 0x000fe20000010800 */
[----:B------:R-:W-:-:S03]  /*3130*/  FMUL.FTZ R5, R3, UR16 ;  /* 0x0000001003057c20 */ /* 0x000fc60008410000 */
[----:B------:R-:W-:Y:S01]  /*3140*/  FMUL.FTZ R0, R0, UR16 ;  /* 0x0000001000007c20 */ /* 0x000fe20008410000 */
[----:B0-----:R-:W-:-:S04]  /*3150*/  IMAD R7, R7, UR8, RZ ;  /* 0x0000000807077c24 */ /* 0x001fc8000f8e02ff */
[----:B------:R-:W-:Y:S01]  /*3160*/  F2FP.BF16.F32.PACK_AB R5, R0, R5 ;  /* 0x000000050005723e */ /* 0x000fe200000010ff */
[----:B------:R-:W-:-:S04]  /*3170*/  IMAD.WIDE.U32 R34, R32, UR8, R34 ;  /* 0x0000000820227c25 */ /* 0x000fc8000f8e0022 */
[----:B------:R-:W-:Y:S01]  /*3180*/  IMAD R7, R32, UR9, R7 ;  /* 0x0000000920077c24 */ /* 0x000fe2000f8e0207 */
[----:B----4-:R-:W-:-:S04]  /*3190*/  LEA R2, P0, R34, UR6, 0x1 ;  /* 0x0000000622027c11 */ /* 0x010fc8000f8008ff */
[----:B------:R-:W-:-:S04]  /*31a0*/  IADD3 R7, PT, PT, R35, R7, RZ ;  /* 0x0000000723077210 */ /* 0x000fc80007ffe0ff */
[----:B------:R-:W-:-:S05]  /*31b0*/  LEA.HI.X R3, R34, UR7, R7, 0x1, P0 ;  /* 0x0000000722037c11 */ /* 0x000fca00080f0c07 */
[----:B------:R0:W-:Y:S02]  /*31c0*/  STG.E desc[UR14][R2.64], R5 ;  /* 0x0000000502007986 */ /* 0x0001e4000c10190e */
.L_x_21:
[----:B------:R-:W-:Y:S05]  /*31d0*/  BSYNC.RECONVERGENT B0 ;  /* 0x0000000000007941 */ /* 0x000fea0003800200 */
.L_x_20:
[----:B------:R-:W-:Y:S02]  /*31e0*/  UIADD3 UR11, UPT, UPT, UR20, UR11, URZ ;  /* 0x0000000b140b7290 */ /* 0x000fe4000fffe0ff */
[----:B------:R-:W-:Y:S02]  /*31f0*/  UIADD3 UR4, UPT, UPT, UR4, 0x1, URZ ;  /* 0x0000000104047890 */ /* 0x000fe4000fffe0ff */
[----:B------:R-:W-:-:S09]  /*3200*/  UISETP.GE.AND UP1, UPT, UR11, UR5, UPT ;  /* 0x000000050b00728c */ /* 0x000fd2000bf26270 */
[----:B------:R-:W-:Y:S05]  /*3210*/  BRA.U !UP1, `(.L_x_22) ;  /* 0xffffffcd09f07547 */ /* 0x000fea000b83ffff */
.L_x_1:
[----:B------:R-:W4:Y:S01]  /*3220*/  LDC R4, c[0x0][0x370] ;  /* 0x0000dc00ff047b82 */ /* 0x000f220000000800 */
[----:B------:R-:W-:Y:S01]  /*3230*/  ISETP.NE.AND P2, PT, R27, RZ, PT ;  /* 0x000000ff1b00720c */ /* 0x000fe20003f45270 */
[----:B------:R-:W-:Y:S06]  /*3240*/  BSSY.RECONVERGENT B0, `(.L_x_23) ;  /* 0x0000011000007945 */ /* 0x000fec0003800200 */
[----:B------:R-:W5:Y:S08]  /*3250*/  LDC R7, c[0x0][0x374] ;  /* 0x0000dd00ff077b82 */ /* 0x000f700000000800 */
[----:B0-----:R-:W0:Y:S01]  /*3260*/  LDC.64 R2, c[0x0][0x3c8] ;  /* 0x0000f200ff027b82 */ /* 0x001e220000000a00 */
[----:B----4-:R-:W-:-:S02]  /*3270*/  IADD3 R5, PT, PT, R4, -0x1, RZ ;  /* 0xffffffff04057810 */ /* 0x010fc40007ffe0ff */
[----:B------:R-:W-:Y:S02]  /*3280*/  ISETP.NE.AND P1, PT, R4, 0x1, PT ;  /* 0x000000010400780c */ /* 0x000fe40003f25270 */
[----:B-----5:R-:W-:-:S04]  /*3290*/  IADD3 R0, PT, PT, R7, -0x1, RZ ;  /* 0xffffffff07007810 */ /* 0x020fc80007ffe0ff */
[----:B------:R-:W-:Y:S02]  /*32a0*/  ISETP.NE.AND P0, PT, R0, UR12, PT ;  /* 0x0000000c00007c0c */ /* 0x000fe4000bf05270 */
[----:B------:R-:W-:Y:S02]  /*32b0*/  SHF.L.U32 R0, R7, 0x1, RZ ;  /* 0x0000000107007819 */ /* 0x000fe400000006ff */
[----:B------:R-:W-:Y:S02]  /*32c0*/  ISETP.NE.OR P0, PT, R5, UR18, P0 ;  /* 0x0000001205007c0c */ /* 0x000fe40008705670 */
[----:B------:R-:W-:-:S05]  /*32d0*/  SEL R5, R0, RZ, P1 ;  /* 0x000000ff00057207 */ /* 0x000fca0000800000 */
[----:B0-----:R-:W-:Y:S01]  /*32e0*/  IMAD.WIDE.U32 R2, R5, 0x4, R2 ;  /* 0x0000000405027825 */ /* 0x001fe200078e0002 */
[----:B------:R-:W-:Y:S06]  /*32f0*/  @P2 BRA `(.L_x_24) ;  /* 0x0000000000142947 */ /* 0x000fec0003800000 */
[----:B------:R-:W-:Y:S01]  /*3300*/  HFMA2 R5, -RZ, RZ, 0, 5.9604644775390625e-08 ;  /* 0x00000001ff057431 */ /* 0x000fe200000001ff */
[----:B------:R-:W-:Y:S06]  /*3310*/  MEMBAR.ALL.GPU ;  /* 0x0000000000007992 */ /* 0x000fec000000a000 */
[----:B------:R-:W-:-:S00]  /*3320*/  ERRBAR ;  /* 0x00000000000079ab */ /* 0x000fc00000000000 */
[----:B------:R-:W-:Y:S06]  /*3330*/  CGAERRBAR ;  /* 0x00000000000075ab */ /* 0x000fec0000000000 */
[----:B------:R0:W-:Y:S02]  /*3340*/  REDG.E.ADD.S32.STRONG.GPU desc[UR14][R2.64], R5 ;  /* 0x000000050200798e */ /* 0x0001e4000c12e30e */
.L_x_24:
[----:B------:R-:W-:Y:S05]  /*3350*/  BSYNC.RECONVERGENT B0 ;  /* 0x0000000000007941 */ /* 0x000fea0003800200 */
.L_x_23:
[----:B------:R-:W-:Y:S05]  /*3360*/  @P0 EXIT ;  /* 0x000000000000094d */ /* 0x000fea0003800000 */
[----:B------:R-:W-:Y:S05]  /*3370*/  @P2 BRA `(.L_x_25) ;  /* 0x0000000000202947 */ /* 0x000fea0003800000 */
[----:B------:R-:W-:-:S05]  /*3380*/  IMAD R0, R4, R7, RZ ;  /* 0x0000000704007224 */ /* 0x000fca00078e02ff */
[----:B------:R-:W-:-:S13]  /*3390*/  ISETP.NE.AND P0, PT, R0, -0x1, PT ;  /* 0xffffffff0000780c */ /* 0x000fda0003f05270 */
[----:B------:R-:W-:Y:S05]  /*33a0*/  @!P0 BRA `(.L_x_25) ;  /* 0x0000000000148947 */ /* 0x000fea0003800000 */
.L_x_26:
[----:B0-----:R-:W4:Y:S04]  /*33b0*/  LDG.E.STRONG.GPU R5, desc[UR14][R2.64] ;  /* 0x0000000e02057981 */ /* 0x001f28000c1ef900 */
[----:B----4-:R-:W-:Y:S01]  /*33c0*/  CCTL.IVALL ;  /* 0x00000000ff00798f */ /* 0x010fe20002000000 */
[----:B------:R-:W-:Y:S05]  /*33d0*/  YIELD ;  /* 0x0000000000007946 */ /* 0x000fea0003800000 */
[----:B------:R-:W-:-:S13]  /*33e0*/  ISETP.NE.AND P0, PT, R5, R0, PT ;  /* 0x000000000500720c */ /* 0x000fda0003f05270 */
[----:B------:R-:W-:Y:S05]  /*33f0*/  @P0 BRA `(.L_x_26) ;  /* 0xfffffffc00ec0947 */ /* 0x000fea000383ffff */
.L_x_25:
[----:B------:R-:W-:Y:S05]  /*3400*/  WARPSYNC.ALL ;  /* 0x0000000000007948 */ /* 0x000fea0003800000 */
[----:B------:R-:W4:Y:S02]  /*3410*/  LDCU.64 UR10, c[0x0][0x3f8] ;  /* 0x00007f00ff0a77ac */ /* 0x000f240008000a00 */
[----:B----4-:R-:W-:-:S04]  /*3420*/  ULEA.HI UR8, UP0, UR11, UR10, URZ, 0x1 ;  /* 0x0000000a0b087291 */ /* 0x010fc8000f8108ff */
[----:B------:R-:W-:-:S04]  /*3430*/  UIADD3.X UR9, UPT, UPT, URZ, UR11, URZ, UP0, !UPT ;  /* 0x0000000bff097290 */ /* 0x000fc800087fe4ff */
[----:B------:R-:W-:Y:S02]  /*3440*/  USHF.R.S64 UR8, UR8, 0x1, UR9 ;  /* 0x0000000108087899 */ /* 0x000fe40008001009 */
[----:B------:R-:W-:Y:S01]  /*3450*/  USHF.R.S32.HI UR9, URZ, 0x1, UR9 ;  /* 0x00000001ff097899 */ /* 0x000fe20008011409 */
[----:B------:R-:W-:Y:S03]  /*3460*/  BAR.SYNC.DEFER_BLOCKING 0x0 ;  /* 0x0000000000007b1d */ /* 0x000fe60000010000 */
[----:B------:R-:W-:Y:S02]  /*3470*/  ISETP.LT.U32.AND P0, PT, R27, UR8, PT ;  /* 0x000000081b007c0c */ /* 0x000fe4000bf01070 */
[----:B------:R-:W-:-:S04]  /*3480*/  MOV R0, UR9 ;  /* 0x0000000900007c02 */ /* 0x000fc80008000f00 */
[----:B------:R-:W-:-:S13]  /*3490*/  ISETP.GT.AND.EX P0, PT, R0, RZ, PT, P0 ;  /* 0x000000ff0000720c */ /* 0x000fda0003f04300 */
[----:B------:R-:W-:Y:S05]  /*34a0*/  @!P0 EXIT ;  /* 0x000000000000894d */ /* 0x000fea0003800000 */
[----:B0-----:R-:W-:Y:S01]  /*34b0*/  IADD3 R3, P1, PT, R27, 0x80, RZ ;  /* 0x000000801b037810 */ /* 0x001fe20007f3e0ff */
[----:B------:R-:W-:Y:S01]  /*34c0*/  UIMAD.WIDE.U32 UR4, UR10, 0x3, URZ ;  /* 0x000000030a0478a5 */ /* 0x000fe2000f8e00ff */
[----:B------:R-:W-:Y:S01]  /*34d0*/  MOV R0, RZ ;  /* 0x000000ff00007202 */ /* 0x000fe20000000f00 */
[----:B------:R-:W-:Y:S01]  /*34e0*/  UIMAD UR6, UR11, 0x3, URZ ;  /* 0x000000030b0678a4 */ /* 0x000fe2000f8e02ff */
[----:B------:R-:W-:Y:S01]  /*34f0*/  MOV R5, UR9 ;  /* 0x0000000900057c02 */ /* 0x000fe20008000f00 */
[----:B------:R-:W-:Y:S01]  /*3500*/  BSSY.RECONVERGENT B0, `(.L_x_27) ;  /* 0x0000052000007945 */ /* 0x000fe20003800200 */
[----:B------:R-:W-:Y:S01]  /*3510*/  ISETP.LT.U32.AND P0, PT, R3, UR8, PT ;  /* 0x0000000803007c0c */ /* 0x000fe2000bf01070 */
[----:B------:R-:W-:Y:S01]  /*3520*/  UIADD3 UR6, UPT, UPT, UR5, UR6, URZ ;  /* 0x0000000605067290 */ /* 0x000fe2000fffe0ff */
[----:B------:R-:W-:Y:S02]  /*3530*/  IADD3.X R4, PT, PT, RZ, R0, RZ, P1, !PT ;  /* 0x00000000ff047210 */ /* 0x000fe40000ffe4ff */
[----:B------:R-:W-:Y:S01]  /*3540*/  LOP3.LUT R2, RZ, R27, RZ, 0x33, !PT ;  /* 0x0000001bff027212 */ /* 0x000fe200078e33ff */
[----:B------:R-:W-:Y:S01]  /*3550*/  ULEA.HI UR4, UP0, UR6, UR4, URZ, 0x1 ;  /* 0x0000000406047291 */ /* 0x000fe2000f8108ff */
[----:B------:R-:W-:-:S03]  /*3560*/  ISETP.GT.AND.EX P0, PT, R5, R4, PT, P0 ;  /* 0x000000040500720c */ /* 0x000fc60003f04300 */
[----:B------:R-:W-:Y:S01]  /*3570*/  UIADD3.X UR7, UPT, UPT, URZ, UR6, URZ, UP0, !UPT ;  /* 0x00000006ff077290 */ /* 0x000fe200087fe4ff */
[----:B------:R-:W-:-:S03]  /*3580*/  SEL R3, R3, UR8, !P0 ;  /* 0x0000000803037c07 */ /* 0x000fc6000c000000 */
[----:B------:R-:W-:Y:S01]  /*3590*/  USHF.R.S64 UR6, UR4, 0x1, UR7 ;  /* 0x0000000104067899 */ /* 0x000fe20008001007 */
[----:B------:R-:W-:Y:S01]  /*35a0*/  IADD3 R19, P1, PT, R2, R3, RZ ;  /* 0x0000000302137210 */ /* 0x000fe20007f3e0ff */
[----:B------:R-:W-:Y:S01]  /*35b0*/  USHF.R.S32.HI UR7, URZ, 0x1, UR7 ;  /* 0x00000001ff077899 */ /* 0x000fe20008011407 */
[----:B------:R-:W-:Y:S02]  /*35c0*/  LOP3.LUT R2, RZ, R0, RZ, 0x33, !PT ;  /* 0x00000000ff027212 */ /* 0x000fe400078e33ff */
[----:B------:R-:W-:Y:S02]  /*35d0*/  SEL R3, R4, UR9, !P0 ;  /* 0x0000000904037c07 */ /* 0x000fe4000c000000 */
[----:B------:R-:W-:Y:S02]  /*35e0*/  LOP3.LUT R4, R19, 0x180, RZ, 0xc0, !PT ;  /* 0x0000018013047812 */ /* 0x000fe400078ec0ff */
[----:B------:R-:W-:Y:S02]  /*35f0*/  IADD3.X R2, PT, PT, R2, R3, RZ, P1, !PT ;  /* 0x0000000302027210 */ /* 0x000fe40000ffe4ff */
[----:B------:R-:W-:-:S02]  /*3600*/  ISETP.NE.U32.AND P1, PT, R4, 0x180, PT ;  /* 0x000001800400780c */ /* 0x000fc40003f25070 */
[----:B------:R-:W-:Y:S02]  /*3610*/  ISETP.GE.U32.AND P0, PT, R19, 0x180, PT ;  /* 0x000001801300780c */ /* 0x000fe40003f06070 */
[----:B------:R-:W-:Y:S02]  /*3620*/  ISETP.NE.AND.EX P1, PT, RZ, RZ, PT, P1 ;  /* 0x000000ffff00720c */ /* 0x000fe40003f25310 */
[----:B------:R-:W-:-:S11]  /*3630*/  ISETP.GE.U32.AND.EX P0, PT, R2, RZ, PT, P0 ;  /* 0x000000ff0200720c */ /* 0x000fd60003f06100 */
[----:B------:R-:W-:Y:S05]  /*3640*/  @!P1 BRA `(.L_x_28) ;  /* 0x0000000000f49947 */ /* 0x000fea0003800000 */
[----:B------:R-:W1:Y:S01]  /*3650*/  LDCU.64 UR4, c[0x0][0x3d8] ;  /* 0x00007b00ff0477ac */ /* 0x000e620008000a00 */
[----:B------:R-:W-:Y:S02]  /*3660*/  SHF.R.U64 R19, R19, 0x7, R2 ;  /* 0x0000000713137819 */ /* 0x000fe40000001202 */
[----:B------:R-:W-:Y:S01]  /*3670*/  SHF.L.U64.HI R23, R27, 0x3, R0 ;  /* 0x000000031b177819 */ /* 0x000fe20000010200 */
[----:B------:R-:W0:Y:S01]  /*3680*/  LDCU.64 UR12, c[0x0][0x390] ;  /* 0x00007200ff0c77ac */ /* 0x000e220008000a00 */
[----:B------:R-:W-:Y:S02]  /*3690*/  IADD3 R19, PT, PT, R19, 0x1, RZ ;  /* 0x0000000113137810 */ /* 0x000fe40007ffe0ff */
[----:B------:R-:W-:Y:S01]  /*36a0*/  SHF.L.U32 R18, R27, 0x3, RZ ;  /* 0x000000031b127819 */ /* 0x000fe200000006ff */
[----:B------:R-:W4:Y:S01]  /*36b0*/  LDCU.64 UR16, c[0x0][0x388] ;  /* 0x00007100ff1077ac */ /* 0x000f220008000a00 */
[C---:B------:R-:W-:Y:S02]  /*36c0*/  SHF.L.U32 R2, R19.reuse, 0x7, RZ ;  /* 0x0000000713027819 */ /* 0x040fe400000006ff */
[----:B------:R-:W-:-:S02]  /*36d0*/  LOP3.LUT R19, R19, 0x3, RZ, 0xc0, !PT ;  /* 0x0000000313137812 */ /* 0x000fc400078ec0ff */
[----:B------:R-:W-:Y:S02]  /*36e0*/  LOP3.LUT R2, R2, 0x180, RZ, 0xc0, !PT ;  /* 0x0000018002027812 */ /* 0x000fe400078ec0ff */
[----:B--2---:R-:W-:Y:S02]  /*36f0*/  MOV R15, UR8 ;  /* 0x00000008000f7c02 */ /* 0x004fe40008000f00 */
[----:B------:R-:W-:Y:S02]  /*3700*/  MOV R4, UR9 ;  /* 0x0000000900047c02 */ /* 0x000fe40008000f00 */
[C---:B-1----:R-:W-:Y:S01]  /*3710*/  LEA R14, P1, R27.reuse, UR4, 0x2 ;  /* 0x000000041b0e7c11 */ /* 0x042fe2000f8210ff */
[----:B------:R-:W-:Y:S01]  /*3720*/  USHF.L.U32 UR4, UR11, 0x2, URZ ;  /* 0x000000020b047899 */ /* 0x000fe200080006ff */
[----:B---3--:R-:W-:Y:S02]  /*3730*/  MOV R24, UR6 ;  /* 0x0000000600187c02 */ /* 0x008fe40008000f00 */
[----:B------:R-:W-:-:S02]  /*3740*/  LEA.HI.X R17, R27, UR5, R0, 0x2, P1 ;  /* 0x000000051b117c11 */ /* 0x000fc400088f1400 */
[----:B------:R-:W-:Y:S02]  /*3750*/  IADD3 R27, P3, PT, R2, R27, RZ ;  /* 0x0000001b021b7210 */ /* 0x000fe40007f7e0ff */
[----:B------:R-:W-:Y:S02]  /*3760*/  MOV R2, UR10 ;  /* 0x0000000a00027c02 */ /* 0x000fe40008000f00 */
[----:B0-----:R-:W-:Y:S02]  /*3770*/  IADD3 R16, P1, PT, R18, UR12, RZ ;  /* 0x0000000c12107c10 */ /* 0x001fe4000ff3e0ff */
[----:B------:R-:W-:Y:S01]  /*3780*/  MOV R5, UR7 ;  /* 0x0000000700057c02 */ /* 0x000fe20008000f00 */
[----:B------:R-:W-:Y:S01]  /*3790*/  IMAD.WIDE.U32 R2, R2, 0x4, RZ ;  /* 0x0000000402027825 */ /* 0x000fe200078e00ff */
[----:B----4-:R-:W-:Y:S02]  /*37a0*/  IADD3 R18, P2, PT, R18, UR16, RZ ;  /* 0x0000001012127c10 */ /* 0x010fe4000ff5e0ff */
[----:B------:R-:W-:-:S02]  /*37b0*/  IADD3 R19, P4, PT, RZ, -R19, RZ ;  /* 0x80000013ff137210 */ /* 0x000fc40007f9e0ff */
[----:B------:R-:W-:Y:S02]  /*37c0*/  IADD3.X R25, PT, PT, R23, UR13, RZ, P1, !PT ;  /* 0x0000000d17197c10 */ /* 0x000fe40008ffe4ff */
[----:B------:R-:W-:Y:S02]  /*37d0*/  SHF.L.U64.HI R15, R15, 0x2, R4 ;  /* 0x000000020f0f7819 */ /* 0x000fe40000010204 */
[----:B------:R-:W-:Y:S02]  /*37e0*/  SHF.L.U64.HI R24, R24, 0x2, R5 ;  /* 0x0000000218187819 */ /* 0x000fe40000010205 */
[----:B------:R-:W-:Y:S02]  /*37f0*/  IADD3.X R23, PT, PT, R23, UR17, RZ, P2, !PT ;  /* 0x0000001117177c10 */ /* 0x000fe400097fe4ff */
[----:B------:R-:W-:Y:S02]  /*3800*/  IADD3 R26, PT, PT, R3, UR4, RZ ;  /* 0x00000004031a7c10 */ /* 0x000fe4000fffe0ff */
[----:B------:R-:W-:-:S02]  /*3810*/  IADD3.X R22, PT, PT, RZ, -0x1, RZ, P4, !PT ;  /* 0xffffffffff167810 */ /* 0x000fc400027fe4ff */
[----:B------:R-:W-:-:S07]  /*3820*/  IADD3.X R0, PT, PT, RZ, R0, RZ, P3, !PT ;  /* 0x00000000ff007210 */ /* 0x000fce0001ffe4ff */
.L_x_29:
[----:B0-----:R-:W-:Y:S02]  /*3830*/  MOV R7, UR8 ;  /* 0x0000000800077c02 */ /* 0x001fe40008000f00 */
[----:B------:R-:W-:Y:S02]  /*3840*/  MOV R9, UR6 ;  /* 0x0000000600097c02 */ /* 0x000fe40008000f00 */
[----:B------:R-:W-:Y:S02]  /*3850*/  LEA R6, P1, R7, R14, 0x2 ;  /* 0x0000000e07067211 */ /* 0x000fe400078210ff */
[----:B------:R-:W-:Y:S02]  /*3860*/  IADD3 R12, P2, PT, R14, R2, RZ ;  /* 0x000000020e0c7210 */ /* 0x000fe40007f5e0ff */
[-C--:B------:R-:W-:Y:S02]  /*3870*/  LEA R8, P3, R9, R14.reuse, 0x2 ;  /* 0x0000000e09087211 */ /* 0x080fe400078610ff */
[----:B------:R-:W-:-:S02]  /*3880*/  MOV R20, R14 ;  /* 0x0000000e00147202 */ /* 0x000fc40000000f00 */
[----:B------:R-:W-:Y:S02]  /*3890*/  MOV R21, R17 ;  /* 0x0000001100157202 */ /* 0x000fe40000000f00 */
[C---:B------:R-:W-:Y:S02]  /*38a0*/  IADD3.X R7, PT, PT, R17.reuse, R15, RZ, P1, !PT ;  /* 0x0000000f11077210 */ /* 0x040fe40000ffe4ff */
[C---:B------:R-:W-:Y:S01]  /*38b0*/  IADD3.X R13, PT, PT, R17.reuse, R26, RZ, P2, !PT ;  /* 0x0000001a110d7210 */ /* 0x040fe200017fe4ff */
[----:B------:R-:W2:Y:S01]  /*38c0*/  LDG.E R4, desc[UR14][R20.64] ;  /* 0x0000000e14047981 */ /* 0x000ea2000c1e1900 */
[----:B------:R-:W-:-:S03]  /*38d0*/  IADD3.X R9, PT, PT, R17, R24, RZ, P3, !PT ;  /* 0x0000001811097210 */ /* 0x000fc60001ffe4ff */
[----:B------:R0:W2:Y:S04]  /*38e0*/  LDG.E R5, desc[UR14][R6.64] ;  /* 0x0000000e06057981 */ /* 0x0000a8000c1e1900 */
[----:B------:R-:W3:Y:S04]  /*38f0*/  LDG.E R10, desc[UR14][R12.64] ;  /* 0x0000000e0c0a7981 */ /* 0x000ee8000c1e1900 */
[----:B------:R1:W3:Y:S01]  /*3900*/  LDG.E R11, desc[UR14][R8.64] ;  /* 0x0000000e080b7981 */ /* 0x0002e2000c1e1900 */
[----:B0-----:R-:W-:Y:S02]  /*3910*/  MOV R6, R18 ;  /* 0x0000001200067202 */ /* 0x001fe40000000f00 */
[----:B------:R-:W-:-:S02]  /*3920*/  MOV R7, R23 ;  /* 0x0000001700077202 */ /* 0x000fc40000000f00 */
[----:B------:R-:W-:Y:S02]  /*3930*/  IADD3 R19, P1, PT, R19, 0x1, RZ ;  /* 0x0000000113137810 */ /* 0x000fe40007f3e0ff */
[----:B-1----:R-:W-:Y:S02]  /*3940*/  MOV R8, R16 ;  /* 0x0000001000087202 */ /* 0x002fe40000000f00 */
[----:B------:R-:W-:Y:S02]  /*3950*/  MOV R9, R25 ;  /* 0x0000001900097202 */ /* 0x000fe40000000f00 */
[----:B------:R-:W-:Y:S02]  /*3960*/  IADD3.X R22, PT, PT, RZ, R22, RZ, P1, !PT ;  /* 0x00000016ff167210 */ /* 0x000fe40000ffe4ff */
[----:B------:R-:W-:-:S04]  /*3970*/  ISETP.NE.U32.AND P1, PT, R19, RZ, PT ;  /* 0x000000ff1300720c */ /* 0x000fc80003f25070 */
[----:B------:R-:W-:Y:S02]  /*3980*/  ISETP.NE.AND.EX P1, PT, R22, RZ, PT, P1 ;  /* 0x000000ff1600720c */ /* 0x000fe40003f25310 */
[----:B------:R-:W-:Y:S02]  /*3990*/  IADD3 R16, P3, PT, R16, 0x400, RZ ;  /* 0x0000040010107810 */ /* 0x000fe40007f7e0ff */
[----:B------:R-:W-:Y:S02]  /*39a0*/  IADD3 R18, P4, PT, R18, 0x400, RZ ;  /* 0x0000040012127810 */ /* 0x000fe40007f9e0ff */
[----:B------:R-:W-:Y:S02]  /*39b0*/  IADD3 R14, P2, PT, R14, 0x200, RZ ;  /* 0x000002000e0e7810 */ /* 0x000fe40007f5e0ff */
[----:B------:R-:W-:Y:S02]  /*39c0*/  IADD3.X R25, PT, PT, RZ, R25, RZ, P3, !PT ;  /* 0x00000019ff197210 */ /* 0x000fe40001ffe4ff */
[----:B------:R-:W-:-:S02]  /*39d0*/  IADD3.X R23, PT, PT, RZ, R23, RZ, P4, !PT ;  /* 0x00000017ff177210 */ /* 0x000fc400027fe4ff */
[----:B------:R-:W-:Y:S01]  /*39e0*/  IADD3.X R17, PT, PT, RZ, R17, RZ, P2, !PT ;  /* 0x00000011ff117210 */ /* 0x000fe200017fe4ff */
[----:B--2---:R0:W-:Y:S04]  /*39f0*/  STG.E.64 desc[UR14][R6.64], R4 ;  /* 0x0000000406007986 */ /* 0x0041e8000c101b0e */
[----:B---3--:R0:W-:Y:S01]  /*3a00*/  STG.E.64 desc[UR14][R8.64], R10 ;  /* 0x0000000a08007986 */ /* 0x0081e2000c101b0e */
[----:B------:R-:W-:Y:S05]  /*3a10*/  @P1 BRA `(.L_x_29) ;  /* 0xfffffffc00841947 */ /* 0x000fea000383ffff */
.L_x_28:
[----:B------:R-:W-:Y:S05]  /*3a20*/  BSYNC.RECONVERGENT B0 ;  /* 0x0000000000007941 */ /* 0x000fea0003800200 */
.L_x_27:
[----:B------:R-:W-:Y:S05]  /*3a30*/  @!P0 EXIT ;  /* 0x000000000000894d */ /* 0x000fea0003800000 */
[----:B------:R-:W-:Y:S01]  /*3a40*/  BSSY.RECONVERGENT B0, `(.L_x_30) ;  /* 0x000005c000007945 */ /* 0x000fe20003800200 */
[----:B------:R-:W-:Y:S02]  /*3a50*/  USHF.L.U64.HI UR5, UR10, 0x2, UR11 ;  /* 0x000000020a057899 */ /* 0x000fe4000801020b */
[----:B------:R-:W-:Y:S02]  /*3a60*/  USHF.L.U32 UR4, UR10, 0x2, URZ ;  /* 0x000000020a047899 */ /* 0x000fe400080006ff */
[----:B------:R-:W-:Y:S01]  /*3a70*/  USHF.L.U64.HI UR7, UR6, 0x2, UR7 ;  /* 0x0000000206077899 */ /* 0x000fe20008010207 */
[----:B------:R-:W4:Y:S01]  /*3a80*/  LDCU.64 UR12, c[0x0][0x3d8] ;  /* 0x00007b00ff0c77ac */ /* 0x000f220008000a00 */
[----:B------:R-:W0:Y:S01]  /*3a90*/  LDCU.64 UR16, c[0x0][0x388] ;  /* 0x00007100ff1077ac */ /* 0x000e220008000a00 */
[----:B------:R-:W0:Y:S01]  /*3aa0*/  LDCU.64 UR18, c[0x0][0x390] ;  /* 0x00007200ff1277ac */ /* 0x000e220008000a00 */
[----:B------:R-:W-:Y:S02]  /*3ab0*/  USHF.L.U64.HI UR10, UR8, 0x2, UR9 ;  /* 0x00000002080a7899 */ /* 0x000fe40008010209 */
[----:B------:R-:W-:-:S02]  /*3ac0*/  USHF.L.U32 UR11, UR8, 0x2, URZ ;  /* 0x00000002080b7899 */ /* 0x000fc400080006ff */
[----:B------:R-:W-:-:S12]  /*3ad0*/  USHF.L.U32 UR6, UR6, 0x2, URZ ;  /* 0x0000000206067899 */ /* 0x000fd800080006ff */
.L_x_31:
[C---:B01----:R-:W-:Y:S02]  /*3ae0*/  SHF.L.U32 R5, R27.reuse, 0x2, RZ ;  /* 0x000000021b057819 */ /* 0x043fe400000006ff */
[----:B------:R-:W-:Y:S02]  /*3af0*/  SHF.L.U64.HI R17, R27, 0x2, R0 ;  /* 0x000000021b117819 */ /* 0x000fe40000010200 */
[----:B----4-:R-:W-:-:S04]  /*3b00*/  IADD3 R2, P0, PT, R5, UR12, RZ ;  /* 0x0000000c05027c10 */ /* 0x010fc8000ff1e0ff */
[----:B------:R-:W-:Y:S02]  /*3b10*/  IADD3.X R3, PT, PT, R17, UR13, RZ, P0, !PT ;  /* 0x0000000d11037c10 */ /* 0x000fe400087fe4ff */
[C---:B------:R-:W-:Y:S02]  /*3b20*/  IADD3 R6, P0, PT, R2.reuse, UR11, RZ ;  /* 0x0000000b02067c10 */ /* 0x040fe4000ff1e0ff */
[C---:B------:R-:W-:Y:S01]  /*3b30*/  IADD3 R10, P1, PT, R2.reuse, UR6, RZ ;  /* 0x00000006020a7c10 */ /* 0x040fe2000ff3e0ff */
[----:B------:R0:W4:Y:S01]  /*3b40*/  LDG.E R12, desc[UR14][R2.64] ;  /* 0x0000000e020c7981 */ /* 0x000122000c1e1900 */
[C---:B------:R-:W-:Y:S02]  /*3b50*/  IADD3.X R7, PT, PT, R3.reuse, UR10, RZ, P0, !PT ;  /* 0x0000000a03077c10 */ /* 0x040fe400087fe4ff */
[----:B------:R-:W-:Y:S02]  /*3b60*/  IADD3 R8, P0, PT, R2, UR4, RZ ;  /* 0x0000000402087c10 */ /* 0x000fe4000ff1e0ff */
[C---:B------:R-:W-:Y:S01]  /*3b70*/  IADD3.X R11, PT, PT, R3.reuse, UR7, RZ, P1, !PT ;  /* 0x00000007030b7c10 */ /* 0x040fe20008ffe4ff */
[----:B------:R-:W4:Y:S01]  /*3b80*/  LDG.E R13, desc[UR14][R6.64] ;  /* 0x0000000e060d7981 */ /* 0x000f22000c1e1900 */
[----:B------:R-:W-:-:S03]  /*3b90*/  IADD3.X R9, PT, PT, R3, UR5, RZ, P0, !PT ;  /* 0x0000000503097c10 */ /* 0x000fc600087fe4ff */
[----:B--2---:R-:W2:Y:S04]  /*3ba0*/  LDG.E R15, desc[UR14][R10.64] ;  /* 0x0000000e0a0f7981 */ /* 0x004ea8000c1e1900 */
[----:B-1----:R1:W2:Y:S01]  /*3bb0*/  LDG.E R14, desc[UR14][R8.64] ;  /* 0x0000000e080e7981 */ /* 0x0022a2000c1e1900 */
[C---:B------:R-:W-:Y:S02]  /*3bc0*/  SHF.L.U32 R4, R27.reuse, 0x3, RZ ;  /* 0x000000031b047819 */ /* 0x040fe400000006ff */
[----:B------:R-:W-:Y:S02]  /*3bd0*/  SHF.L.U64.HI R0, R27, 0x3, R0 ;  /* 0x000000031b007819 */ /* 0x000fe40000010200 */
[----:B------:R-:W-:Y:S02]  /*3be0*/  LOP3.LUT R18, R4, 0xfffffff8, RZ, 0xc0, !PT ;  /* 0xfffffff804127812 */ /* 0x000fe400078ec0ff */
[----:B------:R-:W-:-:S02]  /*3bf0*/  LOP3.LUT R5, R5, 0xfffffffc, RZ, 0xc0, !PT ;  /* 0xfffffffc05057812 */ /* 0x000fc400078ec0ff */
[----:B------:R-:W-:Y:S02]  /*3c00*/  LOP3.LUT R19, R0, 0x3, RZ, 0xc0, !PT ;  /* 0x0000000300137812 */ /* 0x000fe400078ec0ff */
[C---:B------:R-:W-:Y:S02]  /*3c10*/  IADD3 R16, P0, PT, R18.reuse, UR16, RZ ;  /* 0x0000001012107c10 */ /* 0x040fe4000ff1e0ff */
[----:B0-----:R-:W-:Y:S02]  /*3c20*/  LOP3.LUT R3, R17, 0x3, RZ, 0xc0, !PT ;  /* 0x0000000311037812 */ /* 0x001fe400078ec0ff */
[----:B------:R-:W-:Y:S02]  /*3c30*/  IADD3 R18, P1, PT, R18, UR18, RZ ;  /* 0x0000001212127c10 */ /* 0x000fe4000ff3e0ff */
[----:B------:R-:W-:Y:S02]  /*3c40*/  IADD3 R2, P2, PT, R5, UR12, RZ ;  /* 0x0000000c05027c10 */ /* 0x000fe4000ff5e0ff */
[----:B------:R-:W-:-:S02]  /*3c50*/  IADD3.X R17, PT, PT, R19, UR17, RZ, P0, !PT ;  /* 0x0000001113117c10 */ /* 0x000fc400087fe4ff */
[----:B------:R-:W-:Y:S02]  /*3c60*/  IADD3.X R19, PT, PT, R19, UR19, RZ, P1, !PT ;  /* 0x0000001313137c10 */ /* 0x000fe40008ffe4ff */
[----:B------:R-:W-:Y:S02]  /*3c70*/  IADD3.X R3, PT, PT, R3, UR13, RZ, P2, !PT ;  /* 0x0000000d03037c10 */ /* 0x000fe400097fe4ff */
[C---:B-1----:R-:W-:Y:S02]  /*3c80*/  IADD3 R8, P0, PT, R2.reuse, UR11, RZ ;  /* 0x0000000b02087c10 */ /* 0x042fe4000ff1e0ff */
[C---:B------:R-:W-:Y:S02]  /*3c90*/  IADD3 R10, P1, PT, R2.reuse, UR4, RZ ;  /* 0x00000004020a7c10 */ /* 0x040fe4000ff3e0ff */
[----:B------:R-:W-:Y:S02]  /*3ca0*/  IADD3 R6, P2, PT, R2, UR6, RZ ;  /* 0x0000000602067c10 */ /* 0x000fe4000ff5e0ff */
[----:B------:R-:W-:-:S02]  /*3cb0*/  IADD3.X R9, PT, PT, R3, UR10, RZ, P0, !PT ;  /* 0x0000000a03097c10 */ /* 0x000fc400087fe4ff */
[C---:B------:R-:W-:Y:S02]  /*3cc0*/  IADD3.X R11, PT, PT, R3.reuse, UR5, RZ, P1, !PT ;  /* 0x00000005030b7c10 */ /* 0x040fe40008ffe4ff */
[----:B------:R-:W-:Y:S01]  /*3cd0*/  IADD3.X R7, PT, PT, R3, UR7, RZ, P2, !PT ;  /* 0x0000000703077c10 */ /* 0x000fe200097fe4ff */
[----:B----4-:R0:W-:Y:S04]  /*3ce0*/  STG.E.64 desc[UR14][R16.64], R12 ;  /* 0x0000000c10007986 */ /* 0x0101e8000c101b0e */
[----:B--2---:R1:W-:Y:S04]  /*3cf0*/  STG.E.64 desc[UR14][R18.64], R14 ;  /* 0x0000000e12007986 */ /* 0x0043e8000c101b0e */
[----:B------:R-:W2:Y:S04]  /*3d00*/  LDG.E R20, desc[UR14][R2.64+0x200] ;  /* 0x0002000e02147981 */ /* 0x000ea8000c1e1900 */
[----:B------:R-:W2:Y:S04]  /*3d10*/  LDG.E R21, desc[UR14][R8.64+0x200] ;  /* 0x0002000e08157981 */ /* 0x000ea8000c1e1900 */
[----:B------:R-:W4:Y:S04]  /*3d20*/  LDG.E R22, desc[UR14][R10.64+0x200] ;  /* 0x0002000e0a167981 */ /* 0x000f28000c1e1900 */
[----:B------:R-:W4:Y:S01]  /*3d30*/  LDG.E R23, desc[UR14][R6.64+0x200] ;  /* 0x0002000e06177981 */ /* 0x000f22000c1e1900 */
[----:B0-----:R-:W-:-:S04]  /*3d40*/  IADD3 R16, P0, PT, R4, 0x400, RZ ;  /* 0x0000040004107810 */ /* 0x001fc80007f1e0ff */
[----:B------:R-:W-:Y:S02]  /*3d50*/  IADD3.X R5, PT, PT, RZ, R0, RZ, P0, !PT ;  /* 0x00000000ff057210 */ /* 0x000fe400007fe4ff */
[----:B------:R-:W-:Y:S02]  /*3d60*/  LOP3.LUT R16, R16, 0xfffffff8, RZ, 0xc0, !PT ;  /* 0xfffffff810107812 */ /* 0x000fe400078ec0ff */
[----:B------:R-:W-:Y:S02]  /*3d70*/  LOP3.LUT R5, R5, 0x3, RZ, 0xc0, !PT ;  /* 0x0000000305057812 */ /* 0x000fe400078ec0ff */
[C---:B------:R-:W-:Y:S02]  /*3d80*/  IADD3 R12, P0, PT, R16.reuse, UR16, RZ ;  /* 0x00000010100c7c10 */ /* 0x040fe4000ff1e0ff */
[----:B------:R-:W-:Y:S02]  /*3d90*/  IADD3 R16, P1, PT, R16, UR18, RZ ;  /* 0x0000001210107c10 */ /* 0x000fe4000ff3e0ff */
[----:B------:R-:W-:-:S02]  /*3da0*/  IADD3.X R13, PT, PT, R5, UR17, RZ, P0, !PT ;  /* 0x00000011050d7c10 */ /* 0x000fc400087fe4ff */
[----:B------:R-:W-:-:S03]  /*3db0*/  IADD3.X R17, PT, PT, R5, UR19, RZ, P1, !PT ;  /* 0x0000001305117c10 */ /* 0x000fc60008ffe4ff */
[----:B--2---:R0:W-:Y:S04]  /*3dc0*/  STG.E.64 desc[UR14][R12.64], R20 ;  /* 0x000000140c007986 */ /* 0x0041e8000c101b0e */
[----:B----4-:R2:W-:Y:S04]  /*3dd0*/  STG.E.64 desc[UR14][R16.64], R22 ;  /* 0x0000001610007986 */ /* 0x0105e8000c101b0e */
[----:B-1----:R-:W4:Y:S04]  /*3de0*/  LDG.E R18, desc[UR14][R2.64+0x400] ;  /* 0x0004000e02127981 */ /* 0x002f28000c1e1900 */
[----:B------:R-:W4:Y:S04]  /*3df0*/  LDG.E R19, desc[UR14][R8.64+0x400] ;  /* 0x0004000e08137981 */ /* 0x000f28000c1e1900 */
[----:B---3--:R-:W3:Y:S04]  /*3e00*/  LDG.E R24, desc[UR14][R10.64+0x400] ;  /* 0x0004000e0a187981 */ /* 0x008ee8000c1e1900 */
[----:B------:R-:W3:Y:S01]  /*3e10*/  LDG.E R25, desc[UR14][R6.64+0x400] ;  /* 0x0004000e06197981 */ /* 0x000ee2000c1e1900 */
[----:B------:R-:W-:-:S04]  /*3e20*/  IADD3 R5, P0, PT, R4, 0x800, RZ ;  /* 0x0000080004057810 */ /* 0x000fc80007f1e0ff */
[----:B------:R-:W-:Y:S02]  /*3e30*/  IADD3.X R26, PT, PT, RZ, R0, RZ, P0, !PT ;  /* 0x00000000ff1a7210 */ /* 0x000fe400007fe4ff */
[----:B------:R-:W-:Y:S02]  /*3e40*/  LOP3.LUT R5, R5, 0xfffffff8, RZ, 0xc0, !PT ;  /* 0xfffffff805057812 */ /* 0x000fe400078ec0ff */
[----:B------:R-:W-:Y:S02]  /*3e50*/  LOP3.LUT R26, R26, 0x3, RZ, 0xc0, !PT ;  /* 0x000000031a1a7812 */ /* 0x000fe400078ec0ff */
[C---:B------:R-:W-:Y:S02]  /*3e60*/  IADD3 R14, P0, PT, R5.reuse, UR16, RZ ;  /* 0x00000010050e7c10 */ /* 0x040fe4000ff1e0ff */
[----:B0-----:R-:W-:Y:S02]  /*3e70*/  IADD3 R12, P1, PT, R5, UR18, RZ ;  /* 0x00000012050c7c10 */ /* 0x001fe4000ff3e0ff */
[----:B------:R-:W-:-:S02]  /*3e80*/  IADD3.X R15, PT, PT, R26, UR17, RZ, P0, !PT ;  /* 0x000000111a0f7c10 */ /* 0x000fc400087fe4ff */
[----:B------:R-:W-:-:S03]  /*3e90*/  IADD3.X R13, PT, PT, R26, UR19, RZ, P1, !PT ;  /* 0x000000131a0d7c10 */ /* 0x000fc60008ffe4ff */
[----:B----4-:R0:W-:Y:S04]  /*3ea0*/  STG.E.64 desc[UR14][R14.64], R18 ;  /* 0x000000120e007986 */ /* 0x0101e8000c101b0e */
[----:B---3--:R1:W-:Y:S04]  /*3eb0*/  STG.E.64 desc[UR14][R12.64], R24 ;  /* 0x000000180c007986 */ /* 0x0083e8000c101b0e */
[----:B--2---:R-:W2:Y:S04]  /*3ec0*/  LDG.E R16, desc[UR14][R2.64+0x600] ;  /* 0x0006000e02107981 */ /* 0x004ea8000c1e1900 */
[----:B------:R-:W2:Y:S04]  /*3ed0*/  LDG.E R17, desc[UR14][R8.64+0x600] ;  /* 0x0006000e08117981 */ /* 0x000ea8000c1e1900 */
[----:B------:R-:W3:Y:S04]  /*3ee0*/  LDG.E R20, desc[UR14][R10.64+0x600] ;  /* 0x0006000e0a147981 */ /* 0x000ee8000c1e1900 */
        /* <DEDUP_REMOVED lines=8> */
[----:B------:R-:W-:Y:S02]  /*3f70*/  IADD3.X R15, PT, PT, R22, UR19, RZ, P1, !PT ;  /* 0x00000013160f7c10 */ /* 0x000fe40008ffe4ff */
[----:B------:R-:W-:Y:S02]  /*3f80*/  IADD3 R27, PT, PT, R27, 0x200, RZ ;  /* 0x000002001b1b7810 */ /* 0x000fe40007ffe0ff */
[----:B------:R-:W-:Y:S02]  /*3f90*/  MOV R0, UR9 ;  /* 0x0000000900007c02 */ /* 0x000fe40008000f00 */
[----:B------:R-:W-:-:S04]  /*3fa0*/  ISETP.LT.U32.AND P0, PT, R27, UR8, PT ;  /* 0x000000081b007c0c */ /* 0x000fc8000bf01070 */
[----:B------:R-:W-:Y:S01]  /*3fb0*/  ISETP.GT.AND.EX P0, PT, R0, RZ, PT, P0 ;  /* 0x000000ff0000720c */ /* 0x000fe20003f04300 */
[----:B------:R-:W-:Y:S01]  /*3fc0*/  HFMA2 R0, -RZ, RZ, 0, 0 ;  /* 0x00000000ff007431 */ /* 0x000fe200000001ff */
[----:B--2---:R1:W-:Y:S04]  /*3fd0*/  STG.E.64 desc[UR14][R4.64], R16 ;  /* 0x0000001004007986 */ /* 0x0043e8000c101b0e */
[----:B---3--:R1:W-:Y:S07]  /*3fe0*/  STG.E.64 desc[UR14][R14.64], R20 ;  /* 0x000000140e007986 */ /* 0x0083ee000c101b0e */
[----:B------:R-:W-:Y:S05]  /*3ff0*/  @P0 BRA `(.L_x_31) ;  /* 0xfffffff800b80947 */ /* 0x000fea000383ffff */
[----:B------:R-:W-:Y:S05]  /*4000*/  BSYNC.RECONVERGENT B0 ;  /* 0x0000000000007941 */ /* 0x000fea0003800200 */
.L_x_30:
[----:B------:R-:W-:Y:S05]  /*4010*/  EXIT ;  /* 0x000000000000794d */ /* 0x000fea0003800000 */
.L_x_32:
        /* <DEDUP_REMOVED lines=14> */
.L_x_2467:


//--------------------- .text._Z35group_norm_nhwc_bwd_one_pass_kernelI11Bf16IOFp32WLi128ELi4ELi128EEv26Group_norm_nhwc_bwd_params --------------------------
	.section	.text._Z35group_norm_nhwc_bwd_one_pass_kernelI11Bf16IOFp32WLi128ELi4ELi128EEv26Group_norm_nhwc_bwd_params,"ax",@progbits
	.align	128
        .global         _Z35group_norm_nhwc_bwd_one_pass_kernelI11Bf16IOFp32WLi128ELi4ELi128EEv26Group_norm_nhwc_bwd_params
        .type           _Z35group_norm_nhwc_bwd_one_pass_kernelI11Bf16IOFp32WLi128ELi4ELi128EEv26Group_norm_nhwc_bwd_params,@function
        .size           _Z35group_norm_nhwc_bwd_one_pass_kernelI11Bf16IOFp32WLi128ELi4ELi128EEv26Group_norm_nhwc_bwd_params,(.L_x_2468 - _Z35group_norm_nhwc_bwd_one_pass_kernelI11Bf16IOFp32WLi128ELi4ELi128EEv26Group_norm_nhwc_bwd_params)
        .other          _Z35group_norm_nhwc_bwd_one_pass_kernelI11Bf16IOFp32WLi128ELi4ELi128EEv26Group_norm_nhwc_bwd_params,@"STO_CUDA_ENTRY STV_DEFAULT"
_Z35group_norm_nhwc_bwd_one_pass_kernelI11Bf16IOFp32WLi128ELi4ELi128EEv26Group_norm_nhwc_bwd_params:
.text._Z35group_norm_nhwc_bwd_one_pass_kernelI11Bf16IOFp32WLi128ELi4ELi128EEv26Group_norm_nhwc_bwd_params:
        /* <DEDUP_REMOVED lines=13> */
[----:B------:R-:W-:Y:S01]  /*00d0*/  SHF.R.U32.HI R36, RZ, 0x1, R45 ;  /* 0x00000001ff247819 */ /* 0x000fe2000001162d */
[----:B------:R-:W-:Y:S01]  /*00e0*/  HFMA2 R42, -RZ, RZ, 0, 0 ;  /* 0x00000000ff2a7431 */ /* 0x000fe200000001ff */
[----:B------:R-:W3:Y:S03]  /*00f0*/  LDCU UR20, c[0x0][0x370] ;  /* 0x00006e00ff1477ac */ /* 0x000ee60008000800 */
[----:B------:R-:W4:Y:S01]  /*0100*/  LDC R3, c[0x0][0x41c] ;  /* 0x00010700ff037b82 */ /* 0x000f220000000800 */
[----:B------:R-:W-:Y:S01]  /*0110*/  UMOV UR7, 0x400 ;  /* 0x0000040000077882 */ /* 0x000fe20000000000 */
[----:B------:R-:W2:Y:S01]  /*0120*/  LDCU.U8 UR21, c[0x0][0x414] ;  /* 0x00008280ff1577ac */ /* 0x000ea20008000000 */
[----:B------:R-:W-:-:S02]  /*0130*/  UIADD3 UR4, UPT, UPT, UR7, 0x40, URZ ;  /* 0x0000004007047890 */ /* 0x000fc4000fffe0ff */
[----:B-1----:R-:W-:Y:S02]  /*0140*/  UIMAD UR22, UR18, UR19, UR5 ;  /* 0x00000013121672a4 */ /* 0x002fe4000f8e0205 */
[----:B---3--:R-:W-:Y:S02]  /*0150*/  ULOP3.LUT UR23, UR20, 0x7, URZ, 0xc0, !UPT ;  /* 0x0000000714177892 */ /* 0x008fe4000f8ec0ff */
[----:B0-----:R-:W-:Y:S02]  /*0160*/  ULEA UR4, UR8, UR4, 0x18 ;  /* 0x0000000408047291 */ /* 0x001fe4000f8ec0ff */
[----:B------:R-:W-:Y:S02]  /*0170*/  UIADD3 UR9, UPT, UPT, UR23, -0x1, URZ ;  /* 0xffffffff17097890 */ /* 0x000fe4000fffe0ff */
[----:B------:R-:W-:Y:S02]  /*0180*/  ULEA UR7, UR8, UR7, 0x18 ;  /* 0x0000000708077291 */ /* 0x000fe4000f8ec0ff */
[----:B------:R-:W-:Y:S01]  /*0190*/  LEA R0, R45, UR4, 0x4 ;  /* 0x000000042d007c11 */ /* 0x000fe2000f8e20ff */
[----:B----4-:R-:W-:Y:S01]  /*01a0*/  IMAD R36, R3, UR18, R36 ;  /* 0x0000001203247c24 */ /* 0x010fe2000f8e0224 */
[----:B------:R-:W-:-:S02]  /*01b0*/  UISETP.GE.U32.AND UP0, UPT, UR9, 0x3, UPT ;  /* 0x000000030900788c */ /* 0x000fc4000bf06070 */
[----:B------:R-:W-:Y:S02]  /*01c0*/  ULOP3.LUT UR24, UR20, 0x3, URZ, 0xc0, !UPT ;  /* 0x0000000314187892 */ /* 0x000fe4000f8ec0ff */
[----:B------:R-:W-:Y:S01]  /*01d0*/  ULOP3.LUT UR8, UR20, 0x7ffffff8, URZ, 0xc0, !UPT ;  /* 0x7ffffff814087892 */ /* 0x000fe2000f8ec0ff */
[----:B--2---:R-:W-:-:S11]  /*01e0*/  UMOV UR9, UR5 ;  /* 0x0000000500097c82 */ /* 0x004fd60008000000 */
.L_x_58:
[----:B0-----:R-:W0:Y:S01]  /*01f0*/  LDC R10, c[0x0][0x410] ;  /* 0x00010400ff0a7b82 */ /* 0x001e220000000800 */
[----:B-1----:R-:W1:Y:S01]  /*0200*/  LDCU.64 UR10, c[0x0][0x3b8] ;  /* 0x00007700ff0a77ac */ /* 0x002e620008000a00 */
[----:B------:R-:W-:Y:S02]  /*0210*/  SHF.R.S32.HI R11, RZ, 0x1f, R36 ;  /* 0x0000001fff0b7819 */ /* 0x000fe40000011424 */
[----:B------:R-:W-:Y:S01]  /*0220*/  ISETP.LE.AND P2, PT, RZ, UR9, PT ;  /* 0x00000009ff007c0c */ /* 0x000fe2000bf43270 */
[----:B--2---:R-:W2:Y:S01]  /*0230*/  LDCU.128 UR12, c[0x0][0x400] ;  /* 0x00008000ff0c77ac */ /* 0x004ea20008000c00 */
[----:B-1----:R-:W-:Y:S01]  /*0240*/  UIMAD.WIDE UR10, UR9, 0x8, UR10 ;  /* 0x00000008090a78a5 */ /* 0x002fe2000f8e020a */
[----:B--2---:R-:W-:Y:S02]  /*0250*/  ISETP.GE.U32.AND P0, PT, R36, UR12, PT ;  /* 0x0000000c24007c0c */ /* 0x004fe4000bf06070 */
[----:B0---4-:R-:W-:-:S03]  /*0260*/  IABS R5, R10 ;  /* 0x0000000a00057213 */ /* 0x011fc60000000000 */
[----:B------:R-:W-:Y:S01]  /*0270*/  MOV R8, UR10 ;  /* 0x0000000a00087c02 */ /* 0x000fe20008000f00 */
[----:B------:R-:W0:Y:S01]  /*0280*/  I2F.RP R4, R5 ;  /* 0x0000000500047306 */ /* 0x000e220000209400 */
[----:B------:R-:W-:Y:S02]  /*0290*/  MOV R9, UR11 ;  /* 0x0000000b00097c02 */ /* 0x000fe40008000f00 */
[----:B------:R-:W-:-:S04]  /*02a0*/  ISETP.GE.AND.EX P0, PT, R11, UR13, PT, P0 ;  /* 0x0000000d0b007c0c */ /* 0x000fc8000bf06300 */
[----:B------:R-:W2:Y:S01]  /*02b0*/  LDG.E.64 R8, desc[UR16][R8.64] ;  /* 0x0000001008087981 */ /* 0x000ea2000c1e1b00 */
[----:B0-----:R-:W0:Y:S01]  /*02c0*/  MUFU.RCP R4, R4 ;  /* 0x0000000400047308 */ /* 0x001e220000001000 */
[----:B------:R-:W-:-:S07]  /*02d0*/  IADD3 R18, PT, PT, R36, 0x40, RZ ;  /* 0x0000004024127810 */ /* 0x000fce0007ffe0ff */
[----:B---3--:R-:W1:Y:S01]  /*02e0*/  @!P0 LDC.64 R16, c[0x0][0x3a0] ;  /* 0x0000e800ff108b82 */ /* 0x008e620000000a00 */
[----:B0-----:R-:W-:-:S04]  /*02f0*/  IADD3 R2, PT, PT, R4, 0xffffffe, RZ ;  /* 0x0ffffffe04027810 */ /* 0x001fc80007ffe0ff */
[----:B------:R0:W3:Y:S02]  /*0300*/  F2I.FTZ.U32.TRUNC.NTZ R3, R2 ;  /* 0x0000000200037305 */ /* 0x0000e4000021f000 */
[----:B0-----:R-:W-:Y:S02]  /*0310*/  MOV R2, RZ ;  /* 0x000000ff00027202 */ /* 0x001fe40000000f00 */
[----:B---3--:R-:W-:-:S05]  /*0320*/  IADD3 R6, PT, PT, RZ, -R3, RZ ;  /* 0x80000003ff067210 */ /* 0x008fca0007ffe0ff */
[----:B------:R-:W-:Y:S01]  /*0330*/  IMAD R7, R6, R5, RZ ;  /* 0x0000000506077224 */ /* 0x000fe200078e02ff */
[----:B------:R-:W-:-:S03]  /*0340*/  IABS R6, UR9 ;  /* 0x0000000900067c13 */ /* 0x000fc60008000000 */
[----:B------:R-:W-:-:S06]  /*0350*/  IMAD.HI.U32 R3, R3, R7, R2 ;  /* 0x0000000703037227 */ /* 0x000fcc00078e0002 */
[----:B------:R-:W-:-:S05]  /*0360*/  IMAD.HI.U32 R3, R3, R6, RZ ;  /* 0x0000000603037227 */ /* 0x000fca00078e00ff */
[----:B------:R-:W-:-:S05]  /*0370*/  IADD3 R4, PT, PT, -R3, RZ, RZ ;  /* 0x000000ff03047210 */ /* 0x000fca0007ffe1ff */
[----:B------:R-:W-:Y:S01]  /*0380*/  IMAD R2, R5, R4, R6 ;  /* 0x0000000405027224 */ /* 0x000fe200078e0206 */
[----:B------:R-:W-:-:S04]  /*0390*/  LOP3.LUT R4, R10, UR9, RZ, 0x3c, !PT ;  /* 0x000000090a047c12 */ /* 0x000fc8000f8e3cff */
        /* <DEDUP_REMOVED lines=8> */
[----:B------:R-:W-:Y:S01]  /*0420*/  ISETP.GE.U32.AND P1, PT, R18, UR12, PT ;  /* 0x0000000c12007c0c */ /* 0x000fe2000bf26070 */
[----:B------:R-:W0:Y:S01]  /*0430*/  @!P0 LDC.64 R4, c[0x0][0x3f8] ;  /* 0x0000fe00ff048b82 */ /* 0x000e220000000a00 */
[----:B------:R-:W-:-:S02]  /*0440*/  SHF.R.S32.HI R13, RZ, 0x1f, R18 ;  /* 0x0000001fff0d7819 */ /* 0x000fc40000011412 */
[----:B------:R-:W-:Y:S02]  /*0450*/  @P4 IADD3 R3, PT, PT, R3, 0x1, RZ ;  /* 0x0000000103034810 */ /* 0x000fe40007ffe0ff */
[----:B------:R-:W-:Y:S02]  /*0460*/  ISETP.GE.AND.EX P1, PT, R13, UR13, PT, P1 ;  /* 0x0000000d0d007c0c */ /* 0x000fe4000bf26310 */
[----:B------:R-:W-:Y:S02]  /*0470*/  ISETP.NE.AND P4, PT, R10, RZ, PT ;  /* 0x000000ff0a00720c */ /* 0x000fe40003f85270 */
[----:B------:R-:W-:Y:S02]  /*0480*/  LOP3.LUT R7, RZ, R10, RZ, 0x33, !PT ;  /* 0x0000000aff077212 */ /* 0x000fe400078e33ff */
[----:B------:R-:W-:Y:S02]  /*0490*/  @!P2 IADD3 R2, PT, PT, -R2, RZ, RZ ;  /* 0x000000ff0202a210 */ /* 0x000fe40007ffe1ff */
[----:B------:R-:W-:-:S02]  /*04a0*/  @!P3 IADD3 R3, PT, PT, -R3, RZ, RZ ;  /* 0x000000ff0303b210 */ /* 0x000fc40007ffe1ff */
[----:B------:R-:W-:Y:S02]  /*04b0*/  SEL R12, R7, R2, !P4 ;  /* 0x00000002070c7207 */ /* 0x000fe40006000000 */
[----:B------:R-:W-:Y:S01]  /*04c0*/  SHF.L.U32 R20, R45, 0x1, RZ ;  /* 0x000000012d147819 */ /* 0x000fe200000006ff */
[----:B------:R-:W3:Y:S01]  /*04d0*/  @!P1 LDC.64 R14, c[0x0][0x3f8] ;  /* 0x0000fe00ff0e9b82 */ /* 0x000ee20000000a00 */
[----:B------:R-:W-:Y:S02]  /*04e0*/  SEL R3, R7, R3, !P4 ;  /* 0x0000000307037207 */ /* 0x000fe40006000000 */
[----:B------:R-:W-:Y:S02]  /*04f0*/  SHF.L.U32 R19, R12, 0x2, RZ ;  /* 0x000000020c137819 */ /* 0x000fe400000006ff */
[----:B------:R-:W-:Y:S02]  /*0500*/  LOP3.LUT R20, R20, 0x2, RZ, 0xc0, !PT ;  /* 0x0000000214147812 */ /* 0x000fe400078ec0ff */
[----:B------:R-:W-:-:S02]  /*0510*/  SHF.R.S32.HI R2, RZ, 0x1f, R3 ;  /* 0x0000001fff027819 */ /* 0x000fc40000011403 */
[----:B------:R-:W-:Y:S02]  /*0520*/  SHF.R.S32.HI R35, RZ, 0x1f, R19 ;  /* 0x0000001fff237819 */ /* 0x000fe40000011413 */
[----:B------:R-:W-:Y:S01]  /*0530*/  LOP3.LUT R34, R19, R20, RZ, 0xfc, !PT ;  /* 0x0000001413227212 */ /* 0x000fe200078efcff */
[----:B------:R-:W-:-:S04]  /*0540*/  IMAD R2, R2, UR14, RZ ;  /* 0x0000000e02027c24 */ /* 0x000fc8000f8e02ff */
[----:B------:R-:W-:-:S04]  /*0550*/  IMAD.WIDE.U32 R34, R3, UR14, R34 ;  /* 0x0000000e03227c25 */ /* 0x000fc8000f8e0022 */
[----:B------:R-:W-:Y:S02]  /*0560*/  IMAD R3, R3, UR15, R2 ;  /* 0x0000000f03037c24 */ /* 0x000fe4000f8e0202 */
[----:B0-----:R-:W-:Y:S02]  /*0570*/  @!P0 IMAD R2, R11, R4, RZ ;  /* 0x000000040b028224 */ /* 0x001fe400078e02ff */
[----:B------:R-:W0:Y:S01]  /*0580*/  @!P0 LDC.64 R10, c[0x0][0x398] ;  /* 0x0000e600ff0a8b82 */ /* 0x000e220000000a00 */
[----:B------:R-:W-:Y:S01]  /*0590*/  IADD3 R3, PT, PT, R35, R3, RZ ;  /* 0x0000000323037210 */ /* 0x000fe20007ffe0ff */
[----:B------:R-:W-:Y:S01]  /*05a0*/  @!P0 IMAD R7, R36, R5, R2 ;  /* 0x0000000524078224 */ /* 0x000fe200078e0202 */
[----:B------:R-:W-:-:S05]  /*05b0*/  @!P0 MOV R2, R34 ;  /* 0x0000002200028202 */ /* 0x000fca0000000f00 */
[----:B------:R-:W-:-:S05]  /*05c0*/  @!P0 IMAD.WIDE.U32 R4, R36, R4, R2 ;  /* 0x0000000424048225 */ /* 0x000fca00078e0002 */
[----:B------:R-:W-:Y:S01]  /*05d0*/  @!P0 IADD3 R5, PT, PT, R5, R7, RZ ;  /* 0x0000000705058210 */ /* 0x000fe20007ffe0ff */
[----:B---3--:R-:W-:Y:S01]  /*05e0*/  @!P1 IMAD R21, R13, R14, RZ ;  /* 0x0000000e0d159224 */ /* 0x008fe200078e02ff */
[----:B------:R-:W3:Y:S01]  /*05f0*/  @!P1 LDC.64 R6, c[0x0][0x3a0] ;  /* 0x0000e800ff069b82 */ /* 0x000ee20000000a00 */
[C---:B------:R-:W-:Y:S02]  /*0600*/  @!P0 SHF.L.U32 R23, R4.reuse, 0x1, RZ ;  /* 0x0000000104178819 */ /* 0x040fe400000006ff */
[----:B------:R-:W-:Y:S01]  /*0610*/  @!P0 SHF.L.U64.HI R22, R4, 0x1, R5 ;  /* 0x0000000104168819 */ /* 0x000fe20000010205 */
[----:B------:R-:W-:Y:S01]  /*0620*/  @!P1 IMAD R25, R18, R15, R21 ;  /* 0x0000000f12199224 */ /* 0x000fe200078e0215 */
[----:B------:R-:W-:Y:S01]  /*0630*/  IADD3 R13, PT, PT, R20, R19, RZ ;  /* 0x00000013140d7210 */ /* 0x000fe20007ffe0ff */
[----:B------:R-:W-:Y:S01]  /*0640*/  UISETP.NE.AND UP1, UPT, UR21, URZ, UPT ;  /* 0x000000ff1500728c */ /* 0x000fe2000bf25270 */
[----:B------:R-:W-:Y:S01]  /*0650*/  @!P1 MOV R20, R34 ;  /* 0x0000002200149202 */ /* 0x000fe20000000f00 */
[----:B------:R-:W4:Y:S01]  /*0660*/  @!P1 LDC.64 R4, c[0x0][0x398] ;  /* 0x0000e600ff049b82 */ /* 0x000f220000000a00 */
[----:B------:R-:W-:-:S02]  /*0670*/  @!P1 MOV R21, R3 ;  /* 0x0000000300159202 */ /* 0x000fc40000000f00 */
[----:B-1----:R-:W-:Y:S01]  /*0680*/  @!P0 IADD3 R16, P2, PT, R23, R16, RZ ;  /* 0x0000001017108210 */ /* 0x002fe20007f5e0ff */
[----:B------:R-:W-:-:S04]  /*0690*/  @!P1 IMAD.WIDE.U32 R18, R18, R14, R20 ;  /* 0x0000000e12129225 */ /* 0x000fc800078e0014 */
[----:B------:R-:W1:Y:S01]  /*06a0*/  LDC.64 R14, c[0x0][0x3a8] ;  /* 0x0000ea00ff0e7b82 */ /* 0x000e620000000a00 */
[----:B------:R-:W-:Y:S01]  /*06b0*/  @!P0 IADD3.X R17, PT, PT, R22, R17, RZ, P2, !PT ;  /* 0x0000001116118210 */ /* 0x000fe200017fe4ff */
[----:B------:R-:W4:Y:S01]  /*06c0*/  @UP1 LDCU.64 UR10, c[0x0][0x3b0] ;  /* 0x00007600ff0a17ac */ /* 0x000f220008000a00 */
[----:B0-----:R-:W-:Y:S02]  /*06d0*/  @!P0 IADD3 R10, P2, PT, R23, R10, RZ ;  /* 0x0000000a170a8210 */ /* 0x001fe40007f5e0ff */
[----:B------:R-:W-:Y:S02]  /*06e0*/  @!P1 IADD3 R19, PT, PT, R19, R25, RZ ;  /* 0x0000001913139210 */ /* 0x000fe40007ffe0ff */
[----:B------:R-:W-:Y:S02]  /*06f0*/  @!P1 SHF.L.U32 R21, R18, 0x1, RZ ;  /* 0x0000000112159819 */ /* 0x000fe400000006ff */
[----:B------:R-:W-:Y:S02]  /*0700*/  @!P0 IADD3.X R11, PT, PT, R22, R11, RZ, P2, !PT ;  /* 0x0000000b160b8210 */ /* 0x000fe400017fe4ff */
[----:B------:R-:W-:-:S02]  /*0710*/  PLOP3.LUT P4, PT, PT, PT, UP1, 0x80, 0x8 ;  /* 0x000000000008781c */ /* 0x000fc40003f8f018 */
[----:B------:R-:W-:Y:S02]  /*0720*/  @!P1 SHF.L.U64.HI R22, R18, 0x1, R19 ;  /* 0x0000000112169819 */ /* 0x000fe40000010213 */
[C---:B---3--:R-:W-:Y:S02]  /*0730*/  @!P1 IADD3 R18, P2, PT, R21.reuse, R6, RZ ;  /* 0x0000000615129210 */ /* 0x048fe40007f5e0ff */
[----:B------:R-:W-:Y:S02]  /*0740*/  MOV R40, RZ ;  /* 0x000000ff00287202 */ /* 0x000fe40000000f00 */
[----:B------:R-:W-:Y:S02]  /*0750*/  @!P1 IADD3.X R19, PT, PT, R22, R7, RZ, P2, !PT ;  /* 0x0000000716139210 */ /* 0x000fe400017fe4ff */
[----:B----4-:R-:W-:Y:S02]  /*0760*/  @!P1 IADD3 R20, P3, PT, R21, R4, RZ ;  /* 0x0000000415149210 */ /* 0x010fe40007f7e0ff */
[----:B------:R-:W-:-:S02]  /*0770*/  PLOP3.LUT P2, PT, PT, PT, UP1, 0x80, 0x8 ;  /* 0x000000000008781c */ /* 0x000fc40003f4f018 */
[----:B------:R-:W-:Y:S02]  /*0780*/  CS2R R38, SRZ ;  /* 0x0000000000267805 */ /* 0x000fe4000001ff00 */
[----:B------:R-:W-:Y:S01]  /*0790*/  MOV R6, 0x4 ;  /* 0x0000000400067802 */ /* 0x000fe20000000f00 */
[----:B------:R0:W3:Y:S01]  /*07a0*/  @!P0 LDG.E R40, desc[UR16][R10.64] ;  /* 0x000000100a288981 */ /* 0x0000e2000c1e1900 */
[----:B------:R-:W-:Y:S02]  /*07b0*/  MOV R37, RZ ;  /* 0x000000ff00257202 */ /* 0x000fe40000000f00 */
[----:B------:R-:W-:Y:S02]  /*07c0*/  @!P1 IADD3.X R21, PT, PT, R22, R5, RZ, P3, !PT ;  /* 0x0000000516159210 */ /* 0x000fe40001ffe4ff */
[----:B------:R-:W-:Y:S01]  /*07d0*/  CS2R R4, SRZ ;  /* 0x0000000000047805 */ /* 0x000fe2000001ff00 */
[----:B------:R-:W4:Y:S04]  /*07e0*/  @!P0 LDG.E R39, desc[UR16][R16.64] ;  /* 0x0000001010278981 */ /* 0x000f28000c1e1900 */
[----:B------:R-:W4:Y:S01]  /*07f0*/  @!P1 LDG.E R38, desc[UR16][R18.64] ;  /* 0x0000001012269981 */ /* 0x000f22000c1e1900 */
[----:B0-----:R-:W-:-:S03]  /*0800*/  @P4 IMAD.WIDE R10, R13, R6, UR10 ;  /* 0x0000000a0d0a4e25 */ /* 0x001fc6000f8e0206 */
[----:B------:R-:W4:Y:S01]  /*0810*/  @!P1 LDG.E R37, desc[UR16][R20.64] ;  /* 0x0000001014259981 */ /* 0x000f22000c1e1900 */
[----:B-1----:R-:W-:-:S03]  /*0820*/  IMAD.WIDE R6, R13, 0x4, R14 ;  /* 0x000000040d067825 */ /* 0x002fc600078e020e */
[----:B------:R0:W5:Y:S04]  /*0830*/  @P2 LDG.E.64 R4, desc[UR16][R10.64] ;  /* 0x000000100a042981 */ /* 0x000168000c1e1b00 */
[----:B------:R-:W5:Y:S01]  /*0840*/  LDG.E.64 R6, desc[UR16][R6.64] ;  /* 0x0000001006067981 */ /* 0x000f62000c1e1b00 */
[----:B--2---:R-:W-:-:S13]  /*0850*/  R2UR UR26, R8 ;  /* 0x00000000081a72ca */ /* 0x004fda00000e0000 */
[----:B------:R-:W-:-:S05]  /*0860*/  MOV R8, UR26 ;  /* 0x0000001a00087c02 */ /* 0x000fca0008000f00 */
[----:B------:R-:W-:-:S05]  /*0870*/  FFMA.FTZ R9, -R8, UR26, R9 ;  /* 0x0000001a08097c23 */ /* 0x000fca0008010109 */
[----:B------:R-:W-:-:S13]  /*0880*/  FSETP.GTU.FTZ.AND P1, PT, R9, RZ, PT ;  /* 0x000000ff0900720b */ /* 0x000fda0003f3c000 */
[----:B------:R-:W-:-:S05]  /*0890*/  VOTEU.ANY UP2, P1 ;  /* 0x0000000000ff7886 */ /* 0x000fca0000840100 */
[----:B------:R-:W1:Y:S01]  /*08a0*/  @UP2 LDCU UR4, c[0x0][0x3c0] ;  /* 0x00007800ff0427ac */ /* 0x000e620008000800 */
[----:B------:R-:W-:-:S13]  /*08b0*/  PLOP3.LUT P1, PT, PT, PT, UP2, 0x80, 0x8 ;  /* 0x000000000008781c */ /* 0x000fda0003f2f028 */
[----:B-1----:R-:W-:-:S06]  /*08c0*/  @P1 FADD.FTZ R8, R9, UR4 ;  /* 0x0000000409081e21 */ /* 0x002fcc0008010000 */
[----:B------:R-:W1:Y:S01]  /*08d0*/  @P1 MUFU.RSQ R8, R8 ;  /* 0x0000000800081308 */ /* 0x000e620000001400 */
[----:B------:R-:W-:Y:S01]  /*08e0*/  UISETP.NE.AND UP3, UPT, UR21, URZ, UPT ;  /* 0x000000ff1500728c */ /* 0x000fe2000bf65270 */
[----:B------:R-:W-:Y:S01]  /*08f0*/  UMOV UR25, 0x3f800000 ;  /* 0x3f80000000197882 */ /* 0x000fe20000000000 */
[----:B-1----:R-:W-:-:S13]  /*0900*/  @P1 R2UR UR4, R8 ;  /* 0x00000000080412ca */ /* 0x002fda00000e0000 */
[----:B------:R-:W-:Y:S01]  /*0910*/  @UP2 UMOV UR25, UR4 ;  /* 0x0000000400192c82 */ /* 0x000fe20008000000 */
[----:B---3--:R-:W-:Y:S02]  /*0920*/  PRMT R41, R40, 0x7632, R41 ;  /* 0x0000763228297816 */ /* 0x008fe40000000029 */
[----:B----4-:R-:W-:Y:S02]  /*0930*/  PRMT R9, R39, 0x7632, R9 ;  /* 0x0000763227097816 */ /* 0x010fe40000000009 */
[----:B------:R-:W-:Y:S02]  /*0940*/  PRMT R15, R38, 0x7632, R15 ;  /* 0x00007632260f7816 */ /* 0x000fe4000000000f */
[----:B------:R-:W-:Y:S01]  /*0950*/  PRMT R14, R37, 0x7632, R14 ;  /* 0x00007632250e7816 */ /* 0x000fe2000000000e */
[----:B0-----:R-:W-:Y:S06]  /*0960*/  BRA.U UP3, `(.L_x_34) ;  /* 0x0000000103947547 */ /* 0x001fec000b800000 */
[----:B------:R-:W-:Y:S02]  /*0970*/  SHF.L.U32 R10, R39, 0x10, RZ ;  /* 0x00000010270a7819 */ /* 0x000fe400000006ff */
[----:B------:R-:W-:Y:S02]  /*0980*/  SHF.L.U32 R11, R9, 0x10, RZ ;  /* 0x00000010090b7819 */ /* 0x000fe400000006ff */
[----:B------:R-:W-:Y:S01]  /*0990*/  SHF.L.U32 R9, R40, 0x10, RZ ;  /* 0x0000001028097819 */ /* 0x000fe200000006ff */
[----:B------:R-:W-:Y:S01]  /*09a0*/  FADD.FTZ R10, R10, -UR26 ;  /* 0x8000001a0a0a7e21 */ /* 0x000fe20008010000 */
[----:B------:R-:W-:Y:S01]  /*09b0*/  SHF.L.U32 R8, R41, 0x10, RZ ;  /* 0x0000001029087819 */ /* 0x000fe200000006ff */
[----:B------:R-:W-:Y:S01]  /*09c0*/  FADD.FTZ R11, R11, -UR26 ;  /* 0x8000001a0b0b7e21 */ /* 0x000fe20008010000 */
[----:B------:R-:W-:Y:S01]  /*09d0*/  SHF.L.U32 R20, R38, 0x10, RZ ;  /* 0x0000001026147819 */ /* 0x000fe200000006ff */
[----:B-----5:R-:W-:Y:S01]  /*09e0*/  FMUL.FTZ R17, R6, R9 ;  /* 0x0000000906117220 */ /* 0x020fe20000410000 */
[----:B------:R-:W-:Y:S01]  /*09f0*/  FMUL.FTZ R10, R10, UR25 ;  /* 0x000000190a0a7c20 */ /* 0x000fe20008410000 */
[----:B------:R-:W-:Y:S01]  /*0a00*/  FMUL.FTZ R13, R11, UR25 ;  /* 0x000000190b0d7c20 */ /* 0x000fe20008410000 */
[----:B------:R-:W-:Y:S01]  /*0a10*/  FMUL.FTZ R16, R7, R8 ;  /* 0x0000000807107220 */ /* 0x000fe20000410000 */
[----:B------:R-:W-:Y:S01]  /*0a20*/  FADD.FTZ R19, RZ, R17 ;  /* 0x00000011ff137221 */ /* 0x000fe20000010000 */
[----:B------:R-:W-:Y:S01]  /*0a30*/  FFMA.FTZ R18, R10, R17, RZ ;  /* 0x000000110a127223 */ /* 0x000fe200000100ff */
[----:B------:R-:W-:Y:S01]  /*0a40*/  SHF.L.U32 R11, R37, 0x10, RZ ;  /* 0x00000010250b7819 */ /* 0x000fe200000006ff */
[----:B------:R-:W-:Y:S01]  /*0a50*/  FADD.FTZ R20, R20, -UR26 ;  /* 0x8000001a14147e21 */ /* 0x000fe20008010000 */
[----:B------:R-:W-:Y:S01]  /*0a60*/  SHF.L.U32 R15, R15, 0x10, RZ ;  /* 0x000000100f0f7819 */ /* 0x000fe200000006ff */
[----:B------:R-:W-:Y:S01]  /*0a70*/  FADD.FTZ R19, R16, R19 ;  /* 0x0000001310137221 */ /* 0x000fe20000010000 */
[----:B------:R-:W-:Y:S01]  /*0a80*/  FFMA.FTZ R18, R13, R16, R18 ;  /* 0x000000100d127223 */ /* 0x000fe20000010012 */
[----:B------:R-:W-:Y:S01]  /*0a90*/  FMUL.FTZ R16, R6, R11 ;  /* 0x0000000b06107220 */ /* 0x000fe20000410000 */
[----:B------:R-:W-:Y:S01]  /*0aa0*/  FMUL.FTZ R17, R20, UR25 ;  /* 0x0000001914117c20 */ /* 0x000fe20008410000 */
[----:B------:R-:W-:Y:S01]  /*0ab0*/  SHF.L.U32 R14, R14, 0x10, RZ ;  /* 0x000000100e0e7819 */ /* 0x000fe200000006ff */
[----:B------:R-:W-:Y:S01]  /*0ac0*/  FADD.FTZ R15, R15, -UR26 ;  /* 0x8000001a0f0f7e21 */ /* 0x000fe20008010000 */
[----:B------:R-:W-:Y:S01]  /*0ad0*/  FADD.FTZ R21, R19, R16 ;  /* 0x0000001013157221 */ /* 0x000fe20000010000 */
[----:B------:R-:W-:Y:S01]  /*0ae0*/  FFMA.FTZ R20, R17, R16, R18 ;  /* 0x0000001011147223 */ /* 0x000fe20000010012 */
[----:B------:R-:W-:Y:S01]  /*0af0*/  FFMA.FTZ R16, R9, R10, RZ ;  /* 0x0000000a09107223 */ /* 0x000fe200000100ff */
[----:B------:R-:W-:Y:S01]  /*0b00*/  FADD.FTZ R10, RZ, R9 ;  /* 0x00000009ff0a7221 */ /* 0x000fe20000010000 */
[----:B------:R-:W-:Y:S01]  /*0b10*/  FMUL.FTZ R18, R7, R14 ;  /* 0x0000000e07127220 */ /* 0x000fe20000410000 */
[----:B------:R-:W-:Y:S01]  /*0b20*/  FMUL.FTZ R15, R15, UR25 ;  /* 0x000000190f0f7c20 */ /* 0x000fe20008410000 */
[----:B------:R-:W-:Y:S01]  /*0b30*/  FFMA.FTZ R9, R8, R13, RZ ;  /* 0x0000000d08097223 */ /* 0x000fe200000100ff */
[----:B------:R-:W-:Y:S01]  /*0b40*/  FADD.FTZ R19, RZ, R8 ;  /* 0x00000008ff137221 */ /* 0x000fe20000010000 */
[----:B------:R-:W-:Y:S01]  /*0b50*/  FADD.FTZ R13, R18, R21 ;  /* 0x00000015120d7221 */ /* 0x000fe20000010000 */
[C---:B------:R-:W-:Y:S01]  /*0b60*/  FADD.FTZ R10, R11.reuse, R10 ;  /* 0x0000000a0b0a7221 */ /* 0x040fe20000010000 */
[----:B------:R-:W-:Y:S01]  /*0b70*/  FFMA.FTZ R8, R11, R17, R16 ;  /* 0x000000110b087223 */ /* 0x000fe20000010010 */
[----:B------:R-:W-:Y:S01]  /*0b80*/  FFMA.FTZ R18, R15, R18, R20 ;  /* 0x000000120f127223 */ /* 0x000fe20000010014 */
[C---:B------:R-:W-:Y:S01]  /*0b90*/  FADD.FTZ R11, R14.reuse, R19 ;  /* 0x000000130e0b7221 */ /* 0x040fe20000010000 */
[----:B------:R-:W-:Y:S01]  /*0ba0*/  FFMA.FTZ R9, R14, R15, R9 ;  /* 0x0000000f0e097223 */ /* 0x000fe20000010009 */
[----:B------:R-:W-:Y:S06]  /*0bb0*/  BRA `(.L_x_35) ;  /* 0x0000000400287947 */ /* 0x000fec0003800000 */
.L_x_34:
[----:B------:R-:W-:Y:S02]  /*0bc0*/  SHF.L.U32 R8, R39, 0x10, RZ ;  /* 0x0000001027087819 */ /* 0x000fe400000006ff */
[----:B------:R-:W-:Y:S02]  /*0bd0*/  PRMT R13, R38, 0x7632, R13 ;  /* 0x00007632260d7816 */ /* 0x000fe4000000000d */
[----:B------:R-:W-:Y:S01]  /*0be0*/  PRMT R26, R37, 0x7632, R26 ;  /* 0x00007632251a7816 */ /* 0x000fe2000000001a */
[----:B------:R-:W-:Y:S01]  /*0bf0*/  FADD.FTZ R10, R8, -UR26 ;  /* 0x8000001a080a7e21 */ /* 0x000fe20008010000 */
[----:B------:R-:W-:Y:S02]  /*0c00*/  SHF.L.U32 R8, R9, 0x10, RZ ;  /* 0x0000001009087819 */ /* 0x000fe400000006ff */
[----:B------:R-:W-:Y:S01]  /*0c10*/  SHF.L.U32 R26, R26, 0x10, RZ ;  /* 0x000000101a1a7819 */ /* 0x000fe200000006ff */
[----:B------:R-:W-:Y:S01]  /*0c20*/  FMUL.FTZ R9, R10, UR25 ;  /* 0x000000190a097c20 */ /* 0x000fe20008410000 */
[----:B------:R-:W-:Y:S01]  /*0c30*/  SHF.L.U32 R10, R38, 0x10, RZ ;  /* 0x00000010260a7819 */ /* 0x000fe200000006ff */
[----:B------:R-:W-:-:S02]  /*0c40*/  FADD.FTZ R8, R8, -UR26 ;  /* 0x8000001a08087e21 */ /* 0x000fc40008010000 */
[--C-:B-----5:R-:W-:Y:S02]  /*0c50*/  FFMA.FTZ R16, R6, R9, R4.reuse ;  /* 0x0000000906107223 */ /* 0x120fe40000010004 */
[----:B------:R-:W-:Y:S01]  /*0c60*/  FADD.FTZ R11, R10, -UR26 ;  /* 0x8000001a0a0b7e21 */ /* 0x000fe20008010000 */
[----:B------:R-:W-:Y:S01]  /*0c70*/  FMUL.FTZ R8, R8, UR25 ;  /* 0x0000001908087c20 */ /* 0x000fe20008410000 */
[----:B------:R-:W-:Y:S01]  /*0c80*/  SHF.L.U32 R10, R13, 0x10, RZ ;  /* 0x000000100d0a7819 */ /* 0x000fe200000006ff */
[----:B------:R-:W-:Y:S01]  /*0c90*/  FMUL.FTZ R17, R16, -1.4426950216293334961 ;  /* 0xbfb8aa3b10117820 */ /* 0x000fe20000410000 */
[----:B------:R-:W-:Y:S01]  /*0ca0*/  FMUL.FTZ R11, R11, UR25 ;  /* 0x000000190b0b7c20 */ /* 0x000fe20008410000 */
[----:B------:R-:W-:Y:S02]  /*0cb0*/  FFMA.FTZ R13, R7, R8, R5 ;  /* 0x00000008070d7223 */ /* 0x000fe40000010005 */
[----:B------:R-:W-:Y:S01]  /*0cc0*/  FADD.FTZ R10, R10, -UR26 ;  /* 0x8000001a0a0a7e21 */ /* 0x000fe20008010000 */
[----:B------:R-:W-:Y:S01]  /*0cd0*/  FFMA.FTZ R15, R6, R11, R4 ;  /* 0x0000000b060f7223 */ /* 0x000fe20000010004 */
[----:B------:R-:W0:Y:S01]  /*0ce0*/  MUFU.EX2 R17, R17 ;  /* 0x0000001100117308 */ /* 0x000e220000000800 */
[----:B------:R-:W-:Y:S01]  /*0cf0*/  FMUL.FTZ R19, R13, -1.4426950216293334961 ;  /* 0xbfb8aa3b0d137820 */ /* 0x000fe20000410000 */
[----:B------:R-:W-:Y:S01]  /*0d00*/  FMUL.FTZ R14, R10, UR25 ;  /* 0x000000190a0e7c20 */ /* 0x000fe20008410000 */
[----:B------:R-:W-:-:S03]  /*0d10*/  FMUL.FTZ R21, R15, -1.4426950216293334961 ;  /* 0xbfb8aa3b0f157820 */ /* 0x000fc60000410000 */
[----:B------:R-:W-:Y:S02]  /*0d20*/  FFMA.FTZ R10, R7, R14, R5 ;  /* 0x0000000e070a7223 */ /* 0x000fe40000010005 */
[----:B------:R-:W1:Y:S02]  /*0d30*/  MUFU.EX2 R19, R19 ;  /* 0x0000001300137308 */ /* 0x000e640000000800 */
[----:B------:R-:W-:-:S06]  /*0d40*/  FMUL.FTZ R23, R10, -1.4426950216293334961 ;  /* 0xbfb8aa3b0a177820 */ /* 0x000fcc0000410000 */
[----:B------:R-:W2:Y:S01]  /*0d50*/  MUFU.EX2 R21, R21 ;  /* 0x0000001500157308 */ /* 0x000ea20000000800 */
[----:B0-----:R-:W-:-:S07]  /*0d60*/  FADD.FTZ R18, R17, 1 ;  /* 0x3f80000011127421 */ /* 0x001fce0000010000 */
[----:B------:R-:W0:Y:S01]  /*0d70*/  MUFU.EX2 R23, R23 ;  /* 0x0000001700177308 */ /* 0x000e220000000800 */
[----:B-1----:R-:W-:Y:S01]  /*0d80*/  FADD.FTZ R20, R19, 1 ;  /* 0x3f80000013147421 */ /* 0x002fe20000010000 */
[----:B------:R-:W-:-:S06]  /*0d90*/  SHF.L.U32 R19, R40, 0x10, RZ ;  /* 0x0000001028137819 */ /* 0x000fcc00000006ff */
[----:B------:R-:W1:Y:S01]  /*0da0*/  MUFU.RCP R18, R18 ;  /* 0x0000001200127308 */ /* 0x000e620000001000 */
[----:B--2---:R-:W-:-:S07]  /*0db0*/  FADD.FTZ R22, R21, 1 ;  /* 0x3f80000015167421 */ /* 0x004fce0000010000 */
[----:B------:R-:W2:Y:S01]  /*0dc0*/  MUFU.RCP R20, R20 ;  /* 0x0000001400147308 */ /* 0x000ea20000001000 */
[----:B0-----:R-:W-:Y:S01]  /*0dd0*/  FADD.FTZ R17, R23, 1 ;  /* 0x3f80000017117421 */ /* 0x001fe20000010000 */
[----:B------:R-:W-:-:S06]  /*0de0*/  SHF.L.U32 R23, R41, 0x10, RZ ;  /* 0x0000001029177819 */ /* 0x000fcc00000006ff */
[----:B------:R-:W0:Y:S01]  /*0df0*/  MUFU.RCP R22, R22 ;  /* 0x0000001600167308 */ /* 0x000e220000001000 */
[----:B-1----:R-:W-:Y:S01]  /*0e00*/  FADD.FTZ R21, -R18, 1 ;  /* 0x3f80000012157421 */ /* 0x002fe20000010100 */
[----:B------:R-:W-:-:S03]  /*0e10*/  FMUL.FTZ R19, R19, R18 ;  /* 0x0000001213137220 */ /* 0x000fc60000410000 */
[----:B------:R-:W-:Y:S01]  /*0e20*/  FFMA.FTZ R16, R16, R21, 1 ;  /* 0x3f80000010107423 */ /* 0x000fe20000010015 */
[----:B------:R-:W-:Y:S02]  /*0e30*/  SHF.L.U32 R21, R37, 0x10, RZ ;  /* 0x0000001025157819 */ /* 0x000fe400000006ff */
[----:B------:R-:W1:Y:S01]  /*0e40*/  MUFU.RCP R17, R17 ;  /* 0x0000001100117308 */ /* 0x000e620000001000 */
[----:B--2---:R-:W-:Y:S01]  /*0e50*/  FMUL.FTZ R18, R23, R20 ;  /* 0x0000001417127220 */ /* 0x004fe20000410000 */
[----:B------:R-:W-:-:S04]  /*0e60*/  FADD.FTZ R20, -R20, 1 ;  /* 0x3f80000014147421 */ /* 0x000fc80000010100 */
[----:B------:R-:W-:Y:S01]  /*0e70*/  FFMA.FTZ R13, R13, R20, 1 ;  /* 0x3f8000000d0d7423 */ /* 0x000fe20000010014 */
[----:B0-----:R-:W-:Y:S01]  /*0e80*/  FADD.FTZ R24, -R22, 1 ;  /* 0x3f80000016187421 */ /* 0x001fe20000010100 */
[----:B------:R-:W-:-:S03]  /*0e90*/  FMUL.FTZ R22, R21, R22 ;  /* 0x0000001615167220 */ /* 0x000fc60000410000 */
[----:B------:R-:W-:Y:S01]  /*0ea0*/  FFMA.FTZ R21, R15, R24, 1 ;  /* 0x3f8000000f157423 */ /* 0x000fe20000010018 */
[----:B------:R-:W-:Y:S01]  /*0eb0*/  FMUL.FTZ R15, R19, R16 ;  /* 0x00000010130f7220 */ /* 0x000fe20000410000 */
[----:B------:R-:W-:Y:S01]  /*0ec0*/  FMUL.FTZ R16, R18, R13 ;  /* 0x0000000d12107220 */ /* 0x000fe20000410000 */
[----:B-1----:R-:W-:Y:S02]  /*0ed0*/  FADD.FTZ R23, -R17, 1 ;  /* 0x3f80000011177421 */ /* 0x002fe40000010100 */
[----:B------:R-:W-:Y:S01]  /*0ee0*/  FMUL.FTZ R18, R6, R15 ;  /* 0x0000000f06127220 */ /* 0x000fe20000410000 */
[----:B------:R-:W-:Y:S01]  /*0ef0*/  FMUL.FTZ R19, R26, R17 ;  /* 0x000000111a137220 */ /* 0x000fe20000410000 */
[----:B------:R-:W-:Y:S01]  /*0f00*/  FMUL.FTZ R17, R22, R21 ;  /* 0x0000001516117220 */ /* 0x000fe20000410000 */
[----:B------:R-:W-:Y:S01]  /*0f10*/  FFMA.FTZ R10, R10, R23, 1 ;  /* 0x3f8000000a0a7423 */ /* 0x000fe20000010017 */
[----:B------:R-:W-:Y:S01]  /*0f20*/  FMUL.FTZ R13, R7, R16 ;  /* 0x00000010070d7220 */ /* 0x000fe20000410000 */
[----:B------:R-:W-:Y:S01]  /*0f30*/  FFMA.FTZ R21, R9, R18, RZ ;  /* 0x0000001209157223 */ /* 0x000fe200000100ff */
[----:B------:R-:W-:Y:S01]  /*0f40*/  FADD.FTZ R18, RZ, R18 ;  /* 0x00000012ff127221 */ /* 0x000fe20000010000 */
[----:B------:R-:W-:Y:S01]  /*0f50*/  FMUL.FTZ R19, R19, R10 ;  /* 0x0000000a13137220 */ /* 0x000fe20000410000 */
[----:B------:R-:W-:Y:S01]  /*0f60*/  FMUL.FTZ R23, R6, R17 ;  /* 0x0000001106177220 */ /* 0x000fe20000410000 */
[----:B------:R-:W-:Y:S01]  /*0f70*/  FFMA.FTZ R10, R8, R13, R21 ;  /* 0x0000000d080a7223 */ /* 0x000fe20000010015 */
[----:B------:R-:W-:Y:S01]  /*0f80*/  FADD.FTZ R18, R13, R18 ;  /* 0x000000120d127221 */ /* 0x000fe20000010000 */
[----:B------:R-:W-:Y:S01]  /*0f90*/  FMUL.FTZ R13, R7, R19 ;  /* 0x00000013070d7220 */ /* 0x000fe20000410000 */
[----:B------:R-:W-:Y:S01]  /*0fa0*/  FFMA.FTZ R20, R9, R15, RZ ;  /* 0x0000000f09147223 */ /* 0x000fe200000100ff */
[----:B------:R-:W-:Y:S01]  /*0fb0*/  FFMA.FTZ R21, R11, R23, R10 ;  /* 0x000000170b157223 */ /* 0x000fe2000001000a */
[----:B------:R-:W-:Y:S01]  /*0fc0*/  FADD.FTZ R10, R18, R23 ;  /* 0x00000017120a7221 */ /* 0x000fe20000010000 */
[----:B------:R-:W-:Y:S01]  /*0fd0*/  FFMA.FTZ R9, R8, R16, RZ ;  /* 0x0000001008097223 */ /* 0x000fe200000100ff */
[----:B------:R-:W-:Y:S01]  /*0fe0*/  FADD.FTZ R16, RZ, R16 ;  /* 0x00000010ff107221 */ /* 0x000fe20000010000 */
[C---:B------:R-:W-:Y:S01]  /*0ff0*/  FFMA.FTZ R18, R14.reuse, R13, R21 ;  /* 0x0000000d0e127223 */ /* 0x040fe20000010015 */
[----:B------:R-:W-:Y:S01]  /*1000*/  FADD.FTZ R13, R13, R10 ;  /* 0x0000000a0d0d7221 */ /* 0x000fe20000010000 */
[----:B------:R-:W-:Y:S01]  /*1010*/  FADD.FTZ R10, RZ, R15 ;  /* 0x0000000fff0a7221 */ /* 0x000fe20000010000 */
[----:B------:R-:W-:Y:S01]  /*1020*/  FFMA.FTZ R8, R11, R17, R20 ;  /* 0x000000110b087223 */ /* 0x000fe20000010014 */
[----:B------:R-:W-:Y:S01]  /*1030*/  FFMA.FTZ R9, R14, R19, R9 ;  /* 0x000000130e097223 */ /* 0x000fe20000010009 */
[----:B------:R-:W-:Y:S01]  /*1040*/  FADD.FTZ R11, R16, R19 ;  /* 0x00000013100b7221 */ /* 0x000fe20000010000 */
[----:B------:R-:W-:-:S07]  /*1050*/  FADD.FTZ R10, R10, R17 ;  /* 0x000000110a0a7221 */ /* 0x000fce0000010000 */
.L_x_35:
[----:B------:R-:W-:Y:S01]  /*1060*/  MOV R15, R13 ;  /* 0x0000000d000f7202 */ /* 0x000fe20000000f00 */
[----:B------:R-:W-:Y:S01]  /*1070*/  STS.128 [R0], R8 ;  /* 0x0000000800007388 */ /* 0x000fe20000000c00 */
[C---:B------:R-:W-:Y:S01]  /*1080*/  ISETP.GT.AND P1, PT, R44.reuse, 0x1e, PT ;  /* 0x0000001e2c00780c */ /* 0x040fe20003f24270 */
[----:B------:R-:W-:Y:S01]  /*1090*/  BSSY.RECONVERGENT B0, `(.L_x_36) ;  /* 0x0000022000007945 */ /* 0x000fe20003800200 */
[----:B------:R-:W-:Y:S01]  /*10a0*/  ISETP.GT.AND P3, PT, R44, 0xf, PT ;  /* 0x0000000f2c00780c */ /* 0x000fe20003f64270 */
[----:B------:R-:W0:Y:S01]  /*10b0*/  SHFL.DOWN PT, R13, R18, 0x1, 0x1f ;  /* 0x08201f00120d7f89 */ /* 0x000e2200000e0000 */
[C---:B------:R-:W-:Y:S02]  /*10c0*/  ISETP.NE.AND P2, PT, R45.reuse, RZ, PT ;  /* 0x000000ff2d00720c */ /* 0x040fe40003f45270 */
[----:B------:R-:W-:Y:S01]  /*10d0*/  ISETP.GT.U32.AND P4, PT, R45, 0x1, PT ;  /* 0x000000012d00780c */ /* 0x000fe20003f84070 */
[----:B------:R-:W1:Y:S06]  /*10e0*/  SHFL.DOWN PT, R14, R15, 0x1, 0x1f ;  /* 0x08201f000f0e7f89 */ /* 0x000e6c00000e0000 */
        /* <DEDUP_REMOVED lines=14> */
[----:B------:R-:W1:Y:S01]  /*11d0*/  SHFL.DOWN PT, R14, R15, 0x8, 0x1f ;  /* 0x09001f000f0e7f89 */ /* 0x000e6200000e0000 */
[----:B0-----:R-:W-:Y:S01]  /*11e0*/  FADD.FTZ R13, R18, R13 ;  /* 0x0000000d120d7221 */ /* 0x001fe20000010000 */
[----:B-1----:R-:W-:-:S04]  /*11f0*/  FADD.FTZ R14, R15, R14 ;  /* 0x0000000e0f0e7221 */ /* 0x002fc80000010000 */
[----:B------:R-:W-:Y:S02]  /*1200*/  FSEL R32, R18, R13, P1 ;  /* 0x0000000d12207208 */ /* 0x000fe40000800000 */
[----:B------:R-:W-:-:S03]  /*1210*/  FSEL R33, R15, R14, P1 ;  /* 0x0000000e0f217208 */ /* 0x000fc60000800000 */
[----:B------:R0:W1:Y:S04]  /*1220*/  SHFL.DOWN PT, R16, R32, 0x10, 0x1f ;  /* 0x0a001f0020107f89 */ /* 0x00006800000e0000 */
[----:B------:R0:W2:Y:S01]  /*1230*/  SHFL.DOWN PT, R15, R33, 0x10, 0x1f ;  /* 0x0a001f00210f7f89 */ /* 0x0000a200000e0000 */
[----:B------:R-:W-:Y:S05]  /*1240*/  @P3 BRA `(.L_x_37) ;  /* 0x0000000000183947 */ /* 0x000fea0003800000 */
[----:B------:R-:W-:Y:S01]  /*1250*/  ISETP.NE.AND P1, PT, R44, RZ, PT ;  /* 0x000000ff2c00720c */ /* 0x000fe20003f25270 */
[----:B01----:R-:W-:Y:S01]  /*1260*/  FADD.FTZ R32, R13, R16 ;  /* 0x000000100d207221 */ /* 0x003fe20000010000 */
[----:B------:R-:W-:Y:S01]  /*1270*/  SHF.R.U32.HI R17, RZ, 0x2, R45 ;  /* 0x00000002ff117819 */ /* 0x000fe2000001162d */
[----:B--2---:R-:W-:-:S03]  /*1280*/  FADD.FTZ R33, R14, R15 ;  /* 0x0000000f0e217221 */ /* 0x004fc60000010000 */
[----:B------:R-:W-:-:S07]  /*1290*/  LOP3.LUT R17, R17, 0xf8, RZ, 0xc0, !PT ;  /* 0x000000f811117812 */ /* 0x000fce00078ec0ff */
[----:B------:R3:W-:Y:S02]  /*12a0*/  @!P1 STS.64 [R17+UR7+0x8], R32 ;  /* 0x0000082011009988 */ /* 0x0007e40008000a07 */
.L_x_37:
[----:B------:R-:W-:Y:S05]  /*12b0*/  BSYNC.RECONVERGENT B0 ;  /* 0x0000000000007941 */ /* 0x000fea0003800200 */
.L_x_36:
[----:B------:R-:W-:Y:S01]  /*12c0*/  BAR.SYNC.DEFER_BLOCKING 0x0 ;  /* 0x0000000000007b1d */ /* 0x000fe20000010000 */
[----:B------:R-:W-:-:S05]  /*12d0*/  LEA R43, R12, R45, 0x1 ;  /* 0x0000002d0c2b7211 */ /* 0x000fca00078e08ff */
[----:B------:R-:W-:Y:S04]  /*12e0*/  BSSY.RECONVERGENT B0, `(.L_x_38) ;  /* 0x000000d000007945 */ /* 0x000fe80003800200 */
[----:B------:R-:W-:Y:S05]  /*12f0*/  @P2 BRA `(.L_x_39) ;  /* 0x00000000002c2947 */ /* 0x000fea0003800000 */
[----:B------:R-:W4:Y:S01]  /*1300*/  S2UR UR10, SR_CgaCtaId ;  /* 0x00000000000a79c3 */ /* 0x000f220000008800 */
[----:B------:R-:W-:Y:S02]  /*1310*/  UMOV UR4, 0x400 ;  /* 0x0000040000047882 */ /* 0x000fe40000000000 */
[----:B----4-:R-:W-:-:S09]  /*1320*/  ULEA UR4, UR10, UR4, 0x18 ;  /* 0x000000040a047291 */ /* 0x010fd2000f8ec0ff */
[----:B--2---:R-:W2:Y:S04]  /*1330*/  LDS.128 R12, [UR4+0x10] ;  /* 0x00001004ff0c7984 */ /* 0x004ea80008000c00 */
[----:B-1-3--:R-:W0:Y:S01]  /*1340*/  LDS.64 R16, [UR4+0x20] ;  /* 0x00002004ff107984 */ /* 0x00ae220008000a00 */
[----:B--2---:R-:W-:Y:S01]  /*1350*/  FADD.FTZ R19, R32, R12 ;  /* 0x0000000c20137221 */ /* 0x004fe20000010000 */
[----:B------:R-:W-:-:S03]  /*1360*/  FADD.FTZ R12, R33, R13 ;  /* 0x0000000d210c7221 */ /* 0x000fc60000010000 */
[----:B------:R-:W-:Y:S01]  /*1370*/  FADD.FTZ R19, R19, R14 ;  /* 0x0000000e13137221 */ /* 0x000fe20000010000 */
[----:B------:R-:W-:-:S03]  /*1380*/  FADD.FTZ R12, R12, R15 ;  /* 0x0000000f0c0c7221 */ /* 0x000fc60000010000 */
[----:B0-----:R-:W-:Y:S01]  /*1390*/  FADD.FTZ R32, R19, R16 ;  /* 0x0000001013207221 */ /* 0x001fe20000010000 */
[----:B------:R-:W-:-:S07]  /*13a0*/  FADD.FTZ R33, R12, R17 ;  /* 0x000000110c217221 */ /* 0x000fce0000010000 */
.L_x_39:
[----:B------:R-:W-:Y:S05]  /*13b0*/  BSYNC.RECONVERGENT B0 ;  /* 0x0000000000007941 */ /* 0x000fea0003800200 */
.L_x_38:
[----:B------:R-:W-:Y:S06]  /*13c0*/  BAR.SYNC.DEFER_BLOCKING 0x0 ;  /* 0x0000000000007b1d */ /* 0x000fec0000010000 */
[----:B------:R-:W-:Y:S04]  /*13d0*/  BSSY.RECONVERGENT B0, `(.L_x_40) ;  /* 0x000013d000007945 */ /* 0x000fe80003800200 */
[----:B------:R-:W-:Y:S05]  /*13e0*/  @P4 BRA `(.L_x_41) ;  /* 0x0000001000ec4947 */ /* 0x000fea0003800000 */
[----:B--2---:R-:W2:Y:S04]  /*13f0*/  LDS.128 R12, [R0+0x20] ;  /* 0x00002000000c7984 */ /* 0x004ea80000000c00 */
[----:B-1-3--:R-:W1:Y:S04]  /*1400*/  LDS.128 R16, [R0+0x40] ;  /* 0x0000400000107984 */ /* 0x00ae680000000c00 */
[----:B------:R-:W3:Y:S04]  /*1410*/  LDS.128 R20, [R0+0x60] ;  /* 0x0000600000147984 */ /* 0x000ee80000000c00 */
[----:B------:R-:W4:Y:S04]  /*1420*/  LDS.128 R24, [R0+0x80] ;  /* 0x0000800000187984 */ /* 0x000f280000000c00 */
[----:B------:R-:W5:Y:S01]  /*1430*/  LDS.128 R28, [R0+0xa0] ;  /* 0x0000a000001c7984 */ /* 0x000f620000000c00 */
[----:B--2---:R-:W-:Y:S01]  /*1440*/  FADD.FTZ R12, R8, R12 ;  /* 0x0000000c080c7221 */ /* 0x004fe20000010000 */
[----:B------:R-:W-:Y:S01]  /*1450*/  FADD.FTZ R8, R9, R13 ;  /* 0x0000000d09087221 */ /* 0x000fe20000010000 */
[----:B------:R-:W-:Y:S01]  /*1460*/  FADD.FTZ R9, R10, R14 ;  /* 0x0000000e0a097221 */ /* 0x000fe20000010000 */
[----:B------:R-:W-:Y:S01]  /*1470*/  FADD.FTZ R14, R11, R15 ;  /* 0x0000000f0b0e7221 */ /* 0x000fe20000010000 */
[----:B-1----:R-:W-:Y:S01]  /*1480*/  FADD.FTZ R13, R12, R16 ;  /* 0x000000100c0d7221 */ /* 0x002fe20000010000 */
[----:B------:R-:W-:Y:S01]  /*1490*/  FADD.FTZ R12, R8, R17 ;  /* 0x00000011080c7221 */ /* 0x000fe20000010000 */
[----:B------:R-:W-:Y:S01]  /*14a0*/  FADD.FTZ R15, R9, R18 ;  /* 0x00000012090f7221 */ /* 0x000fe20000010000 */
[----:B------:R-:W-:Y:S01]  /*14b0*/  FADD.FTZ R14, R14, R19 ;  /* 0x000000130e0e7221 */ /* 0x000fe20000010000 */
[----:B------:R-:W1:Y:S01]  /*14c0*/  LDS.128 R8, [R0+0xc0] ;  /* 0x0000c00000087984 */ /* 0x000e620000000c00 */
[----:B---3--:R-:W-:Y:S01]  /*14d0*/  FADD.FTZ R13, R13, R20 ;  /* 0x000000140d0d7221 */ /* 0x008fe20000010000 */
[----:B------:R-:W-:Y:S01]  /*14e0*/  FADD.FTZ R12, R12, R21 ;  /* 0x000000150c0c7221 */ /* 0x000fe20000010000 */
[----:B------:R-:W-:Y:S01]  /*14f0*/  FADD.FTZ R17, R15, R22 ;  /* 0x000000160f117221 */ /* 0x000fe20000010000 */
[----:B------:R-:W-:Y:S01]  /*1500*/  FADD.FTZ R16, R14, R23 ;  /* 0x000000170e107221 */ /* 0x000fe20000010000 */
[----:B----4-:R-:W-:Y:S01]  /*1510*/  FADD.FTZ R19, R13, R24 ;  /* 0x000000180d137221 */ /* 0x010fe20000010000 */
[----:B------:R-:W-:Y:S01]  /*1520*/  FADD.FTZ R24, R12, R25 ;  /* 0x000000190c187221 */ /* 0x000fe20000010000 */
[----:B------:R-:W-:Y:S01]  /*1530*/  LDS.128 R20, [R0+0x100] ;  /* 0x0001000000147984 */ /* 0x000fe20000000c00 */
[----:B------:R-:W-:Y:S01]  /*1540*/  FADD.FTZ R17, R17, R26 ;  /* 0x0000001a11117221 */ /* 0x000fe20000010000 */
[----:B------:R-:W-:Y:S01]  /*1550*/  FADD.FTZ R26, R16, R27 ;  /* 0x0000001b101a7221 */ /* 0x000fe20000010000 */
[----:B-----5:R-:W-:Y:S01]  /*1560*/  FADD.FTZ R25, R19, R28 ;  /* 0x0000001c13197221 */ /* 0x020fe20000010000 */
[----:B------:R-:W2:Y:S01]  /*1570*/  LDS.128 R12, [R0+0xe0] ;  /* 0x0000e000000c7984 */ /* 0x000ea20000000c00 */
[----:B------:R-:W-:Y:S01]  /*1580*/  FADD.FTZ R24, R24, R29 ;  /* 0x0000001d18187221 */ /* 0x000fe20000010000 */
[----:B------:R-:W-:Y:S01]  /*1590*/  FADD.FTZ R27, R17, R30 ;  /* 0x0000001e111b7221 */ /* 0x000fe20000010000 */
[----:B------:R-:W-:Y:S01]  /*15a0*/  FADD.FTZ R28, R26, R31 ;  /* 0x0000001f1a1c7221 */ /* 0x000fe20000010000 */
[----:B------:R-:W3:Y:S01]  /*15b0*/  LDS.128 R16, [R0+0x120] ;  /* 0x0001200000107984 */ /* 0x000ee20000000c00 */
[----:B-1----:R-:W-:Y:S01]  /*15c0*/  FADD.FTZ R29, R25, R8 ;  /* 0x00000008191d7221 */ /* 0x002fe20000010000 */
[----:B------:R-:W-:Y:S01]  /*15d0*/  FADD.FTZ R8, R24, R9 ;  /* 0x0000000918087221 */ /* 0x000fe20000010000 */
[----:B------:R-:W-:Y:S01]  /*15e0*/  FADD.FTZ R9, R27, R10 ;  /* 0x0000000a1b097221 */ /* 0x000fe20000010000 */
[----:B------:R-:W-:Y:S01]  /*15f0*/  FADD.FTZ R28, R28, R11 ;  /* 0x0000000b1c1c7221 */ /* 0x000fe20000010000 */
[----:B------:R-:W1:Y:S01]  /*1600*/  LDS.128 R24, [R0+0x140] ;  /* 0x0001400000187984 */ /* 0x000e620000000c00 */
[----:B--2---:R-:W-:Y:S01]  /*1610*/  FADD.FTZ R8, R8, R13 ;  /* 0x0000000d08087221 */ /* 0x004fe20000010000 */
[----:B------:R-:W-:Y:S01]  /*1620*/  FADD.FTZ R29, R29, R12 ;  /* 0x0000000c1d1d7221 */ /* 0x000fe20000010000 */
[----:B------:R-:W-:Y:S01]  /*1630*/  FADD.FTZ R13, R9, R14 ;  /* 0x0000000e090d7221 */ /* 0x000fe20000010000 */
[----:B------:R-:W-:Y:S01]  /*1640*/  FADD.FTZ R28, R28, R15 ;  /* 0x0000000f1c1c7221 */ /* 0x000fe20000010000 */
[----:B------:R-:W-:Y:S01]  /*1650*/  FADD.FTZ R12, R8, R21 ;  /* 0x00000015080c7221 */ /* 0x000fe20000010000 */
[----:B------:R-:W-:Y:S01]  /*1660*/  FADD.FTZ R29, R29, R20 ;  /* 0x000000141d1d7221 */ /* 0x000fe20000010000 */
[----:B------:R-:W2:Y:S01]  /*1670*/  LDS.128 R8, [R0+0x160] ;  /* 0x0001600000087984 */ /* 0x000ea20000000c00 */
[----:B------:R-:W-:Y:S01]  /*1680*/  FADD.FTZ R13, R13, R22 ;  /* 0x000000160d0d7221 */ /* 0x000fe20000010000 */
[----:B------:R-:W-:Y:S01]  /*1690*/  FADD.FTZ R28, R28, R23 ;  /* 0x000000171c1c7221 */ /* 0x000fe20000010000 */
[----:B---3--:R-:W-:Y:S01]  /*16a0*/  FADD.FTZ R29, R29, R16 ;  /* 0x000000101d1d7221 */ /* 0x008fe20000010000 */
[----:B------:R-:W3:Y:S01]  /*16b0*/  LDS.128 R20, [R0+0x180] ;  /* 0x0001800000147984 */ /* 0x000ee20000000c00 */
[----:B------:R-:W-:Y:S01]  /*16c0*/  FADD.FTZ R16, R12, R17 ;  /* 0x000000110c107221 */ /* 0x000fe20000010000 */
[----:B------:R-:W-:Y:S01]  /*16d0*/  FADD.FTZ R17, R13, R18 ;  /* 0x000000120d117221 */ /* 0x000fe20000010000 */
[----:B------:R-:W-:Y:S01]  /*16e0*/  FADD.FTZ R28, R28, R19 ;  /* 0x000000131c1c7221 */ /* 0x000fe20000010000 */
[----:B------:R-:W4:Y:S01]  /*16f0*/  LDS.128 R12, [R0+0x1a0] ;  /* 0x0001a000000c7984 */ /* 0x000f220000000c00 */
        /* <DEDUP_REMOVED lines=9> */
[----:B---3--:R-:W-:Y:S01]  /*1790*/  FADD.FTZ R29, R29, R20 ;  /* 0x000000141d1d7221 */ /* 0x008fe20000010000 */
[----:B------:R-:W2:Y:S01]  /*17a0*/  LDS.128 R8, [R0+0x1e0] ;  /* 0x0001e00000087984 */ /* 0x000ea20000000c00 */
[----:B------:R-:W-:Y:S01]  /*17b0*/  FADD.FTZ R24, R24, R21 ;  /* 0x0000001518187221 */ /* 0x000fe20000010000 */
[----:B------:R-:W-:Y:S01]  /*17c0*/  FADD.FTZ R27, R25, R22 ;  /* 0x00000016191b7221 */ /* 0x000fe20000010000 */
[----:B------:R-:W-:Y:S01]  /*17d0*/  FADD.FTZ R28, R28, R23 ;  /* 0x000000171c1c7221 */ /* 0x000fe20000010000 */
[----:B----4-:R-:W-:Y:S01]  /*17e0*/  FADD.FTZ R25, R29, R12 ;  /* 0x0000000c1d197221 */ /* 0x010fe20000010000 */
[----:B------:R-:W3:Y:S01]  /*17f0*/  LDS.128 R20, [R0+0x200] ;  /* 0x0002000000147984 */ /* 0x000ee20000000c00 */
[----:B------:R-:W-:Y:S01]  /*1800*/  FADD.FTZ R24, R24, R13 ;  /* 0x0000000d18187221 */ /* 0x000fe20000010000 */
[----:B------:R-:W-:Y:S01]  /*1810*/  FADD.FTZ R27, R27, R14 ;  /* 0x0000000e1b1b7221 */ /* 0x000fe20000010000 */
[----:B------:R-:W-:-:S02]  /*1820*/  FADD.FTZ R28, R28, R15 ;  /* 0x0000000f1c1c7221 */ /* 0x000fc40000010000 */
        /* <DEDUP_REMOVED lines=9> */
[----:B------:R-:W-:Y:S02]  /*18c0*/  FADD.FTZ R28, R28, R11 ;  /* 0x0000000b1c1c7221 */ /* 0x000fe40000010000 */
[----:B------:R-:W2:Y:S01]  /*18d0*/  LDS.128 R8, [R0+0x260] ;  /* 0x0002600000087984 */ /* 0x000ea20000000c00 */
[----:B---3--:R-:W-:Y:S01]  /*18e0*/  FADD.FTZ R29, R29, R20 ;  /* 0x000000141d1d7221 */ /* 0x008fe20000010000 */
[----:B------:R-:W-:Y:S01]  /*18f0*/  FADD.FTZ R20, R16, R21 ;  /* 0x0000001510147221 */ /* 0x000fe20000010000 */
[----:B------:R-:W-:Y:S01]  /*1900*/  FADD.FTZ R21, R17, R22 ;  /* 0x0000001611157221 */ /* 0x000fe20000010000 */
[----:B------:R-:W-:Y:S01]  /*1910*/  FADD.FTZ R28, R28, R23 ;  /* 0x000000171c1c7221 */ /* 0x000fe20000010000 */
[----:B------:R-:W3:Y:S01]  /*1920*/  LDS.128 R16, [R0+0x280] ;  /* 0x0002800000107984 */ /* 0x000ee20000000c00 */
[----:B----4-:R-:W-:Y:S01]  /*1930*/  FADD.FTZ R29, R29, R12 ;  /* 0x0000000c1d1d7221 */ /* 0x010fe20000010000 */
        /* <DEDUP_REMOVED lines=17> */
[----:B------:R-:W-:-:S02]  /*1a50*/  FADD.FTZ R28, R28, R19 ;  /* 0x000000131c1c7221 */ /* 0x000fc40000010000 */
[----:B------:R-:W3:Y:S01]  /*1a60*/  LDS.128 R16, [R0+0x300] ;  /* 0x0003000000107984 */ /* 0x000ee20000000c00 */
[----:B----4-:R-:W-:Y:S01]  /*1a70*/  FADD.FTZ R29, R29, R12 ;  /* 0x0000000c1d1d7221 */ /* 0x010fe20000010000 */
        /* <DEDUP_REMOVED lines=12> */
[----:B------:R-:W-:-:S02]  /*1b40*/  FADD.FTZ R28, R28, R11 ;  /* 0x0000000b1c1c7221 */ /* 0x000fc40000010000 */
[----:B------:R-:W2:Y:S01]  /*1b50*/  LDS.128 R8, [R0+0x360] ;  /* 0x0003600000087984 */ /* 0x000ea20000000c00 */
[----:B---3--:R-:W-:Y:S01]  /*1b60*/  FADD.FTZ R29, R29, R16 ;  /* 0x000000101d1d7221 */ /* 0x008fe20000010000 */
[----:B------:R-:W-:Y:S01]  /*1b70*/  FADD.FTZ R20, R20, R17 ;  /* 0x0000001114147221 */ /* 0x000fe20000010000 */
[----:B------:R-:W-:Y:S01]  /*1b80*/  FADD.FTZ R21, R21, R18 ;  /* 0x0000001215157221 */ /* 0x000fe20000010000 */
[----:B------:R-:W-:Y:S02]  /*1b90*/  FADD.FTZ R28, R28, R19 ;  /* 0x000000131c1c7221 */ /* 0x000fe40000010000 */
        /* <DEDUP_REMOVED lines=15> */
[----:B------:R-:W2:Y:S01]  /*1c90*/  LDS.128 R12, [R0+0x3e0] ;  /* 0x0003e000000c7984 */ /* 0x000ea20000000c00 */
[----:B---3--:R-:W-:Y:S01]  /*1ca0*/  FADD.FTZ R29, R29, R16 ;  /* 0x000000101d1d7221 */ /* 0x008fe20000010000 */
[----:B------:R-:W-:Y:S01]  /*1cb0*/  FADD.FTZ R8, R8, R17 ;  /* 0x0000001108087221 */ /* 0x000fe20000010000 */
[----:B------:R-:W-:Y:S01]  /*1cc0*/  FADD.FTZ R17, R9, R18 ;  /* 0x0000001209117221 */ /* 0x000fe20000010000 */
[----:B------:R-:W-:Y:S01]  /*1cd0*/  FADD.FTZ R28, R28, R19 ;  /* 0x000000131c1c7221 */ /* 0x000fe20000010000 */
[----:B----4-:R-:W-:Y:S01]  /*1ce0*/  FADD.FTZ R29, R29, R24 ;  /* 0x000000181d1d7221 */ /* 0x010fe20000010000 */
[----:B------:R-:W-:Y:S01]  /*1cf0*/  FADD.FTZ R24, R8, R25 ;  /* 0x0000001908187221 */ /* 0x000fe20000010000 */
[----:B------:R-:W-:Y:S01]  /*1d00*/  FADD.FTZ R25, R17, R26 ;  /* 0x0000001a11197221 */ /* 0x000fe20000010000 */
[----:B------:R-:W3:Y:S01]  /*1d10*/  LDS.128 R8, [R0+0x400] ;  /* 0x0004000000087984 */ /* 0x000ee20000000c00 */
[----:B------:R-:W-:-:S03]  /*1d20*/  FADD.FTZ R28, R28, R27 ;  /* 0x0000001b1c1c7221 */ /* 0x000fc60000010000 */
        /* <DEDUP_REMOVED lines=120> */
[----:B-1----:R-:W-:Y:S01]  /*24b0*/  FADD.FTZ R16, R12, R21 ;  /* 0x000000150c107221 */ /* 0x002fe20000010000 */
[----:B------:R-:W-:Y:S01]  /*24c0*/  FADD.FTZ R29, R29, R20 ;  /* 0x000000141d1d7221 */ /* 0x000fe20000010000 */
[----:B------:R-:W1:Y:S01]  /*24d0*/  LDS.128 R12, [R0+0x720] ;  /* 0x00072000000c7984 */ /* 0x000e620000000c00 */
[----:B------:R-:W-:Y:S01]  /*24e0*/  FADD.FTZ R17, R17, R22 ;  /* 0x0000001611117221 */ /* 0x000fe20000010000 */
[----:B------:R-:W-:-:S02]  /*24f0*/  FADD.FTZ R28, R28, R23 ;  /* 0x000000171c1c7221 */ /* 0x000fc40000010000 */
[----:B------:R-:W4:Y:S01]  /*2500*/  LDS.128 R20, [R0+0x740] ;  /* 0x0007400000147984 */ /* 0x000f220000000c00 */
        /* <DEDUP_REMOVED lines=8> */
[----:B------:R-:W-:Y:S02]  /*2590*/  FADD.FTZ R28, R28, R11 ;  /* 0x0000000b1c1c7221 */ /* 0x000fe40000010000 */
[----:B------:R-:W3:Y:S01]  /*25a0*/  LDS.128 R8, [R0+0x780] ;  /* 0x0007800000087984 */ /* 0x000ee20000000c00 */
[----:B-1----:R-:W-:Y:S01]  /*25b0*/  FADD.FTZ R29, R29, R12 ;  /* 0x0000000c1d1d7221 */ /* 0x002fe20000010000 */
        /* <DEDUP_REMOVED lines=18> */
[----:B-1----:R-:W-:Y:S01]  /*26e0*/  FADD.FTZ R29, R29, R12 ;  /* 0x0000000c1d1d7221 */ /* 0x002fe20000010000 */
[----:B------:R-:W-:Y:S01]  /*26f0*/  FADD.FTZ R16, R16, R13 ;  /* 0x0000000d10107221 */ /* 0x000fe20000010000 */
[----:B------:R-:W-:Y:S01]  /*2700*/  FADD.FTZ R17, R17, R14 ;  /* 0x0000000e11117221 */ /* 0x000fe20000010000 */
[----:B------:R-:W-:Y:S01]  /*2710*/  FADD.FTZ R8, R8, R15 ;  /* 0x0000000f08087221 */ /* 0x000fe20000010000 */
[----:B----4-:R-:W-:Y:S01]  /*2720*/  FADD.FTZ R29, R29, R20 ;  /* 0x000000141d1d7221 */ /* 0x010fe20000010000 */
[----:B------:R-:W-:Y:S01]  /*2730*/  FADD.FTZ R16, R16, R21 ;  /* 0x0000001510107221 */ /* 0x000fe20000010000 */
[----:B------:R-:W-:Y:S01]  /*2740*/  FADD.FTZ R17, R17, R22 ;  /* 0x0000001611117221 */ /* 0x000fe20000010000 */
[----:B------:R-:W-:Y:S01]  /*2750*/  FADD.FTZ R12, R8, R23 ;  /* 0x00000017080c7221 */ /* 0x000fe20000010000 */
[----:B--2---:R-:W-:Y:S01]  /*2760*/  FADD.FTZ R8, R29, R24 ;  /* 0x000000181d087221 */ /* 0x004fe20000010000 */
[----:B------:R-:W-:Y:S01]  /*2770*/  FADD.FTZ R9, R16, R25 ;  /* 0x0000001910097221 */ /* 0x000fe20000010000 */
[----:B------:R-:W-:Y:S01]  /*2780*/  FADD.FTZ R10, R17, R26 ;  /* 0x0000001a110a7221 */ /* 0x000fe20000010000 */
[----:B------:R-:W-:-:S07]  /*2790*/  FADD.FTZ R11, R12, R27 ;  /* 0x0000001b0c0b7221 */ /* 0x000fce0000010000 */
.L_x_41:
[----:B------:R-:W-:Y:S05]  /*27a0*/  BSYNC.RECONVERGENT B0 ;  /* 0x0000000000007941 */ /* 0x000fea0003800200 */
.L_x_40:
[----:B------:R-:W-:Y:S04]  /*27b0*/  BSSY.RECONVERGENT B0, `(.L_x_42) ;  /* 0x000001c000007945 */ /* 0x000fe80003800200 */
[----:B------:R-:W-:Y:S05]  /*27c0*/  @P4 BRA `(.L_x_43) ;  /* 0x0000000000684947 */ /* 0x000fea0003800000 */
[----:B------:R-:W1:Y:S08]  /*27d0*/  LDC.64 R12, c[0x0][0x3f8] ;  /* 0x0000fe00ff0c7b82 */ /* 0x000e700000000a00 */
[----:B--2---:R-:W2:Y:S01]  /*27e0*/  LDC.64 R14, c[0x0][0x3d8] ;  /* 0x0000f600ff0e7b82 */ /* 0x004ea20000000a00 */
[----:B-1-3--:R-:W-:Y:S01]  /*27f0*/  IMAD.WIDE.U32 R16, R12, 0x3, RZ ;  /* 0x000000030c107825 */ /* 0x00afe200078e00ff */
[----:B------:R-:W-:-:S02]  /*2800*/  LEA R21, R13, R13, 0x1 ;  /* 0x0000000d0d157211 */ /* 0x000fc400078e08ff */
[----:B------:R-:W-:Y:S02]  /*2810*/  LEA.HI R23, P1, R13, R12, RZ, 0x1 ;  /* 0x0000000c0d177211 */ /* 0x000fe400078308ff */
[----:B------:R-:W-:Y:S02]  /*2820*/  IADD3 R21, PT, PT, R17, R21, RZ ;  /* 0x0000001511157210 */ /* 0x000fe40007ffe0ff */
[----:B------:R-:W-:Y:S01]  /*2830*/  IADD3.X R18, PT, PT, RZ, R13, RZ, P1, !PT ;  /* 0x0000000dff127210 */ /* 0x000fe20000ffe4ff */
[----:B--2---:R-:W-:Y:S01]  /*2840*/  IMAD.WIDE R14, R43, 0x4, R14 ;  /* 0x000000042b0e7825 */ /* 0x004fe200078e020e */
        /* <DEDUP_REMOVED lines=18> */
.L_x_43:
[----:B------:R-:W-:Y:S05]  /*2970*/  BSYNC.RECONVERGENT B0 ;  /* 0x0000000000007941 */ /* 0x000fea0003800200 */
.L_x_42:
[----:B------:R-:W-:-:S09]  /*2980*/  UISETP.GE.U32.AND UP2, UPT, UR20, 0x2, UPT ;  /* 0x000000021400788c */ /* 0x000fd2000bf46070 */
[----:B------:R-:W-:Y:S05]  /*2990*/  BRA.U !UP2, `(.L_x_44) ;  /* 0x0000000d0a087547 */ /* 0x000fea000b800000 */
[----:B----4-:R-:W4:Y:S01]  /*29a0*/  LDC.64 R8, c[0x0][0x3d0] ;  /* 0x0000f400ff087b82 */ /* 0x010f220000000a00 */
[----:B------:R-:W-:Y:S01]  /*29b0*/  LOP3.LUT R10, R42, 0x1, RZ, 0xc0, !PT ;  /* 0x000000012a0a7812 */ /* 0x000fe200078ec0ff */
[----:B------:R-:W-:Y:S02]  /*29c0*/  USHF.L.U32 UR4, UR20, 0x1, URZ ;  /* 0x0000000114047899 */ /* 0x000fe400080006ff */
[----:B------:R-:W-:Y:S02]  /*29d0*/  MOV R12, UR20 ;  /* 0x00000014000c7c02 */ /* 0x000fe40008000f00 */
[----:B------:R-:W-:Y:S02]  /*29e0*/  IMAD R10, R10, UR19, RZ ;  /* 0x000000130a0a7c24 */ /* 0x000fe4000f8e02ff */
[----:B------:R-:W-:Y:S02]  /*29f0*/  ISETP.GE.U32.AND P3, PT, R12, 0x8, PT ;  /* 0x000000080c00780c */ /* 0x000fe40003f66070 */
[----:B------:R-:W-:-:S04]  /*2a00*/  IMAD R11, R10, UR4, RZ ;  /* 0x000000040a0b7c24 */ /* 0x000fc8000f8e02ff */
[----:B----4-:R-:W-:-:S03]  /*2a10*/  IMAD.WIDE R8, R11, 0x4, R8 ;  /* 0x000000040b087825 */ /* 0x010fc600078e0208 */
[----:B------:R-:W-:Y:S02]  /*2a20*/  R2UR UR28, R8 ;  /* 0x00000000081c72ca */ /* 0x000fe400000e0000 */
[----:B------:R-:W-:Y:S01]  /*2a30*/  R2UR UR29, R9 ;  /* 0x00000000091d72ca */ /* 0x000fe200000e0000 */
[----:B------:R-:W-:-:S14]  /*2a40*/  @P2 BRA `(.L_x_45) ;  /* 0x0000000000542947 */ /* 0x000fdc0003800000 */
[----:B------:R-:W4:Y:S01]  /*2a50*/  LDC.64 R8, c[0x0][0x3c8] ;  /* 0x0000f200ff087b82 */ /* 0x000f220000000a00 */
[----:B------:R-:W-:Y:S01]  /*2a60*/  LOP3.LUT P1, R12, R42, 0x2, RZ, 0xc0, !PT ;  /* 0x000000022a0c7812 */ /* 0x000fe2000782c0ff */
[----:B------:R-:W-:Y:S01]  /*2a70*/  UIMAD.WIDE.U32 UR10, UR22, 0x8, UR28 ;  /* 0x00000008160a78a5 */ /* 0x000fe2000f8e001c */
[----:B------:R-:W-:Y:S02]  /*2a80*/  IADD3 R11, PT, PT, R10, UR5, RZ ;  /* 0x000000050a0b7c10 */ /* 0x000fe4000fffe0ff */
[----:B--2---:R-:W-:Y:S02]  /*2a90*/  SEL R15, RZ, UR20, P1 ;  /* 0x00000014ff0f7c07 */ /* 0x004fe40008800000 */
[----:B------:R-:W-:Y:S02]  /*2aa0*/  IADD3 R13, PT, PT, -R12, 0x1, RZ ;  /* 0x000000010c0d7810 */ /* 0x000fe40007ffe1ff */
[----:B------:R-:W-:Y:S02]  /*2ab0*/  ISETP.NE.AND P1, PT, R15, -0x1, PT ;  /* 0xffffffff0f00780c */ /* 0x000fe40003f25270 */
[----:B------:R-:W-:Y:S01]  /*2ac0*/  MOV R10, UR10 ;  /* 0x0000000a000a7c02 */ /* 0x000fe20008000f00 */
[----:B----4-:R-:W-:Y:S01]  /*2ad0*/  IMAD.WIDE.U32 R8, R11, 0x4, R8 ;  /* 0x000000040b087825 */ /* 0x010fe200078e0008 */
[----:B------:R-:W-:-:S05]  /*2ae0*/  MOV R11, UR11 ;  /* 0x0000000b000b7c02 */ /* 0x000fca0008000f00 */
[----:B------:R4:W-:Y:S01]  /*2af0*/  STG.E.64 desc[UR16][R10.64], R32 ;  /* 0x000000200a007986 */ /* 0x0009e2000c101b10 */
[----:B------:R-:W-:Y:S06]  /*2b00*/  MEMBAR.ALL.GPU ;  /* 0x0000000000007992 */ /* 0x000fec000000a000 */
[----:B------:R-:W-:-:S00]  /*2b10*/  ERRBAR ;  /* 0x00000000000079ab */ /* 0x000fc00000000000 */
[----:B------:R-:W-:Y:S06]  /*2b20*/  CGAERRBAR ;  /* 0x00000000000075ab */ /* 0x000fec0000000000 */
[----:B------:R4:W-:Y:S01]  /*2b30*/  REDG.E.ADD.S32.STRONG.GPU desc[UR16][R8.64], R13 ;  /* 0x0000000d0800798e */ /* 0x0009e2000c12e310 */
[----:B------:R-:W-:Y:S05]  /*2b40*/  @!P1 BRA `(.L_x_45) ;  /* 0x0000000000149947 */ /* 0x000fea0003800000 */
.L_x_46:
[----:B----4-:R-:W2:Y:S04]  /*2b50*/  LDG.E.STRONG.GPU R10, desc[UR16][R8.64] ;  /* 0x00000010080a7981 */ /* 0x010ea8000c1ef900 */
[----:B--2---:R-:W-:Y:S01]  /*2b60*/  CCTL.IVALL ;  /* 0x00000000ff00798f */ /* 0x004fe20002000000 */
[----:B------:R-:W-:Y:S05]  /*2b70*/  YIELD ;  /* 0x0000000000007946 */ /* 0x000fea0003800000 */
[----:B------:R-:W-:-:S13]  /*2b80*/  ISETP.NE.AND P1, PT, R10, R15, PT ;  /* 0x0000000f0a00720c */ /* 0x000fda0003f25270 */
[----:B------:R-:W-:Y:S05]  /*2b90*/  @P1 BRA `(.L_x_46) ;  /* 0xfffffffc00ec1947 */ /* 0x000fea000383ffff */
.L_x_45:
[----:B------:R-:W-:Y:S05]  /*2ba0*/  WARPSYNC.ALL ;  /* 0x0000000000007948 */ /* 0x000fea0003800000 */
[----:B------:R-:W-:Y:S06]  /*2bb0*/  BAR.SYNC.DEFER_BLOCKING 0x0 ;  /* 0x0000000000007b1d */ /* 0x000fec0000010000 */
[----:B------:R-:W-:Y:S01]  /*2bc0*/  UMOV UR4, URZ ;  /* 0x000000ff00047c82 */ /* 0x000fe20008000000 */
[----:B------:R-:W-:Y:S05]  /*2bd0*/  @!P3 BRA `(.L_x_47) ;  /* 0x00000004002cb947 */ /* 0x000fea0003800000 */
[----:B------:R-:W-:-:S07]  /*2be0*/  HFMA2 R18, -RZ, RZ, 0, 0 ;  /* 0x00000000ff127431 */ /* 0x000fce00000001ff */
.L_x_48:
[C---:B----4-:R-:W-:Y:S02]  /*2bf0*/  IADD3 R10, PT, PT, R18.reuse, 0x1, RZ ;  /* 0x00000001120a7810 */ /* 0x050fe40007ffe0ff */
[----:B------:R-:W-:Y:S02]  /*2c00*/  ISETP.EQ.OR P5, PT, R18, UR18, P2 ;  /* 0x0000001212007c0c */ /* 0x000fe400097a2670 */
[----:B------:R-:W-:Y:S02]  /*2c10*/  ISETP.EQ.OR P6, PT, R10, UR18, P2 ;  /* 0x000000120a007c0c */ /* 0x000fe400097c2670 */
[----:B------:R-:W-:Y:S02]  /*2c20*/  IADD3 R12, PT, PT, R18, 0x2, RZ ;  /* 0x00000002120c7810 */ /* 0x000fe40007ffe0ff */
[----:B------:R-:W-:Y:S02]  /*2c30*/  MOV R9, UR19 ;  /* 0x0000001300097c02 */ /* 0x000fe40008000f00 */
[----:B------:R-:W-:-:S02]  /*2c40*/  ISETP.EQ.OR P1, PT, R12, UR18, P2 ;  /* 0x000000120c007c0c */ /* 0x000fc40009722670 */
[----:B------:R-:W-:Y:S02]  /*2c50*/  MOV R13, UR19 ;  /* 0x00000013000d7c02 */ /* 0x000fe40008000f00 */
[----:B------:R-:W-:Y:S01]  /*2c60*/  MOV R11, 0x8 ;  /* 0x00000008000b7802 */ /* 0x000fe20000000f00 */
[----:B------:R-:W-:Y:S01]  /*2c70*/  @!P5 IMAD R8, R18, R9, UR5 ;  /* 0x000000051208de24 */ /* 0x000fe2000f8e0209 */
[----:B--2---:R-:W-:Y:S01]  /*2c80*/  MOV R15, UR19 ;  /* 0x00000013000f7c02 */ /* 0x004fe20008000f00 */
[----:B------:R-:W-:Y:S01]  /*2c90*/  @!P6 IMAD R10, R10, R13, UR5 ;  /* 0x000000050a0aee24 */ /* 0x000fe2000f8e020d */
[----:B------:R-:W-:Y:S01]  /*2ca0*/  MOV R13, 0x8 ;  /* 0x00000008000d7802 */ /* 0x000fe20000000f00 */
[----:B------:R-:W-:-:S04]  /*2cb0*/  @!P5 IMAD.WIDE.U32 R8, R8, R11, UR28 ;  /* 0x0000001c0808de25 */ /* 0x000fc8000f8e000b */
[----:B------:R-:W-:Y:S02]  /*2cc0*/  @!P6 IMAD.WIDE.U32 R10, R10, R13, UR28 ;  /* 0x0000001c0a0aee25 */ /* 0x000fe4000f8e000d */
[----:B------:R-:W0:Y:S02]  /*2cd0*/  @!P5 LDG.E.64 R8, desc[UR16][R8.64] ;  /* 0x000000100808d981 */ /* 0x000e24000c1e1b00 */
[----:B------:R-:W-:Y:S02]  /*2ce0*/  @!P1 IMAD R12, R12, R15, UR5 ;  /* 0x000000050c0c9e24 */ /* 0x000fe4000f8e020f */
[----:B------:R-:W2:Y:S02]  /*2cf0*/  @!P6 LDG.E.64 R10, desc[UR16][R10.64] ;  /* 0x000000100a0ae981 */ /* 0x000ea4000c1e1b00 */
[----:B------:R-:W-:-:S06]  /*2d00*/  @!P1 IMAD.WIDE.U32 R12, R12, R13, UR28 ;  /* 0x0000001c0c0c9e25 */ /* 0x000fcc000f8e000d */
[----:B------:R-:W4:Y:S01]  /*2d10*/  @!P1 LDG.E.64 R12, desc[UR16][R12.64] ;  /* 0x000000100c0c9981 */ /* 0x000f22000c1e1b00 */
[C---:B------:R-:W-:Y:S02]  /*2d20*/  IADD3 R14, PT, PT, R18.reuse, 0x3, RZ ;  /* 0x00000003120e7810 */ /* 0x040fe40007ffe0ff */
[----:B------:R-:W-:Y:S02]  /*2d30*/  IADD3 R15, PT, PT, R18, 0x4, RZ ;  /* 0x00000004120f7810 */ /* 0x000fe40007ffe0ff */
[----:B------:R-:W-:Y:S02]  /*2d40*/  ISETP.EQ.OR P3, PT, R14, UR18, P2 ;  /* 0x000000120e007c0c */ /* 0x000fe40009762670 */
[----:B------:R-:W-:Y:S02]  /*2d50*/  ISETP.EQ.OR P4, PT, R15, UR18, P2 ;  /* 0x000000120f007c0c */ /* 0x000fe40009782670 */
[----:B------:R-:W-:Y:S02]  /*2d60*/  MOV R19, UR19 ;  /* 0x0000001300137c02 */ /* 0x000fe40008000f00 */
[----:B---3--:R-:W-:-:S02]  /*2d70*/  IADD3 R17, PT, PT, R18, 0x5, RZ ;  /* 0x0000000512117810 */ /* 0x008fc40007ffe0ff */
[----:B-1----:R-:W-:Y:S02]  /*2d80*/  MOV R16, UR19 ;  /* 0x0000001300107c02 */ /* 0x002fe40008000f00 */
[----:B------:R-:W-:Y:S01]  /*2d90*/  MOV R20, 0x8 ;  /* 0x0000000800147802 */ /* 0x000fe20000000f00 */
[----:B0-----:R-:W-:Y:S01]  /*2da0*/  @!P5 FADD.FTZ R32, R32, R8 ;  /* 0x000000082020d221 */ /* 0x001fe20000010000 */
[----:B------:R-:W-:Y:S01]  /*2db0*/  @!P5 FADD.FTZ R33, R33, R9 ;  /* 0x000000092121d221 */ /* 0x000fe20000010000 */
[----:B------:R-:W-:Y:S01]  /*2dc0*/  ISETP.EQ.OR P5, PT, R17, UR18, P2 ;  /* 0x0000001211007c0c */ /* 0x000fe200097a2670 */
[----:B------:R-:W-:Y:S01]  /*2dd0*/  @!P3 IMAD R8, R14, R19, UR5 ;  /* 0x000000050e08be24 */ /* 0x000fe2000f8e0213 */
[----:B------:R-:W-:Y:S01]  /*2de0*/  IADD3 R19, PT, PT, R18, 0x6, RZ ;  /* 0x0000000612137810 */ /* 0x000fe20007ffe0ff */
[----:B------:R-:W-:Y:S02]  /*2df0*/  @!P4 IMAD R14, R15, R16, UR5 ;  /* 0x000000050f0ece24 */ /* 0x000fe4000f8e0210 */
[----:B--2---:R-:W-:Y:S01]  /*2e00*/  @!P6 FADD.FTZ R32, R32, R10 ;  /* 0x0000000a2020e221 */ /* 0x004fe20000010000 */
[----:B------:R-:W-:Y:S01]  /*2e10*/  @!P6 FADD.FTZ R33, R33, R11 ;  /* 0x0000000b2121e221 */ /* 0x000fe20000010000 */
[----:B------:R-:W-:-:S02]  /*2e20*/  IADD3 R16, PT, PT, R18, 0x7, RZ ;  /* 0x0000000712107810 */ /* 0x000fc40007ffe0ff */
[----:B------:R-:W-:Y:S02]  /*2e30*/  ISETP.EQ.OR P6, PT, R19, UR18, P2 ;  /* 0x0000001213007c0c */ /* 0x000fe400097c2670 */
[----:B------:R-:W-:Y:S01]  /*2e40*/  MOV R9, 0x8 ;  /* 0x0000000800097802 */ /* 0x000fe20000000f00 */
[----:B----4-:R-:W-:Y:S01]  /*2e50*/  @!P1 FADD.FTZ R32, R32, R12 ;  /* 0x0000000c20209221 */ /* 0x010fe20000010000 */
[----:B------:R-:W-:Y:S01]  /*2e60*/  @!P1 FADD.FTZ R33, R33, R13 ;  /* 0x0000000d21219221 */ /* 0x000fe20000010000 */
[----:B------:R-:W-:Y:S02]  /*2e70*/  ISETP.EQ.OR P1, PT, R16, UR18, P2 ;  /* 0x0000001210007c0c */ /* 0x000fe40009722670 */
[----:B------:R-:W-:Y:S01]  /*2e80*/  MOV R10, UR19 ;  /* 0x00000013000a7c02 */ /* 0x000fe20008000f00 */
[----:B------:R-:W-:Y:S01]  /*2e90*/  @!P3 IMAD.WIDE.U32 R8, R8, R9, UR28 ;  /* 0x0000001c0808be25 */ /* 0x000fe2000f8e0009 */
[----:B------:R-:W-:Y:S02]  /*2ea0*/  MOV R11, 0x8 ;  /* 0x00000008000b7802 */ /* 0x000fe40000000f00 */
[----:B------:R-:W-:Y:S01]  /*2eb0*/  MOV R12, UR19 ;  /* 0x00000013000c7c02 */ /* 0x000fe20008000f00 */
[----:B------:R-:W-:Y:S01]  /*2ec0*/  @!P5 IMAD R15, R17, R10, UR5 ;  /* 0x00000005110fde24 */ /* 0x000fe2000f8e020a */
[----:B------:R-:W-:Y:S01]  /*2ed0*/  MOV R17, UR19 ;  /* 0x0000001300117c02 */ /* 0x000fe20008000f00 */
[----:B------:R-:W-:Y:S01]  /*2ee0*/  @!P4 IMAD.WIDE.U32 R10, R14, R11, UR28 ;  /* 0x0000001c0e0ace25 */ /* 0x000fe2000f8e000b */
[----:B------:R-:W2:Y:S01]  /*2ef0*/  @!P3 LDG.E.64 R8, desc[UR16][R8.64] ;  /* 0x000000100808b981 */ /* 0x000ea2000c1e1b00 */
[----:B------:R-:W-:-:S02]  /*2f00*/  MOV R13, 0x8 ;  /* 0x00000008000d7802 */ /* 0x000fc40000000f00 */
[----:B------:R-:W-:Y:S02]  /*2f10*/  @!P6 IMAD R12, R19, R12, UR5 ;  /* 0x00000005130cee24 */ /* 0x000fe4000f8e020c */
[----:B------:R-:W-:Y:S01]  /*2f20*/  @!P5 IMAD.WIDE.U32 R14, R15, R20, UR28 ;  /* 0x0000001c0f0ede25 */ /* 0x000fe2000f8e0014 */
[----:B------:R-:W3:Y:S03]  /*2f30*/  @!P4 LDG.E.64 R10, desc[UR16][R10.64] ;  /* 0x000000100a0ac981 */ /* 0x000ee6000c1e1b00 */
[----:B------:R-:W-:Y:S01]  /*2f40*/  @!P1 IMAD R16, R16, R17, UR5 ;  /* 0x0000000510109e24 */ /* 0x000fe2000f8e0211 */
[----:B------:R-:W-:Y:S01]  /*2f50*/  MOV R17, 0x8 ;  /* 0x0000000800117802 */ /* 0x000fe20000000f00 */
[----:B------:R-:W-:Y:S01]  /*2f60*/  @!P6 IMAD.WIDE.U32 R12, R12, R13, UR28 ;  /* 0x0000001c0c0cee25 */ /* 0x000fe2000f8e000d */
[----:B------:R-:W4:Y:S03]  /*2f70*/  @!P5 LDG.E.64 R14, desc[UR16][R14.64] ;  /* 0x000000100e0ed981 */ /* 0x000f26000c1e1b00 */
[----:B------:R-:W-:-:S02]  /*2f80*/  @!P1 IMAD.WIDE.U32 R16, R16, R17, UR28 ;  /* 0x0000001c10109e25 */ /* 0x000fc4000f8e0011 */
[----:B------:R-:W5:Y:S04]  /*2f90*/  @!P6 LDG.E.64 R12, desc[UR16][R12.64] ;  /* 0x000000100c0ce981 */ /* 0x000f68000c1e1b00 */
[----:B------:R-:W5:Y:S01]  /*2fa0*/  @!P1 LDG.E.64 R16, desc[UR16][R16.64] ;  /* 0x0000001010109981 */ /* 0x000f62000c1e1b00 */
[----:B------:R-:W-:Y:S01]  /*2fb0*/  IADD3 R18, PT, PT, R18, 0x8, RZ ;  /* 0x0000000812127810 */ /* 0x000fe20007ffe0ff */
[----:B--2---:R-:W-:Y:S01]  /*2fc0*/  @!P3 FADD.FTZ R32, R32, R8 ;  /* 0x000000082020b221 */ /* 0x004fe20000010000 */
[----:B------:R-:W-:Y:S02]  /*2fd0*/  @!P3 FADD.FTZ R33, R33, R9 ;  /* 0x000000092121b221 */ /* 0x000fe40000010000 */
[----:B------:R-:W-:Y:S01]  /*2fe0*/  ISETP.NE.AND P3, PT, R18, UR8, PT ;  /* 0x0000000812007c0c */ /* 0x000fe2000bf65270 */
[----:B---3--:R-:W-:Y:S01]  /*2ff0*/  @!P4 FADD.FTZ R32, R32, R10 ;  /* 0x0000000a2020c221 */ /* 0x008fe20000010000 */
[----:B------:R-:W-:-:S03]  /*3000*/  @!P4 FADD.FTZ R33, R33, R11 ;  /* 0x0000000b2121c221 */ /* 0x000fc60000010000 */
[----:B----4-:R-:W-:Y:S01]  /*3010*/  @!P5 FADD.FTZ R32, R32, R14 ;  /* 0x0000000e2020d221 */ /* 0x010fe20000010000 */
[----:B------:R-:W-:-:S03]  /*3020*/  @!P5 FADD.FTZ R33, R33, R15 ;  /* 0x0000000f2121d221 */ /* 0x000fc60000010000 */
[----:B-----5:R-:W-:Y:S01]  /*3030*/  @!P6 FADD.FTZ R32, R32, R12 ;  /* 0x0000000c2020e221 */ /* 0x020fe20000010000 */
[----:B------:R-:W-:-:S03]  /*3040*/  @!P6 FADD.FTZ R33, R33, R13 ;  /* 0x0000000d2121e221 */ /* 0x000fc60000010000 */
[----:B------:R-:W-:Y:S01]  /*3050*/  @!P1 FADD.FTZ R32, R32, R16 ;  /* 0x0000001020209221 */ /* 0x000fe20000010000 */
[----:B------:R-:W-:Y:S01]  /*3060*/  @!P1 FADD.FTZ R33, R33, R17 ;  /* 0x0000001121219221 */ /* 0x000fe20000010000 */
[----:B------:R-:W-:Y:S06]  /*3070*/  @P3 BRA `(.L_x_48) ;  /* 0xfffffff800dc3947 */ /* 0x000fec000383ffff */
[----:B------:R-:W-:-:S05]  /*3080*/  UMOV UR4, UR8 ;  /* 0x0000000800047c82 */ /* 0x000fca0008000000 */
.L_x_47:
[----:B------:R-:W-:-:S09]  /*3090*/  UISETP.NE.AND UP2, UPT, UR23, URZ, UPT ;  /* 0x000000ff1700728c */ /* 0x000fd2000bf45270 */
[----:B------:R-:W-:Y:S05]  /*30a0*/  BRA.U !UP2, `(.L_x_44) ;  /* 0x000000050a447547 */ /* 0x000fea000b800000 */
[----:B------:R-:W-:Y:S01]  /*30b0*/  UISETP.NE.AND UP2, UPT, UR24, URZ, UPT ;  /* 0x000000ff1800728c */ /* 0x000fe2000bf45270 */
[----:B------:R-:W-:Y:S10]  /*30c0*/  BRA.U !UP0, `(.L_x_49) ;  /* 0x0000000108a47547 */ /* 0x000ff4000b800000 */
[----:B----4-:R-:W4:Y:S01]  /*30d0*/  S2R R8, SR_CTAID.X ;  /* 0x0000000000087919 */ /* 0x010f220000002500 */
[----:B------:R-:W-:Y:S02]  /*30e0*/  UIADD3 UR12, UPT, UPT, UR4, 0x1, URZ ;  /* 0x00000001040c7890 */ /* 0x000fe4000fffe0ff */
[----:B------:R-:W-:Y:S02]  /*30f0*/  UIADD3 UR14, UPT, UPT, UR4, 0x2, URZ ;  /* 0x00000002040e7890 */ /* 0x000fe4000fffe0ff */
[----:B------:R-:W-:Y:S02]  /*3100*/  UIADD3 UR15, UPT, UPT, UR4, 0x3, URZ ;  /* 0x00000003040f7890 */ /* 0x000fe4000fffe0ff */
[C---:B----4-:R-:W-:Y:S02]  /*3110*/  ISETP.EQ.OR P1, PT, R8.reuse, UR4, P2 ;  /* 0x0000000408007c0c */ /* 0x050fe40009722670 */
[C---:B------:R-:W-:Y:S02]  /*3120*/  ISETP.EQ.OR P3, PT, R8.reuse, UR12, P2 ;  /* 0x0000000c08007c0c */ /* 0x040fe40009762670 */
[----:B------:R-:W-:-:S02]  /*3130*/  ISETP.EQ.OR P4, PT, R8, UR14, P2 ;  /* 0x0000000e08007c0c */ /* 0x000fc40009782670 */
[----:B------:R-:W-:-:S07]  /*3140*/  ISETP.EQ.OR P5, PT, R8, UR15, P2 ;  /* 0x0000000f08007c0c */ /* 0x000fce00097a2670 */
[----:B------:R-:W-:Y:S02]  /*3150*/  VOTEU.ALL UP3, P1 ;  /* 0x0000000000ff7886 */ /* 0x000fe40000860000 */
[----:B------:R-:W-:Y:S02]  /*3160*/  VOTEU.ALL UP4, P3 ;  /* 0x0000000000ff7886 */ /* 0x000fe40001880000 */
[----:B------:R-:W-:Y:S01]  /*3170*/  VOTEU.ALL UP5, P4 ;  /* 0x0000000000ff7886 */ /* 0x000fe200020a0000 */
[----:B------:R-:W-:Y:S02]  /*3180*/  @!UP3 UIMAD UR10, UR4, UR19, UR5 ;  /* 0x00000013040ab2a4 */ /* 0x000fe4000f8e0205 */
[----:B------:R-:W-:Y:S02]  /*3190*/  @!UP4 UIMAD UR12, UR12, UR19, UR5 ;  /* 0x000000130c0cc2a4 */ /* 0x000fe4000f8e0205 */
[----:B------:R-:W-:Y:S01]  /*31a0*/  @!UP3 UIMAD.WIDE.U32 UR10, UR10, 0x8, UR28 ;  /* 0x000000080a0ab8a5 */ /* 0x000fe2000f8e001c */
[----:B------:R-:W-:Y:S01]  /*31b0*/  VOTEU.ALL UP6, P5 ;  /* 0x0000000000ff7886 */ /* 0x000fe200028c0000 */
[----:B------:R-:W-:-:S02]  /*31c0*/  @!UP5 UIMAD UR14, UR14, UR19, UR5 ;  /* 0x000000130e0ed2a4 */ /* 0x000fc4000f8e0205 */
[----:B------:R-:W-:Y:S02]  /*31d0*/  @!UP4 UIMAD.WIDE.U32 UR12, UR12, 0x8, UR28 ;  /* 0x000000080c0cc8a5 */ /* 0x000fe4000f8e001c */
[----:B------:R-:W-:Y:S01]  /*31e0*/  MOV R8, UR10 ;  /* 0x0000000a00087c02 */ /* 0x000fe20008000f00 */
[----:B------:R-:W-:Y:S01]  /*31f0*/  @!UP6 UIMAD UR15, UR15, UR19, UR5 ;  /* 0x000000130f0fe2a4 */ /* 0x000fe2000f8e0205 */
[----:B------:R-:W-:Y:S01]  /*3200*/  MOV R9, UR11 ;  /* 0x0000000b00097c02 */ /* 0x000fe20008000f00 */
[----:B------:R-:W-:Y:S01]  /*3210*/  @!UP5 UIMAD.WIDE.U32 UR10, UR14, 0x8, UR28 ;  /* 0x000000080e0ad8a5 */ /* 0x000fe2000f8e001c */
[----:B------:R-:W-:Y:S02]  /*3220*/  MOV R10, UR12 ;  /* 0x0000000c000a7c02 */ /* 0x000fe40008000f00 */
[----:B------:R-:W-:Y:S02]  /*3230*/  MOV R11, UR13 ;  /* 0x0000000d000b7c02 */ /* 0x000fe40008000f00 */
[----:B------:R-:W0:Y:S01]  /*3240*/  @!P1 LDG.E.64 R8, desc[UR16][R8.64] ;  /* 0x0000001008089981 */ /* 0x000e22000c1e1b00 */
[----:B------:R-:W-:Y:S01]  /*3250*/  @!UP6 UIMAD.WIDE.U32 UR12, UR15, 0x8, UR28 ;  /* 0x000000080f0ce8a5 */ /* 0x000fe2000f8e001c */
[----:B------:R-:W-:-:S02]  /*3260*/  MOV R12, UR10 ;  /* 0x0000000a000c7c02 */ /* 0x000fc40008000f00 */
[----:B------:R-:W-:Y:S01]  /*3270*/  MOV R13, UR11 ;  /* 0x0000000b000d7c02 */ /* 0x000fe20008000f00 */
[----:B------:R-:W4:Y:S02]  /*3280*/  @!P3 LDG.E.64 R10, desc[UR16][R10.64] ;  /* 0x000000100a0ab981 */ /* 0x000f24000c1e1b00 */
[----:B------:R-:W-:Y:S02]  /*3290*/  MOV R14, UR12 ;  /* 0x0000000c000e7c02 */ /* 0x000fe40008000f00 */
[----:B--2---:R-:W-:Y:S01]  /*32a0*/  MOV R15, UR13 ;  /* 0x0000000d000f7c02 */ /* 0x004fe20008000f00 */
[----:B------:R-:W2:Y:S05]  /*32b0*/  @!P4 LDG.E.64 R12, desc[UR16][R12.64] ;  /* 0x000000100c0cc981 */ /* 0x000eaa000c1e1b00 */
[----:B------:R-:W5:Y:S01]  /*32c0*/  @!P5 LDG.E.64 R14, desc[UR16][R14.64] ;  /* 0x000000100e0ed981 */ /* 0x000f62000c1e1b00 */
[----:B------:R-:W-:Y:S01]  /*32d0*/  UIADD3 UR4, UPT, UPT, UR4, 0x4, URZ ;  /* 0x0000000404047890 */ /* 0x000fe2000fffe0ff */
[----:B0--3--:R-:W-:Y:S01]  /*32e0*/  @!P1 FADD.FTZ R32, R32, R8 ;  /* 0x0000000820209221 */ /* 0x009fe20000010000 */
[----:B------:R-:W-:-:S03]  /*32f0*/  @!P1 FADD.FTZ R33, R33, R9 ;  /* 0x0000000921219221 */ /* 0x000fc60000010000 */
[----:B----4-:R-:W-:Y:S01]  /*3300*/  @!P3 FADD.FTZ R32, R32, R10 ;  /* 0x0000000a2020b221 */ /* 0x010fe20000010000 */
[----:B------:R-:W-:-:S03]  /*3310*/  @!P3 FADD.FTZ R33, R33, R11 ;  /* 0x0000000b2121b221 */ /* 0x000fc60000010000 */
[----:B--2---:R-:W-:Y:S01]  /*3320*/  @!P4 FADD.FTZ R32, R32, R12 ;  /* 0x0000000c2020c221 */ /* 0x004fe20000010000 */
[----:B------:R-:W-:-:S03]  /*3330*/  @!P4 FADD.FTZ R33, R33, R13 ;  /* 0x0000000d2121c221 */ /* 0x000fc60000010000 */
[----:B-----5:R-:W-:Y:S01]  /*3340*/  @!P5 FADD.FTZ R32, R32, R14 ;  /* 0x0000000e2020d221 */ /* 0x020fe20000010000 */
[----:B------:R-:W-:-:S07]  /*3350*/  @!P5 FADD.FTZ R33, R33, R15 ;  /* 0x0000000f2121d221 */ /* 0x000fce0000010000 */
.L_x_49:
[----:B------:R-:W-:Y:S05]  /*3360*/  BRA.U !UP2, `(.L_x_44) ;  /* 0x000000010a947547 */ /* 0x000fea000b800000 */
[----:B------:R-:W0:Y:S01]  /*3370*/  S2R R12, SR_CTAID.X ;  /* 0x00000000000c7919 */ /* 0x000e220000002500 */
[----:B------:R-:W-:Y:S02]  /*3380*/  UISETP.NE.AND UP2, UPT, UR24, 0x1, UPT ;  /* 0x000000011800788c */ /* 0x000fe4000bf45270 */
[----:B------:R-:W-:-:S07]  /*3390*/  ULOP3.LUT UP3, URZ, UR20, 0x1, URZ, 0xc0, !UPT ;  /* 0x0000000114ff7892 */ /* 0x000fce000f86c0ff */
[----:B------:R-:W-:Y:S05]  /*33a0*/  BRA.U !UP2, `(.L_x_50) ;  /* 0x000000010a547547 */ /* 0x000fea000b800000 */
[----:B----4-:R-:W4:Y:S01]  /*33b0*/  S2R R8, SR_CTAID.X ;  /* 0x0000000000087919 */ /* 0x010f220000002500 */
[----:B------:R-:W-:Y:S02]  /*33c0*/  UIADD3 UR10, UPT, UPT, UR4, 0x1, URZ ;  /* 0x00000001040a7890 */ /* 0x000fe4000fffe0ff */
[----:B----4-:R-:W-:-:S04]  /*33d0*/  ISETP.EQ.OR P3, PT, R8, UR4, P2 ;  /* 0x0000000408007c0c */ /* 0x010fc80009762670 */
[----:B------:R-:W-:-:S09]  /*33e0*/  ISETP.EQ.OR P1, PT, R8, UR10, P2 ;  /* 0x0000000a08007c0c */ /* 0x000fd20009722670 */
[----:B------:R-:W-:-:S04]  /*33f0*/  VOTEU.ALL UP2, P3 ;  /* 0x0000000000ff7886 */ /* 0x000fc80001840000 */
[----:B------:R-:W-:Y:S01]  /*3400*/  VOTEU.ALL UP4, P1 ;  /* 0x0000000000ff7886 */ /* 0x000fe20000880000 */
[----:B------:R-:W-:-:S04]  /*3410*/  @!UP2 UIMAD UR12, UR4, UR19, UR5 ;  /* 0x00000013040ca2a4 */ /* 0x000fc8000f8e0205 */
[----:B------:R-:W-:Y:S02]  /*3420*/  @!UP4 UIMAD UR10, UR10, UR19, UR5 ;  /* 0x000000130a0ac2a4 */ /* 0x000fe4000f8e0205 */
[----:B------:R-:W-:Y:S02]  /*3430*/  @!UP2 UIMAD.WIDE.U32 UR12, UR12, 0x8, UR28 ;  /* 0x000000080c0ca8a5 */ /* 0x000fe4000f8e001c */
[----:B------:R-:W-:-:S04]  /*3440*/  @!UP4 UIMAD.WIDE.U32 UR10, UR10, 0x8, UR28 ;  /* 0x000000080a0ac8a5 */ /* 0x000fc8000f8e001c */
[----:B------:R-:W-:Y:S02]  /*3450*/  MOV R8, UR12 ;  /* 0x0000000c00087c02 */ /* 0x000fe40008000f00 */
[----:B------:R-:W-:Y:S02]  /*3460*/  MOV R9, UR13 ;  /* 0x0000000d00097c02 */ /* 0x000fe40008000f00 */
[----:B------:R-:W-:Y:S02]  /*3470*/  MOV R10, UR10 ;  /* 0x0000000a000a7c02 */ /* 0x000fe40008000f00 */
[----:B------:R-:W-:Y:S02]  /*3480*/  MOV R11, UR11 ;  /* 0x0000000b000b7c02 */ /* 0x000fe40008000f00 */
[----:B------:R-:W0:Y:S04]  /*3490*/  @!P3 LDG.E.64 R8, desc[UR16][R8.64] ;  /* 0x000000100808b981 */ /* 0x000e28000c1e1b00 */
[----:B------:R-:W4:Y:S01]  /*34a0*/  @!P1 LDG.E.64 R10, desc[UR16][R10.64] ;  /* 0x000000100a0a9981 */ /* 0x000f22000c1e1b00 */
[----:B------:R-:W-:Y:S01]  /*34b0*/  UIADD3 UR4, UPT, UPT, UR4, 0x2, URZ ;  /* 0x0000000204047890 */ /* 0x000fe2000fffe0ff */
[----:B0--3--:R-:W-:Y:S01]  /*34c0*/  @!P3 FADD.FTZ R32, R32, R8 ;  /* 0x000000082020b221 */ /* 0x009fe20000010000 */
[----:B------:R-:W-:-:S03]  /*34d0*/  @!P3 FADD.FTZ R33, R33, R9 ;  /* 0x000000092121b221 */ /* 0x000fc60000010000 */
[----:B----4-:R-:W-:Y:S01]  /*34e0*/  @!P1 FADD.FTZ R32, R32, R10 ;  /* 0x0000000a20209221 */ /* 0x010fe20000010000 */
[----:B------:R-:W-:-:S07]  /*34f0*/  @!P1 FADD.FTZ R33, R33, R11 ;  /* 0x0000000b21219221 */ /* 0x000fce0000010000 */
.L_x_50:
[----:B0-----:R-:W-:Y:S01]  /*3500*/  ISETP.EQ.OR P1, PT, R12, UR4, P2 ;  /* 0x000000040c007c0c */ /* 0x001fe20009722670 */
[----:B------:R-:W-:Y:S03]  /*3510*/  BSSY.RECONVERGENT B0, `(.L_x_44) ;  /* 0x000000a000007945 */ /* 0x000fe60003800200 */
[----:B------:R-:W-:-:S13]  /*3520*/  PLOP3.LUT P1, PT, P1, PT, UP3, 0xd5, 0x5d ;  /* 0x00000000005d781c */ /* 0x000fda0000f2fa3d */
[----:B------:R-:W-:Y:S05]  /*3530*/  @P1 BRA `(.L_x_51) ;  /* 0x00000000001c1947 */ /* 0x000fea0003800000 */
[----:B------:R-:W-:Y:S01]  /*3540*/  UIMAD UR10, UR19, UR4, UR5 ;  /* 0x00000004130a72a4 */ /* 0x000fe2000f8e0205 */
[----:B----4-:R-:W-:-:S05]  /*3550*/  HFMA2 R9, -RZ, RZ, 0, 4.76837158203125e-07 ;  /* 0x00000008ff097431 */ /* 0x010fca00000001ff */
[----:B------:R-:W-:-:S05]  /*3560*/  MOV R8, UR10 ;  /* 0x0000000a00087c02 */ /* 0x000fca0008000f00 */
[----:B------:R-:W-:-:S06]  /*3570*/  IMAD.WIDE.U32 R8, R8, R9, UR28 ;  /* 0x0000001c08087e25 */ /* 0x000fcc000f8e0009 */
[----:B------:R-:W3:Y:S02]  /*3580*/  LDG.E.64 R8, desc[UR16][R8.64] ;  /* 0x0000001008087981 */ /* 0x000ee4000c1e1b00 */
[----:B---3--:R-:W-:Y:S01]  /*3590*/  FADD.FTZ R32, R32, R8 ;  /* 0x0000000820207221 */ /* 0x008fe20000010000 */
[----:B------:R-:W-:-:S07]  /*35a0*/  FADD.FTZ R33, R33, R9 ;  /* 0x0000000921217221 */ /* 0x000fce0000010000 */
.L_x_51:
[----:B------:R-:W-:Y:S05]  /*35b0*/  BSYNC.RECONVERGENT B0 ;  /* 0x0000000000007941 */ /* 0x000fea0003800200 */
.L_x_44:
[----:B------:R-:W5:Y:S01]  /*35c0*/  S2UR UR10, SR_CgaCtaId ;  /* 0x00000000000a79c3 */ /* 0x000f620000008800 */
[----:B------:R-:W-:Y:S01]  /*35d0*/  UMOV UR4, 0x400 ;  /* 0x0000040000047882 */ /* 0x000fe20000000000 */
[C---:B----4-:R-:W-:Y:S02]  /*35e0*/  PRMT R10, R39.reuse, 0x7632, R10 ;  /* 0x00007632270a7816 */ /* 0x050fe4000000000a */
[----:B------:R-:W-:Y:S02]  /*35f0*/  SHF.L.U32 R39, R39, 0x10, RZ ;  /* 0x0000001027277819 */ /* 0x000fe400000006ff */
[----:B------:R-:W-:Y:S02]  /*3600*/  SHF.L.U32 R10, R10, 0x10, RZ ;  /* 0x000000100a0a7819 */ /* 0x000fe400000006ff */
[----:B------:R-:W-:Y:S01]  /*3610*/  PRMT R14, R38, 0x7632, R14 ;  /* 0x00007632260e7816 */ /* 0x000fe2000000000e */
[----:B------:R-:W-:Y:S01]  /*3620*/  FADD.FTZ R39, R39, -UR26 ;  /* 0x8000001a27277e21 */ /* 0x000fe20008010000 */
[----:B------:R-:W-:Y:S01]  /*3630*/  SHF.L.U32 R11, R40, 0x10, RZ ;  /* 0x00000010280b7819 */ /* 0x000fe200000006ff */
[----:B------:R-:W-:Y:S01]  /*3640*/  FADD.FTZ R13, R10, -UR26 ;  /* 0x8000001a0a0d7e21 */ /* 0x000fe20008010000 */
[----:B------:R-:W-:Y:S01]  /*3650*/  SHF.L.U32 R12, R41, 0x10, RZ ;  /* 0x00000010290c7819 */ /* 0x000fe200000006ff */
[----:B------:R-:W-:Y:S01]  /*3660*/  FMUL.FTZ R39, R39, UR25 ;  /* 0x0000001927277c20 */ /* 0x000fe20008410000 */
[----:B------:R-:W-:Y:S01]  /*3670*/  SHF.L.U32 R38, R38, 0x10, RZ ;  /* 0x0000001026267819 */ /* 0x000fe200000006ff */
[----:B------:R-:W-:Y:S01]  /*3680*/  FMUL.FTZ R22, R13, UR25 ;  /* 0x000000190d167c20 */ /* 0x000fe20008410000 */
[----:B------:R-:W-:Y:S01]  /*3690*/  SHF.L.U32 R10, R14, 0x10, RZ ;  /* 0x000000100e0a7819 */ /* 0x000fe200000006ff */
[----:B-----5:R-:W-:-:S09]  /*36a0*/  ULEA UR4, UR10, UR4, 0x18 ;  /* 0x000000040a047291 */ /* 0x020fd2000f8ec0ff */
[----:B------:R-:W-:Y:S01]  /*36b0*/  @!P2 STS.64 [UR4+0x30], R32 ;  /* 0x00003020ff00a988 */ /* 0x000fe20008000a04 */
[----:B------:R-:W-:Y:S06]  /*36c0*/  BAR.SYNC.DEFER_BLOCKING 0x0 ;  /* 0x0000000000007b1d */ /* 0x000fec0000010000 */
[----:B------:R-:W4:Y:S01]  /*36d0*/  LDS.64 R8, [UR4+0x30] ;  /* 0x00003004ff087984 */ /* 0x000f220008000a00 */
[----:B------:R-:W4:Y:S02]  /*36e0*/  LDCU UR4, c[0x0][0x42c] ;  /* 0x00008580ff0477ac */ /* 0x000f240008000800 */
[----:B----4-:R-:W-:Y:S01]  /*36f0*/  FMUL.FTZ R8, R8, UR4 ;  /* 0x0000000408087c20 */ /* 0x010fe20008410000 */
[----:B------:R-:W-:Y:S01]  /*3700*/  FMUL.FTZ R9, R9, UR4 ;  /* 0x0000000409097c20 */ /* 0x000fe20008410000 */
[----:B------:R-:W-:Y:S06]  /*3710*/  BRA.U !UP1, `(.L_x_52) ;  /* 0x0000000109487547 */ /* 0x000fec000b800000 */
[----:B------:R-:W-:Y:S01]  /*3720*/  FFMA.FTZ R13, R6, R39, R4 ;  /* 0x00000027060d7223 */ /* 0x000fe20000010004 */
[----:B------:R-:W-:-:S03]  /*3730*/  FFMA.FTZ R14, R7, R22, R5 ;  /* 0x00000016070e7223 */ /* 0x000fc60000010005 */
[----:B--2---:R-:W-:Y:S01]  /*3740*/  FMUL.FTZ R15, R13, -1.4426950216293334961 ;  /* 0xbfb8aa3b0d0f7820 */ /* 0x004fe20000410000 */
[----:B---3--:R-:W-:-:S05]  /*3750*/  FMUL.FTZ R17, R14, -1.4426950216293334961 ;  /* 0xbfb8aa3b0e117820 */ /* 0x008fca0000410000 */
[----:B------:R-:W1:Y:S08]  /*3760*/  MUFU.EX2 R15, R15 ;  /* 0x0000000f000f7308 */ /* 0x000e700000000800 */
[----:B------:R-:W2:Y:S01]  /*3770*/  MUFU.EX2 R17, R17 ;  /* 0x0000001100117308 */ /* 0x000ea20000000800 */
[----:B-1----:R-:W-:-:S07]  /*3780*/  FADD.FTZ R16, R15, 1 ;  /* 0x3f8000000f107421 */ /* 0x002fce0000010000 */
[----:B------:R-:W1:Y:S01]  /*3790*/  MUFU.RCP R16, R16 ;  /* 0x0000001000107308 */ /* 0x000e620000001000 */
[----:B--2---:R-:W-:-:S07]  /*37a0*/  FADD.FTZ R18, R17, 1 ;  /* 0x3f80000011127421 */ /* 0x004fce0000010000 */
[----:B------:R-:W2:Y:S01]  /*37b0*/  MUFU.RCP R19, R18 ;  /* 0x0000001200137308 */ /* 0x000ea20000001000 */
[----:B-1----:R-:W-:Y:S01]  /*37c0*/  FADD.FTZ R20, -R16, 1 ;  /* 0x3f80000010147421 */ /* 0x002fe20000010100 */
[----:B------:R-:W-:-:S03]  /*37d0*/  FMUL.FTZ R11, R11, R16 ;  /* 0x000000100b0b7220 */ /* 0x000fc60000410000 */
[----:B------:R-:W-:Y:S01]  /*37e0*/  FFMA.FTZ R20, R13, R20, 1 ;  /* 0x3f8000000d147423 */ /* 0x000fe20000010014 */
[----:B--2---:R-:W-:Y:S01]  /*37f0*/  FADD.FTZ R21, -R19, 1 ;  /* 0x3f80000013157421 */ /* 0x004fe20000010100 */
[----:B------:R-:W-:Y:S02]  /*3800*/  FMUL.FTZ R12, R12, R19 ;  /* 0x000000130c0c7220 */ /* 0x000fe40000410000 */
[----:B------:R-:W-:Y:S01]  /*3810*/  FMUL.FTZ R11, R11, R20 ;  /* 0x000000140b0b7220 */ /* 0x000fe20000410000 */
[----:B------:R-:W-:-:S04]  /*3820*/  FFMA.FTZ R21, R14, R21, 1 ;  /* 0x3f8000000e157423 */ /* 0x000fc80000010015 */
[----:B------:R-:W-:-:S07]  /*3830*/  FMUL.FTZ R12, R12, R21 ;  /* 0x000000150c0c7220 */ /* 0x000fce0000410000 */
.L_x_52:
[----:B------:R-:W-:Y:S04]  /*3840*/  BSSY.RECONVERGENT B0, `(.L_x_53) ;  /* 0x0000015000007945 */ /* 0x000fe80003800200 */
[----:B------:R-:W-:Y:S05]  /*3850*/  @P0 BRA `(.L_x_54) ;  /* 0x00000000004c0947 */ /* 0x000fea0003800000 */
[----:B------:R-:W4:Y:S01]  /*3860*/  LDCU.64 UR12, c[0x0][0x3f8] ;  /* 0x00007f00ff0c77ac */ /* 0x000f220008000a00 */
[C-C-:B------:R-:W-:Y:S01]  /*3870*/  FFMA.FTZ R13, R8.reuse, R39, R9.reuse ;  /* 0x00000027080d7223 */ /* 0x140fe20000010009 */
[----:B------:R-:W-:Y:S01]  /*3880*/  FFMA.FTZ R14, R8, R22, R9 ;  /* 0x00000016080e7223 */ /* 0x000fe20000010009 */
[----:B--2---:R-:W-:Y:S01]  /*3890*/  SHF.R.S32.HI R15, RZ, 0x1f, R36 ;  /* 0x0000001fff0f7819 */ /* 0x004fe20000011424 */
[----:B------:R-:W2:Y:S01]  /*38a0*/  LDCU.64 UR10, c[0x0][0x380] ;  /* 0x00007000ff0a77ac */ /* 0x000ea20008000a00 */
[----:B------:R-:W-:Y:S01]  /*38b0*/  FFMA.FTZ R11, R6, R11, -R13 ;  /* 0x0000000b060b7223 */ /* 0x000fe2000001080d */
[----:B------:R-:W-:Y:S01]  /*38c0*/  FFMA.FTZ R14, R7, R12, -R14 ;  /* 0x0000000c070e7223 */ /* 0x000fe2000001080e */
[----:B------:R-:W-:Y:S02]  /*38d0*/  MOV R12, R34 ;  /* 0x00000022000c7202 */ /* 0x000fe40000000f00 */
[----:B------:R-:W-:Y:S01]  /*38e0*/  MOV R13, R3 ;  /* 0x00000003000d7202 */ /* 0x000fe20000000f00 */
[----:B-1----:R-:W-:Y:S01]  /*38f0*/  FMUL.FTZ R16, R11, UR25 ;  /* 0x000000190b107c20 */ /* 0x002fe20008410000 */
[----:B------:R-:W-:-:S05]  /*3900*/  FMUL.FTZ R11, R14, UR25 ;  /* 0x000000190e0b7c20 */ /* 0x000fca0008410000 */
[----:B------:R-:W-:Y:S01]  /*3910*/  F2FP.BF16.F32.PACK_AB R11, R11, R16 ;  /* 0x000000100b0b723e */ /* 0x000fe200000010ff */
[----:B----4-:R-:W-:Y:S02]  /*3920*/  IMAD R15, R15, UR12, RZ ;  /* 0x0000000c0f0f7c24 */ /* 0x010fe4000f8e02ff */
[----:B------:R-:W-:-:S04]  /*3930*/  IMAD.WIDE.U32 R12, R36, UR12, R12 ;  /* 0x0000000c240c7c25 */ /* 0x000fc8000f8e000c */
[----:B------:R-:W-:Y:S01]  /*3940*/  IMAD R15, R36, UR13, R15 ;  /* 0x0000000d240f7c24 */ /* 0x000fe2000f8e020f */
[----:B--2---:R-:W-:-:S04]  /*3950*/  LEA R14, P0, R12, UR10, 0x1 ;  /* 0x0000000a0c0e7c11 */ /* 0x004fc8000f8008ff */
[----:B------:R-:W-:-:S04]  /*3960*/  IADD3 R15, PT, PT, R13, R15, RZ ;  /* 0x0000000f0d0f7210 */ /* 0x000fc80007ffe0ff */
[----:B------:R-:W-:-:S05]  /*3970*/  LEA.HI.X R15, R12, UR11, R15, 0x1, P0 ;  /* 0x0000000b0c0f7c11 */ /* 0x000fca00080f0c0f */
[----:B------:R4:W-:Y:S02]  /*3980*/  STG.E desc[UR16][R14.64], R11 ;  /* 0x0000000b0e007986 */ /* 0x0009e4000c101910 */
.L_x_54:
[----:B------:R-:W-:Y:S05]  /*3990*/  BSYNC.RECONVERGENT B0 ;  /* 0x0000000000007941 */ /* 0x000fea0003800200 */
.L_x_53:
[----:B------:R-:W-:Y:S01]  /*39a0*/  UISETP.NE.AND UP1, UPT, UR21, URZ, UPT ;  /* 0x000000ff1500728c */ /* 0x000fe2000bf25270 */
[C---:B------:R-:W-:Y:S01]  /*39b0*/  PRMT R12, R37.reuse, 0x7632, R12 ;  /* 0x00007632250c7816 */ /* 0x040fe2000000000c */
[----:B------:R-:W-:Y:S01]  /*39c0*/  FADD.FTZ R38, R38, -UR26 ;  /* 0x8000001a26267e21 */ /* 0x000fe20008010000 */
[----:B----4-:R-:W-:Y:S01]  /*39d0*/  FADD.FTZ R11, R10, -UR26 ;  /* 0x8000001a0a0b7e21 */ /* 0x010fe20008010000 */
[----:B------:R-:W-:Y:S02]  /*39e0*/  SHF.L.U32 R37, R37, 0x10, RZ ;  /* 0x0000001025257819 */ /* 0x000fe400000006ff */
[----:B------:R-:W-:Y:S01]  /*39f0*/  SHF.L.U32 R10, R12, 0x10, RZ ;  /* 0x000000100c0a7819 */ /* 0x000fe200000006ff */
[----:B------:R-:W-:Y:S01]  /*3a00*/  FMUL.FTZ R19, R38, UR25 ;  /* 0x0000001926137c20 */ /* 0x000fe20008410000 */
[----:B------:R-:W-:Y:S01]  /*3a10*/  FMUL.FTZ R18, R11, UR25 ;  /* 0x000000190b127c20 */ /* 0x000fe20008410000 */
[----:B------:R-:W-:Y:S06]  /*3a20*/  BRA.U !UP1, `(.L_x_55) ;  /* 0x0000000109487547 */ /* 0x000fec000b800000 */
[----:B------:R-:W-:Y:S01]  /*3a30*/  FFMA.FTZ R4, R6, R19, R4 ;  /* 0x0000001306047223 */ /* 0x000fe20000010004 */
[----:B------:R-:W-:-:S03]  /*3a40*/  FFMA.FTZ R5, R7, R18, R5 ;  /* 0x0000001207057223 */ /* 0x000fc60000010005 */
[----:B------:R-:W-:Y:S01]  /*3a50*/  FMUL.FTZ R11, R4, -1.4426950216293334961 ;  /* 0xbfb8aa3b040b7820 */ /* 0x000fe20000410000 */
[----:B------:R-:W-:-:S05]  /*3a60*/  FMUL.FTZ R13, R5, -1.4426950216293334961 ;  /* 0xbfb8aa3b050d7820 */ /* 0x000fca0000410000 */
[----:B------:R-:W4:Y:S08]  /*3a70*/  MUFU.EX2 R11, R11 ;  /* 0x0000000b000b7308 */ /* 0x000f300000000800 */
[----:B------:R-:W5:Y:S01]  /*3a80*/  MUFU.EX2 R13, R13 ;  /* 0x0000000d000d7308 */ /* 0x000f620000000800 */
[----:B----4-:R-:W-:-:S07]  /*3a90*/  FADD.FTZ R12, R11, 1 ;  /* 0x3f8000000b0c7421 */ /* 0x010fce0000010000 */
[----:B------:R-:W3:Y:S01]  /*3aa0*/  MUFU.RCP R12, R12 ;  /* 0x0000000c000c7308 */ /* 0x000ee20000001000 */
[----:B-----5:R-:W-:-:S07]  /*3ab0*/  FADD.FTZ R14, R13, 1 ;  /* 0x3f8000000d0e7421 */ /* 0x020fce0000010000 */
[----:B--2---:R-:W1:Y:S01]  /*3ac0*/  MUFU.RCP R15, R14 ;  /* 0x0000000e000f7308 */ /* 0x004e620000001000 */
[----:B---3--:R-:W-:Y:S01]  /*3ad0*/  FADD.FTZ R17, -R12, 1 ;  /* 0x3f8000000c117421 */ /* 0x008fe20000010100 */
[----:B------:R-:W-:-:S03]  /*3ae0*/  FMUL.FTZ R37, R37, R12 ;  /* 0x0000000c25257220 */ /* 0x000fc60000410000 */
[----:B------:R-:W-:Y:S01]  /*3af0*/  FFMA.FTZ R4, R4, R17, 1 ;  /* 0x3f80000004047423 */ /* 0x000fe20000010011 */
[----:B-1----:R-:W-:Y:S01]  /*3b00*/  FADD.FTZ R16, -R15, 1 ;  /* 0x3f8000000f107421 */ /* 0x002fe20000010100 */
[----:B------:R-:W-:Y:S02]  /*3b10*/  FMUL.FTZ R10, R10, R15 ;  /* 0x0000000f0a0a7220 */ /* 0x000fe40000410000 */
[----:B------:R-:W-:Y:S01]  /*3b20*/  FMUL.FTZ R37, R37, R4 ;  /* 0x0000000425257220 */ /* 0x000fe20000410000 */
[----:B------:R-:W-:-:S04]  /*3b30*/  FFMA.FTZ R5, R5, R16, 1 ;  /* 0x3f80000005057423 */ /* 0x000fc80000010010 */
[----:B------:R-:W-:-:S07]  /*3b40*/  FMUL.FTZ R10, R10, R5 ;  /* 0x000000050a0a7220 */ /* 0x000fce0000410000 */
.L_x_55:
[----:B------:R-:W4:Y:S01]  /*3b50*/  LDCU.64 UR10, c[0x0][0x400] ;  /* 0x00008000ff0a77ac */ /* 0x000f220008000a00 */
[----:B------:R-:W-:Y:S01]  /*3b60*/  IADD3 R11, PT, PT, R36, 0x40, RZ ;  /* 0x00000040240b7810 */ /* 0x000fe20007ffe0ff */
[C-C-:B------:R-:W-:Y:S01]  /*3b70*/  FFMA.FTZ R5, R8.reuse, R19, R9.reuse ;  /* 0x0000001308057223 */ /* 0x140fe20000010009 */
[----:B------:R-:W-:Y:S01]  /*3b80*/  FFMA.FTZ R8, R8, R18, R9 ;  /* 0x0000001208087223 */ /* 0x000fe20000010009 */
[----:B------:R-:W-:Y:S01]  /*3b90*/  BSSY.RECONVERGENT B0, `(.L_x_56) ;  /* 0x0000014000007945 */ /* 0x000fe20003800200 */
[----:B------:R-:W-:Y:S01]  /*3ba0*/  SHF.R.S32.HI R4, RZ, 0x1f, R11 ;  /* 0x0000001fff047819 */ /* 0x000fe2000001140b */
[----:B------:R-:W-:Y:S01]  /*3bb0*/  FFMA.FTZ R5, R6, R37, -R5 ;  /* 0x0000002506057223 */ /* 0x000fe20000010805 */
[----:B------:R-:W-:-:S03]  /*3bc0*/  FFMA.FTZ R8, R7, R10, -R8 ;  /* 0x0000000a07087223 */ /* 0x000fc60000010808 */
[----:B------:R-:W-:Y:S01]  /*3bd0*/  FMUL.FTZ R6, R5, UR25 ;  /* 0x0000001905067c20 */ /* 0x000fe20008410000 */
[----:B------:R-:W-:Y:S01]  /*3be0*/  FMUL.FTZ R7, R8, UR25 ;  /* 0x0000001908077c20 */ /* 0x000fe20008410000 */
[----:B----4-:R-:W-:-:S04]  /*3bf0*/  ISETP.GE.U32.AND P0, PT, R11, UR10, PT ;  /* 0x0000000a0b007c0c */ /* 0x010fc8000bf06070 */
[----:B------:R-:W-:-:S13]  /*3c00*/  ISETP.GE.AND.EX P0, PT, R4, UR11, PT, P0 ;  /* 0x0000000b04007c0c */ /* 0x000fda000bf06300 */
[----:B------:R-:W-:Y:S05]  /*3c10*/  @P0 BRA `(.L_x_57) ;  /* 0x00000000002c0947 */ /* 0x000fea0003800000 */
[----:B------:R-:W4:Y:S01]  /*3c20*/  LDCU.64 UR10, c[0x0][0x3f8] ;  /* 0x00007f00ff0a77ac */ /* 0x000f220008000a00 */
[----:B------:R-:W-:Y:S01]  /*3c30*/  MOV R2, R34 ;  /* 0x0000002200027202 */ /* 0x000fe20000000f00 */
[----:B------:R-:W5:Y:S01]  /*3c40*/  LDCU.64 UR12, c[0x0][0x380] ;  /* 0x00007000ff0c77ac */ /* 0x000f620008000a00 */
[----:B----4-:R-:W-:-:S03]  /*3c50*/  IMAD R8, R4, UR10, RZ ;  /* 0x0000000a04087c24 */ /* 0x010fc6000f8e02ff */
[----:B------:R-:W-:-:S04]  /*3c60*/  IMAD.WIDE.U32 R4, R11, UR10, R2 ;  /* 0x0000000a0b047c25 */ /* 0x000fc8000f8e0002 */
[----:B------:R-:W-:Y:S01]  /*3c70*/  IMAD R3, R11, UR11, R8 ;  /* 0x0000000b0b037c24 */ /* 0x000fe2000f8e0208 */
[----:B-----5:R-:W-:-:S04]  /*3c80*/  LEA R2, P0, R4, UR12, 0x1 ;  /* 0x0000000c04027c11 */ /* 0x020fc8000f8008ff */
[----:B------:R-:W-:Y:S02]  /*3c90*/  IADD3 R3, PT, PT, R5, R3, RZ ;  /* 0x0000000305037210 */ /* 0x000fe40007ffe0ff */
[----:B------:R-:W-:Y:S02]  /*3ca0*/  F2FP.BF16.F32.PACK_AB R5, R7, R6 ;  /* 0x000000060705723e */ /* 0x000fe400000010ff */
[----:B------:R-:W-:-:S05]  /*3cb0*/  LEA.HI.X R3, R4, UR13, R3, 0x1, P0 ;  /* 0x0000000d04037c11 */ /* 0x000fca00080f0c03 */
[----:B------:R4:W-:Y:S02]  /*3cc0*/  STG.E desc[UR16][R2.64], R5 ;  /* 0x0000000502007986 */ /* 0x0009e4000c101910 */
.L_x_57:
[----:B------:R-:W-:Y:S05]  /*3cd0*/  BSYNC.RECONVERGENT B0 ;  /* 0x0000000000007941 */ /* 0x000fea0003800200 */
.L_x_56:
[----:B------:R-:W-:Y:S01]  /*3ce0*/  UIADD3 UR9, UPT, UPT, UR19, UR9, URZ ;  /* 0x0000000913097290 */ /* 0x000fe2000fffe0ff */
[----:B------:R-:W-:-:S03]  /*3cf0*/  IADD3 R42, PT, PT, R42, 0x1, RZ ;  /* 0x000000012a2a7810 */ /* 0x000fc60007ffe0ff */
[----:B------:R-:W-:-:S09]  /*3d00*/  UISETP.GE.AND UP1, UPT, UR9, UR6, UPT ;  /* 0x000000060900728c */ /* 0x000fd2000bf26270 */
[----:B------:R-:W-:Y:S05]  /*3d10*/  BRA.U !UP1, `(.L_x_58) ;  /* 0xffffffc509347547 */ /* 0x000fea000b83ffff */
.L_x_33:
[----:B------:R-:W5:Y:S01]  /*3d20*/  LDC R4, c[0x0][0x370] ;  /* 0x0000dc00ff047b82 */ /* 0x000f620000000800 */
[----:B------:R-:W-:Y:S01]  /*3d30*/  ISETP.NE.AND P2, PT, R45, RZ, PT ;  /* 0x000000ff2d00720c */ /* 0x000fe20003f45270 */
[----:B------:R-:W-:Y:S06]  /*3d40*/  BSSY.RECONVERGENT B0, `(.L_x_59) ;  /* 0x0000011000007945 */ /* 0x000fec0003800200 */
[----:B------:R-:W0:Y:S08]  /*3d50*/  LDC R7, c[0x0][0x374] ;  /* 0x0000dd00ff077b82 */ /* 0x000e300000000800 */
[----:B----4-:R-:W4:Y:S01]  /*3d60*/  LDC.64 R2, c[0x0][0x3c8] ;  /* 0x0000f200ff027b82 */ /* 0x010f220000000a00 */
[----:B-----5:R-:W-:-:S02]  /*3d70*/  IADD3 R5, PT, PT, R4, -0x1, RZ ;  /* 0xffffffff04057810 */ /* 0x020fc40007ffe0ff */
[----:B------:R-:W-:Y:S02]  /*3d80*/  ISETP.NE.AND P1, PT, R4, 0x1, PT ;  /* 0x000000010400780c */ /* 0x000fe40003f25270 */
[----:B0-----:R-:W-:-:S04]  /*3d90*/  IADD3 R0, PT, PT, R7, -0x1, RZ ;  /* 0xffffffff07007810 */ /* 0x001fc80007ffe0ff */
[----:B------:R-:W-:Y:S02]  /*3da0*/  ISETP.NE.AND P0, PT, R0, UR5, PT ;  /* 0x0000000500007c0c */ /* 0x000fe4000bf05270 */
[----:B------:R-:W-:Y:S02]  /*3db0*/  SHF.L.U32 R0, R7, 0x1, RZ ;  /* 0x0000000107007819 */ /* 0x000fe400000006ff */
[----:B------:R-:W-:Y:S02]  /*3dc0*/  ISETP.NE.OR P0, PT, R5, UR18, P0 ;  /* 0x0000001205007c0c */ /* 0x000fe40008705670 */
[----:B------:R-:W-:-:S05]  /*3dd0*/  SEL R5, R0, RZ, P1 ;  /* 0x000000ff00057207 */ /* 0x000fca0000800000 */
[----:B----4-:R-:W-:Y:S01]  /*3de0*/  IMAD.WIDE.U32 R2, R5, 0x4, R2 ;  /* 0x0000000405027825 */ /* 0x010fe200078e0002 */
[----:B------:R-:W-:Y:S06]  /*3df0*/  @P2 BRA `(.L_x_60) ;  /* 0x0000000000142947 */ /* 0x000fec0003800000 */
[----:B------:R-:W-:Y:S01]  /*3e00*/  HFMA2 R5, -RZ, RZ, 0, 5.9604644775390625e-08 ;  /* 0x00000001ff057431 */ /* 0x000fe200000001ff */
[----:B------:R-:W-:Y:S06]  /*3e10*/  MEMBAR.ALL.GPU ;  /* 0x0000000000007992 */ /* 0x000fec000000a000 */
[----:B------:R-:W-:-:S00]  /*3e20*/  ERRBAR ;  /* 0x00000000000079ab */ /* 0x000fc00000000000 */
[----:B------:R-:W-:Y:S06]  /*3e30*/  CGAERRBAR ;  /* 0x00000000000075ab */ /* 0x000fec0000000000 */
[----:B------:R0:W-:Y:S02]  /*3e40*/  REDG.E.ADD.S32.STRONG.GPU desc[UR16][R2.64], R5 ;  /* 0x000000050200798e */ /* 0x0001e4000c12e310 */
.L_x_60:
[----:B------:R-:W-:Y:S05]  /*3e50*/  BSYNC.RECONVERGENT B0 ;  /* 0x0000000000007941 */ /* 0x000fea0003800200 */
.L_x_59:
[----:B------:R-:W-:Y:S05]  /*3e60*/  @P0 EXIT ;  /* 0x000000000000094d */ /* 0x000fea0003800000 */
[----:B------:R-:W-:Y:S05]  /*3e70*/  @P2 BRA `(.L_x_61) ;  /* 0x0000000000202947 */ /* 0x000fea0003800000 */
[----:B------:R-:W-:-:S05]  /*3e80*/  IMAD R0, R4, R7, RZ ;  /* 0x0000000704007224 */ /* 0x000fca00078e02ff */
[----:B------:R-:W-:-:S13]  /*3e90*/  ISETP.NE.AND P0, PT, R0, -0x1, PT ;  /* 0xffffffff0000780c */ /* 0x000fda0003f05270 */
[----:B------:R-:W-:Y:S05]  /*3ea0*/  @!P0 BRA `(.L_x_61) ;  /* 0x0000000000148947 */ /* 0x000fea0003800000 */
.L_x_62:
[----:B0-----:R-:W4:Y:S04]  /*3eb0*/  LDG.E.STRONG.GPU R5, desc[UR16][R2.64] ;  /* 0x0000001002057981 */ /* 0x001f28000c1ef900 */
[----:B----4-:R-:W-:Y:S01]  /*3ec0*/  CCTL.IVALL ;  /* 0x00000000ff00798f */ /* 0x010fe20002000000 */
[----:B------:R-:W-:Y:S05]  /*3ed0*/  YIELD ;  /* 0x0000000000007946 */ /* 0x000fea0003800000 */
[----:B------:R-:W-:-:S13]  /*3ee0*/  ISETP.NE.AND P0, PT, R5, R0, PT ;  /* 0x000000000500720c */ /* 0x000fda0003f05270 */
[----:B------:R-:W-:Y:S05]  /*3ef0*/  @P0 BRA `(.L_x_62) ;  /* 0xfffffffc00ec0947 */ /* 0x000fea000383ffff */
.L_x_61:
[----:B------:R-:W-:Y:S05]  /*3f00*/  WARPSYNC.ALL ;  /* 0x0000000000007948 */ /* 0x000fea0003800000 */
[----:B0-----:R-:W0:Y:S08]  /*3f10*/  LDC.64 R4, c[0x0][0x3f8] ;  /* 0x0000fe00ff047b82 */ /* 0x001e300000000a00 */
[----:B------:R-:W-:Y:S01]  /*3f20*/  BAR.SYNC.DEFER_BLOCKING 0x0 ;  /* 0x0000000000007b1d */ /* 0x000fe20000010000 */
[----:B0-----:R-:W-:-:S04]  /*3f30*/  LEA.HI R0, P0, R5, R4, RZ, 0x1 ;  /* 0x0000000405007211 */ /* 0x001fc800078108ff */
[----:B------:R-:W-:-:S04]  /*3f40*/  IADD3.X R3, PT, PT, RZ, R5, RZ, P0, !PT ;  /* 0x00000005ff037210 */ /* 0x000fc800007fe4ff */
[--C-:B------:R-:W-:Y:S02]  /*3f50*/  SHF.R.S64 R0, R0, 0x1, R3.reuse ;  /* 0x0000000100007819 */ /* 0x100fe40000001003 */
[----:B------:R-:W-:Y:S02]  /*3f60*/  SHF.R.S32.HI R3, RZ, 0x1, R3 ;  /* 0x00000001ff037819 */ /* 0x000fe40000011403 */
[----:B------:R-:W-:-:S04]  /*3f70*/  ISETP.GT.U32.AND P0, PT, R0, R45, PT ;  /* 0x0000002d0000720c */ /* 0x000fc80003f04070 */
[----:B------:R-:W-:-:S13]  /*3f80*/  ISETP.GT.AND.EX P0, PT, R3, RZ, PT, P0 ;  /* 0x000000ff0300720c */ /* 0x000fda0003f04300 */
[----:B------:R-:W-:Y:S05]  /*3f90*/  @!P0 EXIT ;  /* 0x000000000000894d */ /* 0x000fea0003800000 */
[----:B------:R-:W-:Y:S01]  /*3fa0*/  IADD3 R7, P1, PT, R45, 0x80, RZ ;  /* 0x000000802d077810 */ /* 0x000fe20007f3e0ff */
[----:B------:R-:W-:Y:S01]  /*3fb0*/  IMAD.WIDE.U32 R8, R4, 0x3, RZ ;  /* 0x0000000304087825 */ /* 0x000fe200078e00ff */
[----:B------:R-:W-:Y:S01]  /*3fc0*/  MOV R6, RZ ;  /* 0x000000ff00067202 */ /* 0x000fe20000000f00 */
[----:B------:R-:W-:Y:S01]  /*3fd0*/  BSSY.RECONVERGENT B0, `(.L_x_63) ;  /* 0x000004a000007945 */ /* 0x000fe20003800200 */
[----:B------:R-:W-:Y:S02]  /*3fe0*/  ISETP.GT.U32.AND P0, PT, R0, R7, PT ;  /* 0x000000070000720c */ /* 0x000fe40003f04070 */
[----:B------:R-:W-:Y:S02]  /*3ff0*/  IADD3.X R10, PT, PT, RZ, R6, RZ, P1, !PT ;  /* 0x00000006ff0a7210 */ /* 0x000fe40000ffe4ff */
[----:B------:R-:W-:Y:S02]  /*4000*/  LOP3.LUT R2, RZ, R45, RZ, 0x33, !PT ;  /* 0x0000002dff027212 */ /* 0x000fe400078e33ff */
[----:B------:R-:W-:-:S02]  /*4010*/  ISETP.GT.AND.EX P0, PT, R3, R10, PT, P0 ;  /* 0x0000000a0300720c */ /* 0x000fc40003f04300 */
[----:B------:R-:W-:Y:S02]  /*4020*/  LEA R13, R5, R5, 0x1 ;  /* 0x00000005050d7211 */ /* 0x000fe400078e08ff */
[----:B------:R-:W-:Y:S02]  /*4030*/  SEL R7, R0, R7, P0 ;  /* 0x0000000700077207 */ /* 0x000fe40000000000 */
[----:B------:R-:W-:Y:S02]  /*4040*/  IADD3 R13, PT, PT, R9, R13, RZ ;  /* 0x0000000d090d7210 */ /* 0x000fe40007ffe0ff */
[----:B------:R-:W-:Y:S02]  /*4050*/  IADD3 R11, P1, PT, R2, R7, RZ ;  /* 0x00000007020b7210 */ /* 0x000fe40007f3e0ff */
[----:B------:R-:W-:Y:S02]  /*4060*/  LOP3.LUT R2, RZ, R6, RZ, 0x33, !PT ;  /* 0x00000006ff027212 */ /* 0x000fe400078e33ff */
[----:B------:R-:W-:-:S02]  /*4070*/  SEL R7, R3, R10, P0 ;  /* 0x0000000a03077207 */ /* 0x000fc40000000000 */
[----:B------:R-:W-:Y:S02]  /*4080*/  LOP3.LUT R10, R11, 0x180, RZ, 0xc0, !PT ;  /* 0x000001800b0a7812 */ /* 0x000fe400078ec0ff */
[----:B------:R-:W-:Y:S02]  /*4090*/  IADD3.X R2, PT, PT, R2, R7, RZ, P1, !PT ;  /* 0x0000000702027210 */ /* 0x000fe40000ffe4ff */
[----:B------:R-:W-:Y:S02]  /*40a0*/  ISETP.NE.U32.AND P1, PT, R10, 0x180, PT ;  /* 0x000001800a00780c */ /* 0x000fe40003f25070 */
[----:B------:R-:W-:Y:S02]  /*40b0*/  LEA.HI R7, P2, R13, R8, RZ, 0x1 ;  /* 0x000000080d077211 */ /* 0x000fe400078508ff */
[----:B------:R-:W-:Y:S02]  /*40c0*/  ISETP.NE.AND.EX P1, PT, RZ, RZ, PT, P1 ;  /* 0x000000ffff00720c */ /* 0x000fe40003f25310 */
[----:B------:R-:W-:-:S02]  /*40d0*/  IADD3.X R22, PT, PT, RZ, R13, RZ, P2, !PT ;  /* 0x0000000dff167210 */ /* 0x000fc400017fe4ff */
[----:B------:R-:W-:Y:S02]  /*40e0*/  ISETP.GE.U32.AND P0, PT, R11, 0x180, PT ;  /* 0x000001800b00780c */ /* 0x000fe40003f06070 */
[--C-:B------:R-:W-:Y:S02]  /*40f0*/  SHF.R.S64 R7, R7, 0x1, R22.reuse ;  /* 0x0000000107077819 */ /* 0x100fe40000001016 */
[----:B------:R-:W-:Y:S02]  /*4100*/  ISETP.GE.U32.AND.EX P0, PT, R2, RZ, PT, P0 ;  /* 0x000000ff0200720c */ /* 0x000fe40003f06100 */
[----:B------:R-:W-:-:S03]  /*4110*/  SHF.R.S32.HI R22, RZ, 0x1, R22 ;  /* 0x00000001ff167819 */ /* 0x000fc60000011416 */
[----:B------:R-:W-:Y:S08]  /*4120*/  @!P1 BRA `(.L_x_64) ;  /* 0x0000000000d09947 */ /* 0x000ff00003800000 */
[----:B------:R-:W0:Y:S01]  /*4130*/  LDCU.64 UR4, c[0x0][0x3d8] ;  /* 0x00007b00ff0477ac */ /* 0x000e220008000a00 */
[----:B------:R-:W-:Y:S02]  /*4140*/  SHF.R.U64 R8, R11, 0x7, R2 ;  /* 0x000000070b087819 */ /* 0x000fe40000001202 */
[C---:B------:R-:W-:Y:S01]  /*4150*/  SHF.L.U32 R24, R45.reuse, 0x3, RZ ;  /* 0x000000032d187819 */ /* 0x040fe200000006ff */
[----:B------:R-:W4:Y:S01]  /*4160*/  LDCU.64 UR6, c[0x0][0x390] ;  /* 0x00007200ff0677ac */ /* 0x000f220008000a00 */
[----:B------:R-:W-:Y:S02]  /*4170*/  IADD3 R8, PT, PT, R8, 0x1, RZ ;  /* 0x0000000108087810 */ /* 0x000fe40007ffe0ff */
[----:B------:R-:W-:Y:S01]  /*4180*/  SHF.L.U64.HI R25, R45, 0x3, R6 ;  /* 0x000000032d197819 */ /* 0x000fe20000010206 */
[----:B------:R-:W5:Y:S01]  /*4190*/  LDCU.64 UR8, c[0x0][0x388] ;  /* 0x00007100ff0877ac */ /* 0x000f620008000a00 */
[----:B------:R-:W-:Y:S02]  /*41a0*/  SHF.L.U32 R2, R8, 0x7, RZ ;  /* 0x0000000708027819 */ /* 0x000fe400000006ff */
[----:B------:R-:W-:-:S02]  /*41b0*/  SHF.L.U32 R11, R5, 0x2, RZ ;  /* 0x00000002050b7819 */ /* 0x000fc400000006ff */
[----:B------:R-:W-:Y:S02]  /*41c0*/  LOP3.LUT R2, R2, 0x180, RZ, 0xc0, !PT ;  /* 0x0000018002027812 */ /* 0x000fe400078ec0ff */
[----:B---3--:R-:W-:Y:S02]  /*41d0*/  SHF.L.U64.HI R32, R0, 0x2, R3 ;  /* 0x0000000200207819 */ /* 0x008fe40000010203 */
[----:B------:R-:W-:Y:S02]  /*41e0*/  SHF.L.U64.HI R28, R7, 0x2, R22 ;  /* 0x00000002071c7819 */ /* 0x000fe40000010216 */
[C---:B0-----:R-:W-:Y:S02]  /*41f0*/  LEA R20, P1, R45.reuse, UR4, 0x2 ;  /* 0x000000042d147c11 */ /* 0x041fe4000f8210ff */
[----:B----4-:R-:W-:Y:S02]  /*4200*/  IADD3 R26, P2, PT, R24, UR6, RZ ;  /* 0x00000006181a7c10 */ /* 0x010fe4000ff5e0ff */
[----:B------:R-:W-:-:S02]  /*4210*/  LEA.HI.X R21, R45, UR5, R6, 0x2, P1 ;  /* 0x000000052d157c11 */ /* 0x000fc400088f1406 */
[C---:B------:R-:W-:Y:S02]  /*4220*/  IADD3.X R27, PT, PT, R25.reuse, UR7, RZ, P2, !PT ;  /* 0x00000007191b7c10 */ /* 0x040fe400097fe4ff */
[----:B------:R-:W-:Y:S02]  /*4230*/  IADD3 R45, P2, PT, R2, R45, RZ ;  /* 0x0000002d022d7210 */ /* 0x000fe40007f5e0ff */
[----:B------:R-:W-:Y:S01]  /*4240*/  LOP3.LUT R2, R8, 0x3, RZ, 0xc0, !PT ;  /* 0x0000000308027812 */ /* 0x000fe200078ec0ff */
[----:B------:R-:W-:Y:S01]  /*4250*/  IMAD.WIDE.U32 R8, R4, 0x4, RZ ;  /* 0x0000000404087825 */ /* 0x000fe200078e00ff */
[----:B-----5:R-:W-:Y:S02]  /*4260*/  IADD3 R24, P1, PT, R24, UR8, RZ ;  /* 0x0000000818187c10 */ /* 0x020fe4000ff3e0ff */
[----:B------:R-:W-:Y:S02]  /*4270*/  IADD3 R2, P3, PT, RZ, -R2, RZ ;  /* 0x80000002ff027210 */ /* 0x000fe40007f7e0ff */
[----:B------:R-:W-:-:S02]  /*4280*/  IADD3.X R25, PT, PT, R25, UR9, RZ, P1, !PT ;  /* 0x0000000919197c10 */ /* 0x000fc40008ffe4ff */
[----:B------:R-:W-:Y:S02]  /*4290*/  IADD3 R30, PT, PT, R9, R11, RZ ;  /* 0x0000000b091e7210 */ /* 0x000fe40007ffe0ff */
[----:B------:R-:W-:Y:S02]  /*42a0*/  IADD3.X R23, PT, PT, RZ, -0x1, RZ, P3, !PT ;  /* 0xffffffffff177810 */ /* 0x000fe40001ffe4ff */
[----:B------:R-:W-:-:S07]  /*42b0*/  IADD3.X R6, PT, PT, RZ, R6, RZ, P2, !PT ;  /* 0x00000006ff067210 */ /* 0x000fce00017fe4ff */
.L_x_65:
[----:B0-----:R-:W-:Y:S01]  /*42c0*/  LEA R14, P1, R0, R20, 0x2 ;  /* 0x00000014000e7211 */ /* 0x001fe200078210ff */
[----:B------:R-:W3:Y:S01]  /*42d0*/  LDG.E R10, desc[UR16][R20.64] ;  /* 0x00000010140a7981 */ /* 0x000ee2000c1e1900 */
[----:B-1----:R-:W-:Y:S02]  /*42e0*/  IADD3 R16, P2, PT, R20, R8, RZ ;  /* 0x0000000814107210 */ /* 0x002fe40007f5e0ff */
[----:B------:R-:W-:Y:S02]  /*42f0*/  LEA R12, P3, R7, R20, 0x2 ;  /* 0x00000014070c7211 */ /* 0x000fe400078610ff */
[C---:B--2---:R-:W-:Y:S02]  /*4300*/  IADD3.X R15, PT, PT, R21.reuse, R32, RZ, P1, !PT ;  /* 0x00000020150f7210 */ /* 0x044fe40000ffe4ff */
[C---:B------:R-:W-:Y:S02]  /*4310*/  IADD3.X R17, PT, PT, R21.reuse, R30, RZ, P2, !PT ;  /* 0x0000001e15117210 */ /* 0x040fe400017fe4ff */
[----:B------:R-:W-:Y:S01]  /*4320*/  IADD3.X R13, PT, PT, R21, R28, RZ, P3, !PT ;  /* 0x0000001c150d7210 */ /* 0x000fe20001ffe4ff */
[----:B------:R0:W3:Y:S04]  /*4330*/  LDG.E R11, desc[UR16][R14.64] ;  /* 0x000000100e0b7981 */ /* 0x0000e8000c1e1900 */
[----:B------:R-:W2:Y:S04]  /*4340*/  LDG.E R18, desc[UR16][R16.64] ;  /* 0x0000001010127981 */ /* 0x000ea8000c1e1900 */
[----:B------:R1:W2:Y:S01]  /*4350*/  LDG.E R19, desc[UR16][R12.64] ;  /* 0x000000100c137981 */ /* 0x0002a2000c1e1900 */
[----:B------:R-:W-:-:S02]  /*4360*/  IADD3 R2, P1, PT, R2, 0x1, RZ ;  /* 0x0000000102027810 */ /* 0x000fc40007f3e0ff */
[----:B0-----:R-:W-:Y:S02]  /*4370*/  MOV R14, R26 ;  /* 0x0000001a000e7202 */ /* 0x001fe40000000f00 */
[----:B------:R-:W-:Y:S02]  /*4380*/  MOV R15, R27 ;  /* 0x0000001b000f7202 */ /* 0x000fe40000000f00 */
        /* <DEDUP_REMOVED lines=11> */
[----:B---3--:R0:W-:Y:S04]  /*4440*/  STG.E.64 desc[UR16][R12.64], R10 ;  /* 0x0000000a0c007986 */ /* 0x0081e8000c101b10 */
[----:B--2---:R0:W-:Y:S01]  /*4450*/  STG.E.64 desc[UR16][R14.64], R18 ;  /* 0x000000120e007986 */ /* 0x0041e2000c101b10 */
[----:B------:R-:W-:Y:S05]  /*4460*/  @P1 BRA `(.L_x_65) ;  /* 0xfffffffc00941947 */ /* 0x000fea000383ffff */
.L_x_64:
[----:B------:R-:W-:Y:S05]  /*4470*/  BSYNC.RECONVERGENT B0 ;  /* 0x0000000000007941 */ /* 0x000fea0003800200 */
.L_x_63:
[----:B------:R-:W-:Y:S05]  /*4480*/  @!P0 EXIT ;  /* 0x000000000000894d */ /* 0x000fea0003800000 */
[C---:B------:R-:W-:Y:S01]  /*4490*/  SHF.L.U64.HI R2, R4.reuse, 0x2, R5 ;  /* 0x0000000204027819 */ /* 0x040fe20000010205 */
[----:B------:R-:W4:Y:S01]  /*44a0*/  LDCU.64 UR4, c[0x0][0x3d8] ;  /* 0x00007b00ff0477ac */ /* 0x000f220008000a00 */
[----:B------:R-:W-:Y:S02]  /*44b0*/  SHF.L.U32 R4, R4, 0x2, RZ ;  /* 0x0000000204047819 */ /* 0x000fe400000006ff */
[C---:B0-----:R-:W-:Y:S01]  /*44c0*/  SHF.L.U64.HI R11, R7.reuse, 0x2, R22 ;  /* 0x00000002070b7819 */ /* 0x041fe20000010216 */
[----:B------:R-:W0:Y:S01]  /*44d0*/  LDCU.64 UR6, c[0x0][0x388] ;  /* 0x00007100ff0677ac */ /* 0x000e220008000a00 */
[----:B------:R-:W-:Y:S02]  /*44e0*/  SHF.L.U32 R13, R7, 0x2, RZ ;  /* 0x00000002070d7819 */ /* 0x000fe400000006ff */
[C---:B------:R-:W-:Y:S01]  /*44f0*/  SHF.L.U64.HI R5, R0.reuse, 0x2, R3 ;  /* 0x0000000200057819 */ /* 0x040fe20000010203 */
[----:B------:R-:W0:Y:S01]  /*4500*/  LDCU.64 UR8, c[0x0][0x390] ;  /* 0x00007200ff0877ac */ /* 0x000e220008000a00 */
[----:B------:R-:W-:-:S07]  /*4510*/  SHF.L.U32 R9, R0, 0x2, RZ ;  /* 0x0000000200097819 */ /* 0x000fce00000006ff */
.L_x_66:
[C---:B------:R-:W-:Y:S02]  /*4520*/  SHF.L.U32 R7, R45.reuse, 0x2, RZ ;  /* 0x000000022d077819 */ /* 0x040fe400000006ff */
[----:B-1----:R-:W-:Y:S02]  /*4530*/  SHF.L.U64.HI R26, R45, 0x2, R6 ;  /* 0x000000022d1a7819 */ /* 0x002fe40000010206 */
[----:B----4-:R-:W-:-:S04]  /*4540*/  IADD3 R14, P0, PT, R7, UR4, RZ ;  /* 0x00000004070e7c10 */ /* 0x010fc8000ff1e0ff */
[----:B--2---:R-:W-:Y:S02]  /*4550*/  IADD3.X R15, PT, PT, R26, UR5, RZ, P0, !PT ;  /* 0x000000051a0f7c10 */ /* 0x004fe400087fe4ff */
[C---:B-1----:R-:W-:Y:S02]  /*4560*/  IADD3 R16, P0, PT, R14.reuse, R9, RZ ;  /* 0x000000090e107210 */ /* 0x042fe40007f1e0ff */
[C---:B------:R-:W-:Y:S01]  /*4570*/  IADD3 R24, P1, PT, R14.reuse, R13, RZ ;  /* 0x0000000d0e187210 */ /* 0x040fe20007f3e0ff */
[----:B------:R-:W2:Y:S01]  /*4580*/  LDG.E R22, desc[UR16][R14.64] ;  /* 0x000000100e167981 */ /* 0x000ea2000c1e1900 */
[C---:B---3--:R-:W-:Y:S02]  /*4590*/  IADD3.X R17, PT, PT, R15.reuse, R5, RZ, P0, !PT ;  /* 0x000000050f117210 */ /* 0x048fe400007fe4ff */
[----:B------:R-:W-:Y:S02]  /*45a0*/  IADD3 R18, P0, PT, R14, R4, RZ ;  /* 0x000000040e127210 */ /* 0x000fe40007f1e0ff */
[C---:B------:R-:W-:Y:S01]  /*45b0*/  IADD3.X R25, PT, PT, R15.reuse, R11, RZ, P1, !PT ;  /* 0x0000000b0f197210 */ /* 0x040fe20000ffe4ff */
[----:B------:R1:W2:Y:S01]  /*45c0*/  LDG.E R23, desc[UR16][R16.64] ;  /* 0x0000001010177981 */ /* 0x0002a2000c1e1900 */
[----:B------:R-:W-:-:S03]  /*45d0*/  IADD3.X R19, PT, PT, R15, R2, RZ, P0, !PT ;  /* 0x000000020f137210 */ /* 0x000fc600007fe4ff */
[----:B------:R-:W3:Y:S04]  /*45e0*/  LDG.E R21, desc[UR16][R24.64] ;  /* 0x0000001018157981 */ /* 0x000ee8000c1e1900 */
[----:B------:R4:W3:Y:S01]  /*45f0*/  LDG.E R20, desc[UR16][R18.64] ;  /* 0x0000001012147981 */ /* 0x0008e2000c1e1900 */
[C---:B------:R-:W-:Y:S02]  /*4600*/  SHF.L.U32 R8, R45.reuse, 0x3, RZ ;  /* 0x000000032d087819 */ /* 0x040fe400000006ff */
[----:B------:R-:W-:Y:S02]  /*4610*/  SHF.L.U64.HI R10, R45, 0x3, R6 ;  /* 0x000000032d0a7819 */ /* 0x000fe40000010206 */
[----:B------:R-:W-:Y:S02]  /*4620*/  LOP3.LUT R30, R8, 0xfffffff8, RZ, 0xc0, !PT ;  /* 0xfffffff8081e7812 */ /* 0x000fe400078ec0ff */
[----:B------:R-:W-:-:S02]  /*4630*/  LOP3.LUT R6, R7, 0xfffffffc, RZ, 0xc0, !PT ;  /* 0xfffffffc07067812 */ /* 0x000fc400078ec0ff */
[----:B------:R-:W-:Y:S02]  /*4640*/  LOP3.LUT R12, R10, 0x3, RZ, 0xc0, !PT ;  /* 0x000000030a0c7812 */ /* 0x000fe400078ec0ff */
[----:B0-----:R-:W-:Y:S02]  /*4650*/  IADD3 R28, P0, PT, R30, UR6, RZ ;  /* 0x000000061e1c7c10 */ /* 0x001fe4000ff1e0ff */
[----:B------:R-:W-:Y:S02]  /*4660*/  LOP3.LUT R7, R26, 0x3, RZ, 0xc0, !PT ;  /* 0x000000031a077812 */ /* 0x000fe400078ec0ff */
[----:B------:R-:W-:Y:S02]  /*4670*/  IADD3 R30, P1, PT, R30, UR8, RZ ;  /* 0x000000081e1e7c10 */ /* 0x000fe4000ff3e0ff */
[----:B------:R-:W-:Y:S02]  /*4680*/  IADD3 R6, P2, PT, R6, UR4, RZ ;  /* 0x0000000406067c10 */ /* 0x000fe4000ff5e0ff */
[----:B------:R-:W-:-:S02]  /*4690*/  IADD3.X R29, PT, PT, R12, UR7, RZ, P0, !PT ;  /* 0x000000070c1d7c10 */ /* 0x000fc400087fe4ff */
[----:B------:R-:W-:Y:S02]  /*46a0*/  IADD3.X R31, PT, PT, R12, UR9, RZ, P1, !PT ;  /* 0x000000090c1f7c10 */ /* 0x000fe40008ffe4ff */
[----:B------:R-:W-:Y:S02]  /*46b0*/  IADD3.X R7, PT, PT, R7, UR5, RZ, P2, !PT ;  /* 0x0000000507077c10 */ /* 0x000fe400097fe4ff */
[C---:B-1----:R-:W-:Y:S02]  /*46c0*/  IADD3 R16, P0, PT, R6.reuse, R9, RZ ;  /* 0x0000000906107210 */ /* 0x042fe40007f1e0ff */
[C---:B----4-:R-:W-:Y:S02]  /*46d0*/  IADD3 R18, P1, PT, R6.reuse, R4, RZ ;  /* 0x0000000406127210 */ /* 0x050fe40007f3e0ff */
[----:B------:R-:W-:Y:S02]  /*46e0*/  IADD3 R14, P2, PT, R6, R13, RZ ;  /* 0x0000000d060e7210 */ /* 0x000fe40007f5e0ff */
[----:B------:R-:W-:-:S02]  /*46f0*/  IADD3.X R17, PT, PT, R7, R5, RZ, P0, !PT ;  /* 0x0000000507117210 */ /* 0x000fc400007fe4ff */
[C---:B------:R-:W-:Y:S02]  /*4700*/  IADD3.X R19, PT, PT, R7.reuse, R2, RZ, P1, !PT ;  /* 0x0000000207137210 */ /* 0x040fe40000ffe4ff */
[----:B------:R-:W-:Y:S01]  /*4710*/  IADD3.X R15, PT, PT, R7, R11, RZ, P2, !PT ;  /* 0x0000000b070f7210 */ /* 0x000fe200017fe4ff */
[----:B--2---:R0:W-:Y:S04]  /*4720*/  STG.E.64 desc[UR16][R28.64], R22 ;  /* 0x000000161c007986 */ /* 0x0041e8000c101b10 */
[----:B---3--:R1:W-:Y:S04]  /*4730*/  STG.E.64 desc[UR16][R30.64], R20 ;  /* 0x000000141e007986 */ /* 0x0083e8000c101b10 */
[----:B------:R-:W2:Y:S04]  /*4740*/  LDG.E R26, desc[UR16][R6.64+0x200] ;  /* 0x00020010061a7981 */ /* 0x000ea8000c1e1900 */
[----:B------:R-:W2:Y:S04]  /*4750*/  LDG.E R27, desc[UR16][R16.64+0x200] ;  /* 0x00020010101b7981 */ /* 0x000ea8000c1e1900 */
[----:B------:R-:W3:Y:S04]  /*4760*/  LDG.E R24, desc[UR16][R18.64+0x200] ;  /* 0x0002001012187981 */ /* 0x000ee8000c1e1900 */
[----:B------:R-:W3:Y:S01]  /*4770*/  LDG.E R25, desc[UR16][R14.64+0x200] ;  /* 0x000200100e197981 */ /* 0x000ee2000c1e1900 */
[----:B------:R-:W-:-:S04]  /*4780*/  IADD3 R32, P0, PT, R8, 0x400, RZ ;  /* 0x0000040008207810 */ /* 0x000fc80007f1e0ff */
[----:B------:R-:W-:Y:S02]  /*4790*/  IADD3.X R12, PT, PT, RZ, R10, RZ, P0, !PT ;  /* 0x0000000aff0c7210 */ /* 0x000fe400007fe4ff */
[----:B------:R-:W-:Y:S02]  /*47a0*/  LOP3.LUT R32, R32, 0xfffffff8, RZ, 0xc0, !PT ;  /* 0xfffffff820207812 */ /* 0x000fe400078ec0ff */
[----:B------:R-:W-:Y:S02]  /*47b0*/  LOP3.LUT R12, R12, 0x3, RZ, 0xc0, !PT ;  /* 0x000000030c0c7812 */ /* 0x000fe400078ec0ff */
[C---:B0-----:R-:W-:Y:S02]  /*47c0*/  IADD3 R28, P0, PT, R32.reuse, UR6, RZ ;  /* 0x00000006201c7c10 */ /* 0x041fe4000ff1e0ff */
[----:B------:R-:W-:Y:S02]  /*47d0*/  IADD3 R32, P1, PT, R32, UR8, RZ ;  /* 0x0000000820207c10 */ /* 0x000fe4000ff3e0ff */
[----:B------:R-:W-:-:S02]  /*47e0*/  IADD3.X R29, PT, PT, R12, UR7, RZ, P0, !PT ;  /* 0x000000070c1d7c10 */ /* 0x000fc400087fe4ff */
[----:B------:R-:W-:-:S03]  /*47f0*/  IADD3.X R33, PT, PT, R12, UR9, RZ, P1, !PT ;  /* 0x000000090c217c10 */ /* 0x000fc60008ffe4ff */
[----:B--2---:R0:W-:Y:S04]  /*4800*/  STG.E.64 desc[UR16][R28.64], R26 ;  /* 0x0000001a1c007986 */ /* 0x0041e8000c101b10 */
[----:B---3--:R2:W-:Y:S04]  /*4810*/  STG.E.64 desc[UR16][R32.64], R24 ;  /* 0x0000001820007986 */ /* 0x0085e8000c101b10 */
[----:B------:R-:W3:Y:S04]  /*4820*/  LDG.E R22, desc[UR16][R6.64+0x400] ;  /* 0x0004001006167981 */ /* 0x000ee8000c1e1900 */
[----:B------:R-:W3:Y:S04]  /*4830*/  LDG.E R23, desc[UR16][R16.64+0x400] ;  /* 0x0004001010177981 */ /* 0x000ee8000c1e1900 */
[----:B-1----:R-:W4:Y:S04]  /*4840*/  LDG.E R20, desc[UR16][R18.64+0x400] ;  /* 0x0004001012147981 */ /* 0x002f28000c1e1900 */
[----:B------:R-:W4:Y:S01]  /*4850*/  LDG.E R21, desc[UR16][R14.64+0x400] ;  /* 0x000400100e157981 */ /* 0x000f22000c1e1900 */
        /* <DEDUP_REMOVED lines=8> */
[----:B---3--:R0:W-:Y:S04]  /*48e0*/  STG.E.64 desc[UR16][R30.64], R22 ;  /* 0x000000161e007986 */ /* 0x0081e8000c101b10 */
[----:B----4-:R1:W-:Y:S04]  /*48f0*/  STG.E.64 desc[UR16][R26.64], R20 ;  /* 0x000000141a007986 */ /* 0x0103e8000c101b10 */
[----:B------:R3:W4:Y:S04]  /*4900*/  LDG.E R28, desc[UR16][R6.64+0x600] ;  /* 0x00060010061c7981 */ /* 0x000728000c1e1900 */
[----:B------:R-:W4:Y:S04]  /*4910*/  LDG.E R29, desc[UR16][R16.64+0x600] ;  /* 0x00060010101d7981 */ /* 0x000f28000c1e1900 */
[----:B--2---:R-:W2:Y:S04]  /*4920*/  LDG.E R32, desc[UR16][R18.64+0x600] ;  /* 0x0006001012207981 */ /* 0x004ea8000c1e1900 */
[----:B------:R-:W2:Y:S01]  /*4930*/  LDG.E R33, desc[UR16][R14.64+0x600] ;  /* 0x000600100e217981 */ /* 0x000ea2000c1e1900 */
        /* <DEDUP_REMOVED lines=8> */
[----:B------:R-:W-:-:S04]  /*49c0*/  IADD3 R45, PT, PT, R45, 0x200, RZ ;  /* 0x000002002d2d7810 */ /* 0x000fc80007ffe0ff */
[----:B------:R-:W-:-:S04]  /*49d0*/  ISETP.GT.U32.AND P0, PT, R0, R45, PT ;  /* 0x0000002d0000720c */ /* 0x000fc80003f04070 */
[----:B------:R-:W-:Y:S01]  /*49e0*/  ISETP.GT.AND.EX P0, PT, R3, RZ, PT, P0 ;  /* 0x000000ff0300720c */ /* 0x000fe20003f04300 */
[----:B---3--:R-:W-:Y:S01]  /*49f0*/  HFMA2 R6, -RZ, RZ, 0, 0 ;  /* 0x00000000ff067431 */ /* 0x008fe200000001ff */
[----:B----4-:R1:W-:Y:S04]  /*4a00*/  STG.E.64 desc[UR16][R24.64], R28 ;  /* 0x0000001c18007986 */ /* 0x0103e8000c101b10 */
[----:B--2---:R1:W-:Y:S07]  /*4a10*/  STG.E.64 desc[UR16][R22.64], R32 ;  /* 0x0000002016007986 */ /* 0x0043ee000c101b10 */
[----:B------:R-:W-:Y:S05]  /*4a20*/  @P0 BRA `(.L_x_66) ;  /* 0xfffffff800bc0947 */ /* 0x000fea000383ffff */
[----:B------:R-:W-:Y:S05]  /*4a30*/  EXIT ;  /* 0x000000000000794d */ /* 0x000fea0003800000 */
.L_x_67:
        /* <DEDUP_REMOVED lines=12> */
.L_x_2468:


//--------------------- .text._Z35group_norm_nhwc_bwd_one_pass_kernelI11Bf16IOFp32WLi256ELi4ELi128EEv26Group_norm_nhwc_bwd_params --------------------------
	.section	.text._Z35group_norm_nhwc_bwd_one_pass_kernelI11Bf16IOFp32WLi256ELi4ELi128EEv26Group_norm_nhwc_bwd_params,"ax",@progbits
	.align	128
        .global         _Z35group_norm_nhwc_bwd_one_pass_kernelI11Bf16IOFp32WLi256ELi4ELi128EEv26Group_norm_nhwc_bwd_params
        .type           _Z35group_norm_nhwc_bwd_one_pass_kernelI11Bf16IOFp32WLi256ELi4ELi128EEv26Group_norm_nhwc_bwd_params,@function
        .size           _Z35group_norm_nhwc_bwd_one_pass_kernelI11Bf16IOFp32WLi256ELi4ELi128EEv26Group_norm_nhwc_bwd_params,(.L_x_2469 - _Z35group_norm_nhwc_bwd_one_pass_kernelI11Bf16IOFp32WLi256ELi4ELi128EEv26Group_norm_nhwc_bwd_params)
        .other          _Z35group_norm_nhwc_bwd_one_pass_kernelI11Bf16IOFp32WLi256ELi4ELi128EEv26Group_norm_nhwc_bwd_params,@"STO_CUDA_ENTRY STV_DEFAULT"
_Z35group_norm_nhwc_bwd_one_pass_kernelI11Bf16IOFp32WLi256ELi4ELi128EEv26Group_norm_nhwc_bwd_params:
.text._Z35group_norm_nhwc_bwd_one_pass_kernelI11Bf16IOFp32WLi256ELi4ELi128EEv26Group_norm_nhwc_bwd_params:
        /* <DEDUP_REMOVED lines=10> */
[----:B------:R-:W0:Y:S01]  /*00a0*/  LDC R5, c[0x0][0x41c] ;  /* 0x00010700ff057b82 */ /* 0x000e220000000800 */
[----:B------:R-:W1:Y:S01]  /*00b0*/  LDCU UR14, c[0x0][0x374] ;  /* 0x00006e80ff0e77ac */ /* 0x000e620008000800 */
[----:B------:R-:W2:Y:S01]  /*00c0*/  S2R R2, SR_LANEID ;  /* 0x0000000000027919 */ /* 0x000ea20000000000 */
[----:B------:R-:W-:Y:S01]  /*00d0*/  SHF.R.U32.HI R4, RZ, 0x1, R0 ;  /* 0x00000001ff047819 */ /* 0x000fe20000011600 */
[----:B------:R-:W-:Y:S01]  /*00e0*/  HFMA2 R35, -RZ, RZ, 0, 0 ;  /* 0x00000000ff237431 */ /* 0x000fe200000001ff */
[----:B------:R-:W3:Y:S03]  /*00f0*/  LDCU.U8 UR15, c[0x0][0x414] ;  /* 0x00008280ff0f77ac */ /* 0x000ee60008000000 */
[----:B------:R-:W4:Y:S01]  /*0100*/  LDC R3, c[0x0][0x370] ;  /* 0x0000dc00ff037b82 */ /* 0x000f220000000800 */
[----:B------:R-:W-:Y:S01]  /*0110*/  UMOV UR7, UR8 ;  /* 0x0000000800077c82 */ /* 0x000fe20008000000 */
[----:B0-----:R-:W-:-:S05]  /*0120*/  IMAD R4, R5, UR13, R4 ;  /* 0x0000000d05047c24 */ /* 0x001fca000f8e0204 */
[C---:B------:R-:W-:Y:S02]  /*0130*/  IADD3 R38, PT, PT, R4.reuse, 0x40, RZ ;  /* 0x0000004004267810 */ /* 0x040fe40007ffe0ff */
[C---:B------:R-:W-:Y:S02]  /*0140*/  IADD3 R37, PT, PT, R4.reuse, 0x80, RZ ;  /* 0x0000008004257810 */ /* 0x040fe40007ffe0ff */
[----:B-1234-:R-:W-:-:S07]  /*0150*/  IADD3 R36, PT, PT, R4, 0xc0, RZ ;  /* 0x000000c004247810 */ /* 0x01efce0007ffe0ff */
.L_x_99:
[----:B0-----:R-:W0:Y:S01]  /*0160*/  LDC R10, c[0x0][0x410] ;  /* 0x00010400ff0a7b82 */ /* 0x001e220000000800 */
[----:B------:R-:W1:Y:S01]  /*0170*/  LDCU.128 UR16, c[0x0][0x400] ;  /* 0x00008000ff1077ac */ /* 0x000e620008000c00 */
[----:B------:R-:W-:Y:S02]  /*0180*/  SHF.R.S32.HI R19, RZ, 0x1f, R38 ;  /* 0x0000001fff137819 */ /* 0x000fe40000011426 */
[----:B------:R-:W-:Y:S01]  /*0190*/  ISETP.LE.AND P2, PT, RZ, UR7, PT ;  /* 0x00000007ff007c0c */ /* 0x000fe2000bf43270 */
[----:B--2---:R-:W2:Y:S01]  /*01a0*/  LDCU.64 UR4, c[0x0][0x3b8] ;  /* 0x00007700ff0477ac */ /* 0x004ea20008000a00 */
[----:B------:R-:W-:Y:S02]  /*01b0*/  SHF.R.S32.HI R23, RZ, 0x1f, R37 ;  /* 0x0000001fff177819 */ /* 0x000fe40000011425 */
[----:B------:R-:W3:Y:S01]  /*01c0*/  LDC R12, c[0x0][0x41c] ;  /* 0x00010700ff0c7b82 */ /* 0x000ee20000000800 */
[----:B------:R-:W-:Y:S02]  /*01d0*/  SHF.L.U32 R14, R0, 0x1, RZ ;  /* 0x00000001000e7819 */ /* 0x000fe400000006ff */
[----:B-1----:R-:W-:-:S04]  /*01e0*/  ISETP.GE.U32.AND P0, PT, R38, UR16, PT ;  /* 0x0000001026007c0c */ /* 0x002fc8000bf06070 */
[----:B------:R-:W-:Y:S01]  /*01f0*/  ISETP.GE.AND.EX P0, PT, R19, UR17, PT, P0 ;  /* 0x0000001113007c0c */ /* 0x000fe2000bf06300 */
[----:B--2---:R-:W-:Y:S01]  /*0200*/  UIMAD.WIDE UR4, UR7, 0x8, UR4 ;  /* 0x00000008070478a5 */ /* 0x004fe2000f8e0204 */
[----:B0-----:R-:W-:-:S04]  /*0210*/  IABS R7, R10 ;  /* 0x0000000a00077213 */ /* 0x001fc80000000000 */
[----:B------:R-:W0:Y:S01]  /*0220*/  I2F.RP R6, R7 ;  /* 0x0000000700067306 */ /* 0x000e220000209400 */
[----:B------:R-:W-:-:S06]  /*0230*/  MOV R11, UR5 ;  /* 0x00000005000b7c02 */ /* 0x000fcc0008000f00 */
[----:B------:R-:W1:Y:S01]  /*0240*/  @!P0 LDC.64 R16, c[0x0][0x3a0] ;  /* 0x0000e800ff108b82 */ /* 0x000e620000000a00 */
[----:B0-----:R-:W0:Y:S07]  /*0250*/  MUFU.RCP R6, R6 ;  /* 0x0000000600067308 */ /* 0x001e2e0000001000 */
[----:B------:R-:W2:Y:S01]  /*0260*/  @!P0 LDC.64 R20, c[0x0][0x398] ;  /* 0x0000e600ff148b82 */ /* 0x000ea20000000a00 */
[----:B0-----:R-:W-:-:S04]  /*0270*/  IADD3 R4, PT, PT, R6, 0xffffffe, RZ ;  /* 0x0ffffffe06047810 */ /* 0x001fc80007ffe0ff */
[----:B------:R0:W4:Y:S02]  /*0280*/  F2I.FTZ.U32.TRUNC.NTZ R5, R4 ;  /* 0x0000000400057305 */ /* 0x000124000021f000 */
[----:B0-----:R-:W-:Y:S02]  /*0290*/  MOV R4, RZ ;  /* 0x000000ff00047202 */ /* 0x001fe40000000f00 */
[----:B----4-:R-:W-:-:S05]  /*02a0*/  IADD3 R8, PT, PT, RZ, -R5, RZ ;  /* 0x80000005ff087210 */ /* 0x010fca0007ffe0ff */
[----:B------:R-:W-:Y:S01]  /*02b0*/  IMAD R9, R8, R7, RZ ;  /* 0x0000000708097224 */ /* 0x000fe200078e02ff */
[----:B------:R-:W-:-:S03]  /*02c0*/  IABS R8, UR7 ;  /* 0x0000000700087c13 */ /* 0x000fc60008000000 */
[----:B------:R-:W-:Y:S01]  /*02d0*/  IMAD.HI.U32 R5, R5, R9, R4 ;  /* 0x0000000905057227 */ /* 0x000fe200078e0004 */
[----:B------:R-:W-:-:S04]  /*02e0*/  LOP3.LUT R4, R10, UR7, RZ, 0x3c, !PT ;  /* 0x000000070a047c12 */ /* 0x000fc8000f8e3cff */
[----:B------:R-:W-:Y:S01]  /*02f0*/  ISETP.GE.AND P3, PT, R4, RZ, PT ;  /* 0x000000ff0400720c */ /* 0x000fe20003f66270 */
[----:B------:R-:W-:-:S05]  /*0300*/  IMAD.HI.U32 R5, R5, R8, RZ ;  /* 0x0000000805057227 */ /* 0x000fca00078e00ff */
[----:B------:R-:W-:-:S05]  /*0310*/  IADD3 R6, PT, PT, -R5, RZ, RZ ;  /* 0x000000ff05067210 */ /* 0x000fca0007ffe1ff */
[C---:B------:R-:W-:Y:S02]  /*0320*/  IMAD R6, R7.reuse, R6, R8 ;  /* 0x0000000607067224 */ /* 0x040fe400078e0208 */
[----:B------:R-:W0:Y:S03]  /*0330*/  @!P0 LDC.64 R8, c[0x0][0x3f8] ;  /* 0x0000fe00ff088b82 */ /* 0x000e260000000a00 */
[----:B------:R-:W-:-:S13]  /*0340*/  ISETP.GT.U32.AND P4, PT, R7, R6, PT ;  /* 0x000000060700720c */ /* 0x000fda0003f84070 */
[-C--:B------:R-:W-:Y:S02]  /*0350*/  @!P4 IADD3 R6, PT, PT, R6, -R7.reuse, RZ ;  /* 0x800000070606c210 */ /* 0x080fe40007ffe0ff */
[----:B------:R-:W-:Y:S02]  /*0360*/  @!P4 IADD3 R5, PT, PT, R5, 0x1, RZ ;  /* 0x000000010505c810 */ /* 0x000fe40007ffe0ff */
[CC--:B------:R-:W-:Y:S02]  /*0370*/  ISETP.GE.U32.AND P1, PT, R6.reuse, R7.reuse, PT ;  /* 0x000000070600720c */ /* 0x0c0fe40003f26070 */
[----:B------:R-:W-:Y:S02]  /*0380*/  ISETP.GT.U32.AND P5, PT, R7, R6, PT ;  /* 0x000000060700720c */ /* 0x000fe40003fa4070 */
[----:B------:R-:W-:Y:S02]  /*0390*/  IADD3 R7, PT, PT, R6, -R7, RZ ;  /* 0x8000000706077210 */ /* 0x000fe40007ffe0ff */
[----:B------:R-:W-:-:S02]  /*03a0*/  ISETP.NE.AND P4, PT, R10, RZ, PT ;  /* 0x000000ff0a00720c */ /* 0x000fc40003f85270 */
[----:B------:R-:W-:Y:S02]  /*03b0*/  SEL R6, R7, R6, !P5 ;  /* 0x0000000607067207 */ /* 0x000fe40006800000 */
[----:B------:R-:W-:Y:S02]  /*03c0*/  SHF.R.U32.HI R7, RZ, 0x1, R0 ;  /* 0x00000001ff077819 */ /* 0x000fe40000011600 */
[----:B------:R-:W-:Y:S02]  /*03d0*/  @!P2 IADD3 R6, PT, PT, -R6, RZ, RZ ;  /* 0x000000ff0606a210 */ /* 0x000fe40007ffe1ff */
[----:B------:R-:W-:Y:S01]  /*03e0*/  @P1 IADD3 R5, PT, PT, R5, 0x1, RZ ;  /* 0x0000000105051810 */ /* 0x000fe20007ffe0ff */
[----:B---3--:R-:W-:Y:S01]  /*03f0*/  IMAD R7, R12, UR13, R7 ;  /* 0x0000000d0c077c24 */ /* 0x008fe2000f8e0207 */
[----:B------:R-:W-:Y:S02]  /*0400*/  ISETP.GE.U32.AND P1, PT, R37, UR16, PT ;  /* 0x0000001025007c0c */ /* 0x000fe4000bf26070 */
[----:B------:R-:W-:-:S02]  /*0410*/  MOV R4, R5 ;  /* 0x0000000500047202 */ /* 0x000fc40000000f00 */
[----:B------:R-:W-:Y:S02]  /*0420*/  LOP3.LUT R5, RZ, R10, RZ, 0x33, !PT ;  /* 0x0000000aff057212 */ /* 0x000fe400078e33ff */
[----:B------:R-:W-:Y:S02]  /*0430*/  @!P3 IADD3 R4, PT, PT, -R4, RZ, RZ ;  /* 0x000000ff0404b210 */ /* 0x000fe40007ffe1ff */
[----:B------:R-:W-:Y:S02]  /*0440*/  ISETP.GE.AND.EX P1, PT, R23, UR17, PT, P1 ;  /* 0x0000001117007c0c */ /* 0x000fe4000bf26310 */
[----:B------:R-:W-:Y:S02]  /*0450*/  MOV R10, UR4 ;  /* 0x00000004000a7c02 */ /* 0x000fe40008000f00 */
[C---:B------:R-:W-:Y:S02]  /*0460*/  SEL R39, R5.reuse, R6, !P4 ;  /* 0x0000000605277207 */ /* 0x040fe40006000000 */
[----:B------:R-:W-:-:S02]  /*0470*/  SEL R13, R5, R4, !P4 ;  /* 0x00000004050d7207 */ /* 0x000fc40006000000 */
[----:B------:R-:W-:Y:S01]  /*0480*/  SHF.L.U32 R5, R39, 0x2, RZ ;  /* 0x0000000227057819 */ /* 0x000fe200000006ff */
[----:B------:R-:W3:Y:S01]  /*0490*/  LDG.E.64 R10, desc[UR10][R10.64] ;  /* 0x0000000a0a0a7981 */ /* 0x000ee2000c1e1b00 */
[----:B------:R-:W-:Y:S02]  /*04a0*/  SHF.R.S32.HI R4, RZ, 0x1f, R13 ;  /* 0x0000001fff047819 */ /* 0x000fe4000001140d */
[----:B------:R-:W-:Y:S01]  /*04b0*/  LOP3.LUT R14, R5, 0x2, R14, 0xf8, !PT ;  /* 0x00000002050e7812 */ /* 0x000fe200078ef80e */
[----:B------:R-:W4:Y:S01]  /*04c0*/  @!P1 LDC.64 R26, c[0x0][0x398] ;  /* 0x0000e600ff1a9b82 */ /* 0x000f220000000a00 */
[----:B------:R-:W-:Y:S01]  /*04d0*/  SHF.R.S32.HI R15, RZ, 0x1f, R5 ;  /* 0x0000001fff0f7819 */ /* 0x000fe20000011405 */
[----:B------:R-:W-:Y:S01]  /*04e0*/  IMAD R6, R4, UR18, RZ ;  /* 0x0000001204067c24 */ /* 0x000fe2000f8e02ff */
[----:B------:R-:W-:Y:S02]  /*04f0*/  ISETP.GE.U32.AND P2, PT, R7, UR16, PT ;  /* 0x0000001007007c0c */ /* 0x000fe4000bf46070 */
[----:B------:R-:W-:Y:S01]  /*0500*/  SHF.R.S32.HI R33, RZ, 0x1f, R7 ;  /* 0x0000001fff217819 */ /* 0x000fe20000011407 */
[----:B------:R-:W-:-:S02]  /*0510*/  IMAD.WIDE.U32 R44, R13, UR18, R14 ;  /* 0x000000120d2c7c25 */ /* 0x000fc4000f8e000e */
[----:B------:R-:W1:Y:S01]  /*0520*/  @!P1 LDC.64 R4, c[0x0][0x3f8] ;  /* 0x0000fe00ff049b82 */ /* 0x000e620000000a00 */
[----:B------:R-:W-:Y:S01]  /*0530*/  ISETP.GE.AND.EX P2, PT, R33, UR17, PT, P2 ;  /* 0x0000001121007c0c */ /* 0x000fe2000bf46320 */
[----:B------:R-:W-:Y:S01]  /*0540*/  IMAD R13, R13, UR19, R6 ;  /* 0x000000130d0d7c24 */ /* 0x000fe2000f8e0206 */
[----:B------:R-:W-:Y:S01]  /*0550*/  @!P0 MOV R42, R44 ;  /* 0x0000002c002a8202 */ /* 0x000fe20000000f00 */
[----:B0-----:R-:W-:-:S03]  /*0560*/  @!P0 IMAD R6, R19, R8, RZ ;  /* 0x0000000813068224 */ /* 0x001fc600078e02ff */
[----:B------:R-:W-:Y:S01]  /*0570*/  IADD3 R43, PT, PT, R45, R13, RZ ;  /* 0x0000000d2d2b7210 */ /* 0x000fe20007ffe0ff */
[----:B------:R-:W-:Y:S01]  /*0580*/  @!P0 IMAD R15, R38, R9, R6 ;  /* 0x00000009260f8224 */ /* 0x000fe200078e0206 */
[----:B------:R-:W-:Y:S01]  /*0590*/  SHF.R.S32.HI R13, RZ, 0x1f, R36 ;  /* 0x0000001fff0d7819 */ /* 0x000fe20000011424 */
[----:B------:R-:W0:Y:S01]  /*05a0*/  @!P1 LDC.64 R18, c[0x0][0x3a0] ;  /* 0x0000e800ff129b82 */ /* 0x000e220000000a00 */
[----:B------:R-:W-:Y:S01]  /*05b0*/  ISETP.GE.U32.AND P3, PT, R36, UR16, PT ;  /* 0x0000001024007c0c */ /* 0x000fe2000bf66070 */
[----:B------:R-:W-:-:S03]  /*05c0*/  @!P0 IMAD.WIDE.U32 R8, R38, R8, R42 ;  /* 0x0000000826088225 */ /* 0x000fc600078e002a */
[----:B------:R-:W-:-:S03]  /*05d0*/  ISETP.GE.AND.EX P3, PT, R13, UR17, PT, P3 ;  /* 0x000000110d007c0c */ /* 0x000fc6000bf66330 */
[----:B------:R-:W4:Y:S01]  /*05e0*/  @!P2 LDC.64 R24, c[0x0][0x3f8] ;  /* 0x0000fe00ff18ab82 */ /* 0x000f220000000a00 */
[----:B------:R-:W-:Y:S02]  /*05f0*/  @!P0 IADD3 R15, PT, PT, R9, R15, RZ ;  /* 0x0000000f090f8210 */ /* 0x000fe40007ffe0ff */
[C---:B------:R-:W-:Y:S02]  /*0600*/  @!P0 SHF.L.U32 R9, R8.reuse, 0x1, RZ ;  /* 0x0000000108098819 */ /* 0x040fe400000006ff */
[----:B------:R-:W-:Y:S01]  /*0610*/  @!P0 SHF.L.U64.HI R6, R8, 0x1, R15 ;  /* 0x0000000108068819 */ /* 0x000fe2000001020f */
[----:B-1----:R-:W-:Y:S01]  /*0620*/  @!P1 IMAD R12, R23, R4, RZ ;  /* 0x00000004170c9224 */ /* 0x002fe200078e02ff */
[C---:B------:R-:W-:Y:S02]  /*0630*/  @!P0 IADD3 R16, P4, PT, R9.reuse, R16, RZ ;  /* 0x0000001009108210 */ /* 0x040fe40007f9e0ff */
[----:B------:R-:W-:Y:S02]  /*0640*/  CS2R R30, SRZ ;  /* 0x00000000001e7805 */ /* 0x000fe4000001ff00 */
[----:B--2---:R-:W-:Y:S01]  /*0650*/  @!P0 IADD3 R20, P5, PT, R9, R20, RZ ;  /* 0x0000001409148210 */ /* 0x004fe20007fbe0ff */
[----:B------:R-:W1:Y:S01]  /*0660*/  @!P2 LDC.64 R22, c[0x0][0x3a0] ;  /* 0x0000e800ff16ab82 */ /* 0x000e620000000a00 */
[----:B------:R-:W-:-:S02]  /*0670*/  @!P1 MOV R8, R44 ;  /* 0x0000002c00089202 */ /* 0x000fc40000000f00 */
[----:B------:R-:W-:Y:S01]  /*0680*/  @!P1 MOV R9, R43 ;  /* 0x0000002b00099202 */ /* 0x000fe20000000f00 */
[C---:B------:R-:W-:Y:S02]  /*0690*/  @!P1 IMAD R15, R37.reuse, R5, R12 ;  /* 0x00000005250f9224 */ /* 0x040fe400078e020c */
[----:B------:R-:W-:-:S03]  /*06a0*/  @!P1 IMAD.WIDE.U32 R4, R37, R4, R8 ;  /* 0x0000000425049225 */ /* 0x000fc600078e0008 */
[----:B------:R-:W2:Y:S02]  /*06b0*/  @!P3 LDC.64 R8, c[0x0][0x3f8] ;  /* 0x0000fe00ff08bb82 */ /* 0x000ea40000000a00 */
[----:B------:R-:W-:Y:S02]  /*06c0*/  @!P1 IADD3 R5, PT, PT, R5, R15, RZ ;  /* 0x0000000f05059210 */ /* 0x000fe40007ffe0ff */
[C---:B------:R-:W-:Y:S02]  /*06d0*/  @!P1 SHF.L.U32 R15, R4.reuse, 0x1, RZ ;  /* 0x00000001040f9819 */ /* 0x040fe400000006ff */
[----:B------:R-:W-:Y:S01]  /*06e0*/  @!P1 SHF.L.U64.HI R12, R4, 0x1, R5 ;  /* 0x00000001040c9819 */ /* 0x000fe20000010205 */
[----:B----4-:R-:W-:Y:S01]  /*06f0*/  @!P2 IMAD R4, R33, R24, RZ ;  /* 0x000000182104a224 */ /* 0x010fe200078e02ff */
[----:B------:R-:W-:Y:S02]  /*0700*/  @!P0 IADD3.X R17, PT, PT, R6, R17, RZ, P4, !PT ;  /* 0x0000001106118210 */ /* 0x000fe400027fe4ff */
[----:B0-----:R-:W-:Y:S01]  /*0710*/  @!P1 IADD3 R18, P4, PT, R15, R18, RZ ;  /* 0x000000120f129210 */ /* 0x001fe20007f9e0ff */
[----:B------:R-:W-:Y:S01]  /*0720*/  @!P2 IMAD R33, R7, R25, R4 ;  /* 0x000000190721a224 */ /* 0x000fe200078e0204 */
[----:B------:R-:W-:-:S02]  /*0730*/  @!P2 MOV R4, R44 ;  /* 0x0000002c0004a202 */ /* 0x000fc40000000f00 */
[----:B------:R-:W-:Y:S02]  /*0740*/  CS2R R28, SRZ ;  /* 0x00000000001c7805 */ /* 0x000fe4000001ff00 */
[----:B------:R-:W-:Y:S01]  /*0750*/  @!P2 MOV R5, R43 ;  /* 0x0000002b0005a202 */ /* 0x000fe20000000f00 */
[----:B------:R0:W4:Y:S01]  /*0760*/  @!P0 LDG.E R31, desc[UR10][R16.64] ;  /* 0x0000000a101f8981 */ /* 0x000122000c1e1900 */
[----:B------:R-:W-:Y:S02]  /*0770*/  @!P0 IADD3.X R21, PT, PT, R6, R21, RZ, P5, !PT ;  /* 0x0000001506158210 */ /* 0x000fe40002ffe4ff */
[----:B------:R-:W-:Y:S01]  /*0780*/  @!P1 IADD3.X R19, PT, PT, R12, R19, RZ, P4, !PT ;  /* 0x000000130c139210 */ /* 0x000fe200027fe4ff */
[----:B------:R-:W-:Y:S02]  /*0790*/  @!P2 IMAD.WIDE.U32 R24, R7, R24, R4 ;  /* 0x000000180718a225 */ /* 0x000fe400078e0004 */
[----:B------:R-:W1:Y:S01]  /*07a0*/  @!P3 LDC.64 R4, c[0x0][0x398] ;  /* 0x0000e600ff04bb82 */ /* 0x000e620000000a00 */
[----:B------:R0:W4:Y:S01]  /*07b0*/  @!P0 LDG.E R30, desc[UR10][R20.64] ;  /* 0x0000000a141e8981 */ /* 0x000122000c1e1900 */
[----:B------:R-:W-:Y:S01]  /*07c0*/  @!P1 IADD3 R26, P0, PT, R15, R26, RZ ;  /* 0x0000001a0f1a9210 */ /* 0x000fe20007f1e0ff */
[----:B--2---:R-:W-:Y:S01]  /*07d0*/  @!P3 IMAD R13, R13, R8, RZ ;  /* 0x000000080d0db224 */ /* 0x004fe200078e02ff */
[----:B------:R-:W-:Y:S01]  /*07e0*/  @!P2 IADD3 R15, PT, PT, R25, R33, RZ ;  /* 0x00000021190fa210 */ /* 0x000fe20007ffe0ff */
[----:B------:R2:W4:Y:S03]  /*07f0*/  @!P1 LDG.E R29, desc[UR10][R18.64] ;  /* 0x0000000a121d9981 */ /* 0x000526000c1e1900 */
[----:B0-----:R-:W0:Y:S01]  /*0800*/  @!P2 LDC.64 R16, c[0x0][0x398] ;  /* 0x0000e600ff10ab82 */ /* 0x001e220000000a00 */
[----:B------:R-:W-:-:S02]  /*0810*/  @!P2 SHF.L.U32 R21, R24, 0x1, RZ ;  /* 0x000000011815a819 */ /* 0x000fc400000006ff */
[----:B--2---:R-:W-:-:S05]  /*0820*/  @!P3 MOV R18, R44 ;  /* 0x0000002c0012b202 */ /* 0x004fca0000000f00 */
[----:B------:R-:W2:Y:S01]  /*0830*/  @!P3 LDC.64 R6, c[0x0][0x3a0] ;  /* 0x0000e800ff06bb82 */ /* 0x000ea20000000a00 */
[----:B------:R-:W-:Y:S02]  /*0840*/  @!P3 MOV R19, R43 ;  /* 0x0000002b0013b202 */ /* 0x000fe40000000f00 */
[----:B------:R-:W-:Y:S01]  /*0850*/  @!P2 SHF.L.U64.HI R24, R24, 0x1, R15 ;  /* 0x000000011818a819 */ /* 0x000fe2000001020f */
[C---:B------:R-:W-:Y:S02]  /*0860*/  @!P3 IMAD R15, R36.reuse, R9, R13 ;  /* 0x00000009240fb224 */ /* 0x040fe400078e020d */
[----:B------:R-:W-:Y:S02]  /*0870*/  @!P3 IMAD.WIDE.U32 R18, R36, R8, R18 ;  /* 0x000000082412b225 */ /* 0x000fe400078e0012 */
[----:B------:R-:W2:Y:S01]  /*0880*/  LDC.64 R8, c[0x0][0x3a8] ;  /* 0x0000ea00ff087b82 */ /* 0x000ea20000000a00 */
[----:B------:R-:W-:Y:S02]  /*0890*/  @!P1 IADD3.X R27, PT, PT, R12, R27, RZ, P0, !PT ;  /* 0x0000001b0c1b9210 */ /* 0x000fe400007fe4ff */
[----:B-1----:R-:W-:-:S02]  /*08a0*/  @!P2 IADD3 R22, P0, PT, R21, R22, RZ ;  /* 0x000000161516a210 */ /* 0x002fc40007f1e0ff */
[----:B------:R-:W-:Y:S01]  /*08b0*/  @!P3 IADD3 R19, PT, PT, R19, R15, RZ ;  /* 0x0000000f1313b210 */ /* 0x000fe20007ffe0ff */
[----:B------:R-:W4:Y:S01]  /*08c0*/  @!P1 LDG.E R28, desc[UR10][R26.64] ;  /* 0x0000000a1a1c9981 */ /* 0x000f22000c1e1900 */
[----:B------:R-:W-:Y:S02]  /*08d0*/  @!P3 SHF.L.U32 R15, R18, 0x1, RZ ;  /* 0x00000001120fb819 */ /* 0x000fe400000006ff */
[----:B------:R-:W-:Y:S02]  /*08e0*/  @!P2 IADD3.X R23, PT, PT, R24, R23, RZ, P0, !PT ;  /* 0x000000171817a210 */ /* 0x000fe400007fe4ff */
[----:B0-----:R-:W-:Y:S02]  /*08f0*/  @!P2 IADD3 R20, P0, PT, R21, R16, RZ ;  /* 0x000000101514a210 */ /* 0x001fe40007f1e0ff */
[----:B------:R-:W-:Y:S02]  /*0900*/  @!P3 SHF.L.U64.HI R32, R18, 0x1, R19 ;  /* 0x000000011220b819 */ /* 0x000fe40000010213 */
[----:B------:R-:W-:-:S02]  /*0910*/  @!P3 IADD3 R16, P5, PT, R15, R4, RZ ;  /* 0x000000040f10b210 */ /* 0x000fc40007fbe0ff */
[----:B--2---:R-:W-:Y:S02]  /*0920*/  @!P3 IADD3 R18, P1, PT, R15, R6, RZ ;  /* 0x000000060f12b210 */ /* 0x004fe40007f3e0ff */
[----:B------:R-:W-:Y:S02]  /*0930*/  @!P2 IADD3.X R21, PT, PT, R24, R17, RZ, P0, !PT ;  /* 0x000000111815a210 */ /* 0x000fe400007fe4ff */
[----:B------:R-:W-:Y:S02]  /*0940*/  @!P3 IADD3.X R17, PT, PT, R32, R5, RZ, P5, !PT ;  /* 0x000000052011b210 */ /* 0x000fe40002ffe4ff */
[----:B------:R-:W-:Y:S02]  /*0950*/  MOV R34, RZ ;  /* 0x000000ff00227202 */ /* 0x000fe40000000f00 */
[----:B------:R-:W-:Y:S02]  /*0960*/  MOV R33, RZ ;  /* 0x000000ff00217202 */ /* 0x000fe40000000f00 */
[----:B------:R-:W-:-:S02]  /*0970*/  MOV R5, RZ ;  /* 0x000000ff00057202 */ /* 0x000fc40000000f00 */
[----:B------:R-:W-:Y:S01]  /*0980*/  MOV R4, RZ ;  /* 0x000000ff00047202 */ /* 0x000fe20000000f00 */
[----:B------:R-:W-:Y:S01]  /*0990*/  IMAD.WIDE R8, R14, 0x4, R8 ;  /* 0x000000040e087825 */ /* 0x000fe200078e0208 */
[----:B------:R-:W-:Y:S01]  /*09a0*/  @!P3 IADD3.X R19, PT, PT, R32, R7, RZ, P1, !PT ;  /* 0x000000072013b210 */ /* 0x000fe20000ffe4ff */
[----:B------:R-:W2:Y:S04]  /*09b0*/  @!P2 LDG.E R34, desc[UR10][R22.64] ;  /* 0x0000000a1622a981 */ /* 0x000ea8000c1e1900 */
[----:B------:R-:W2:Y:S04]  /*09c0*/  @!P2 LDG.E R33, desc[UR10][R20.64] ;  /* 0x0000000a1421a981 */ /* 0x000ea8000c1e1900 */
[----:B------:R4:W2:Y:S04]  /*09d0*/  @!P3 LDG.E R5, desc[UR10][R18.64] ;  /* 0x0000000a1205b981 */ /* 0x0008a8000c1e1900 */
[----:B------:R0:W2:Y:S04]  /*09e0*/  @!P3 LDG.E R4, desc[UR10][R16.64] ;  /* 0x0000000a1004b981 */ /* 0x0000a8000c1e1900 */
[----:B------:R-:W5:Y:S01]  /*09f0*/  LDG.E.64 R8, desc[UR10][R8.64] ;  /* 0x0000000a08087981 */ /* 0x000f62000c1e1b00 */
[----:B------:R-:W-:-:S13]  /*0a00*/  ISETP.NE.AND P4, PT, RZ, UR15, PT ;  /* 0x0000000fff007c0c */ /* 0x000fda000bf85270 */
[----:B------:R-:W1:Y:S01]  /*0a10*/  @P4 LDC.64 R12, c[0x0][0x3b0] ;  /* 0x0000ec00ff0c4b82 */ /* 0x000e620000000a00 */
[----:B------:R-:W-:Y:S01]  /*0a20*/  UISETP.NE.AND UP1, UPT, UR15, URZ, UPT ;  /* 0x000000ff0f00728c */ /* 0x000fe2000bf25270 */
[----:B------:R-:W-:Y:S01]  /*0a30*/  CS2R R6, SRZ ;  /* 0x0000000000067805 */ /* 0x000fe2000001ff00 */
[----:B------:R-:W-:Y:S01]  /*0a40*/  UMOV UR9, 0x3f800000 ;  /* 0x3f80000000097882 */ /* 0x000fe20000000000 */
[----:B-1----:R-:W-:-:S05]  /*0a50*/  @P4 IMAD.WIDE R12, R14, 0x4, R12 ;  /* 0x000000040e0c4825 */ /* 0x002fca00078e020c */
[----:B------:R1:W5:Y:S01]  /*0a60*/  @P4 LDG.E.64 R6, desc[UR10][R12.64] ;  /* 0x0000000a0c064981 */ /* 0x000362000c1e1b00 */
[----:B---3--:R-:W-:-:S13]  /*0a70*/  R2UR UR16, R10 ;  /* 0x000000000a1072ca */ /* 0x008fda00000e0000 */
[----:B------:R-:W-:-:S05]  /*0a80*/  MOV R10, UR16 ;  /* 0x00000010000a7c02 */ /* 0x000fca0008000f00 */
[----:B------:R-:W-:-:S05]  /*0a90*/  FFMA.FTZ R11, -R10, UR16, R11 ;  /* 0x000000100a0b7c23 */ /* 0x000fca000801010b */
[----:B------:R-:W-:-:S13]  /*0aa0*/  FSETP.GTU.FTZ.AND P0, PT, R11, RZ, PT ;  /* 0x000000ff0b00720b */ /* 0x000fda0003f1c000 */
[----:B------:R-:W-:-:S05]  /*0ab0*/  VOTEU.ANY UP0, P0 ;  /* 0x0000000000ff7886 */ /* 0x000fca0000000100 */
[----:B------:R-:W3:Y:S01]  /*0ac0*/  @UP0 LDCU UR4, c[0x0][0x3c0] ;  /* 0x00007800ff0407ac */ /* 0x000ee20008000800 */
[----:B------:R-:W-:-:S13]  /*0ad0*/  PLOP3.LUT P0, PT, PT, PT, UP0, 0x80, 0x8 ;  /* 0x000000000008781c */ /* 0x000fda0003f0f008 */
[----:B---3--:R-:W-:-:S06]  /*0ae0*/  @P0 FADD.FTZ R10, R11, UR4 ;  /* 0x000000040b0a0e21 */ /* 0x008fcc0008010000 */
[----:B------:R-:W3:Y:S01]  /*0af0*/  @P0 MUFU.RSQ R10, R10 ;  /* 0x0000000a000a0308 */ /* 0x000ee20000001400 */
[----:B----4-:R-:W-:Y:S02]  /*0b00*/  PRMT R18, R31, 0x7632, R18 ;  /* 0x000076321f127816 */ /* 0x010fe40000000012 */
[----:B---3--:R-:W-:Y:S02]  /*0b10*/  @P0 R2UR UR4, R10 ;  /* 0x000000000a0402ca */ /* 0x008fe400000e0000 */
[----:B------:R-:W-:Y:S02]  /*0b20*/  PRMT R19, R30, 0x7632, R19 ;  /* 0x000076321e137816 */ /* 0x000fe40000000013 */
[----:B0-----:R-:W-:-:S09]  /*0b30*/  PRMT R16, R29, 0x7632, R16 ;  /* 0x000076321d107816 */ /* 0x001fd20000000010 */
[----:B------:R-:W-:Y:S01]  /*0b40*/  @UP0 UMOV UR9, UR4 ;  /* 0x0000000400090c82 */ /* 0x000fe20008000000 */
[----:B------:R-:W-:Y:S02]  /*0b50*/  PRMT R15, R28, 0x7632, R15 ;  /* 0x000076321c0f7816 */ /* 0x000fe4000000000f */
[----:B--2---:R-:W-:Y:S02]  /*0b60*/  PRMT R11, R34, 0x7632, R11 ;  /* 0x00007632220b7816 */ /* 0x004fe4000000000b */
[----:B------:R-:W-:Y:S02]  /*0b70*/  PRMT R32, R33, 0x7632, R32 ;  /* 0x0000763221207816 */ /* 0x000fe40000000020 */
[----:B------:R-:W-:Y:S02]  /*0b80*/  PRMT R14, R5, 0x7632, R14 ;  /* 0x00007632050e7816 */ /* 0x000fe4000000000e */
[----:B-1----:R-:W-:Y:S01]  /*0b90*/  PRMT R13, R4, 0x7632, R13 ;  /* 0x00007632040d7816 */ /* 0x002fe2000000000d */
[----:B------:R-:W-:Y:S06]  /*0ba0*/  BRA.U UP1, `(.L_x_69) ;  /* 0x0000000501247547 */ /* 0x000fec000b800000 */
        /* <DEDUP_REMOVED lines=9> */
[----:B------:R-:W-:Y:S01]  /*0c40*/  FMUL.FTZ R22, R9, R10 ;  /* 0x0000000a09167220 */ /* 0x000fe20000410000 */
[----:B------:R-:W-:Y:S01]  /*0c50*/  FMUL.FTZ R17, R17, UR9 ;  /* 0x0000000911117c20 */ /* 0x000fe20008410000 */
[----:B------:R-:W-:Y:S01]  /*0c60*/  FADD.FTZ R23, RZ, R21 ;  /* 0x00000015ff177221 */ /* 0x000fe20000010000 */
[----:B------:R-:W-:Y:S01]  /*0c70*/  FFMA.FTZ R24, R12, R21, RZ ;  /* 0x000000150c187223 */ /* 0x000fe200000100ff */
[----:B------:R-:W-:Y:S01]  /*0c80*/  FADD.FTZ R25, R20, -UR16 ;  /* 0x8000001014197e21 */ /* 0x000fe20008010000 */
[----:B------:R-:W-:Y:S01]  /*0c90*/  SHF.L.U32 R21, R30, 0x10, RZ ;  /* 0x000000101e157819 */ /* 0x000fe200000006ff */
[----:B------:R-:W-:Y:S01]  /*0ca0*/  FADD.FTZ R20, R22, R23 ;  /* 0x0000001716147221 */ /* 0x000fe20000010000 */
[----:B------:R-:W-:Y:S01]  /*0cb0*/  SHF.L.U32 R23, R18, 0x10, RZ ;  /* 0x0000001012177819 */ /* 0x000fe200000006ff */
[----:B------:R-:W-:Y:S01]  /*0cc0*/  FFMA.FTZ R22, R17, R22, R24 ;  /* 0x0000001611167223 */ /* 0x000fe20000010018 */
[----:B------:R-:W-:Y:S01]  /*0cd0*/  FMUL.FTZ R25, R25, UR9 ;  /* 0x0000000919197c20 */ /* 0x000fe20008410000 */
[----:B------:R-:W-:Y:S01]  /*0ce0*/  FFMA.FTZ R12, R11, R12, RZ ;  /* 0x0000000c0b0c7223 */ /* 0x000fe200000100ff */
[----:B------:R-:W-:Y:S01]  /*0cf0*/  FMUL.FTZ R27, R8, R21 ;  /* 0x00000015081b7220 */ /* 0x000fe20000410000 */
[----:B------:R-:W-:Y:S01]  /*0d00*/  SHF.L.U32 R18, R19, 0x10, RZ ;  /* 0x0000001013127819 */ /* 0x000fe200000006ff */
[----:B------:R-:W-:Y:S01]  /*0d10*/  FADD.FTZ R23, R23, -UR16 ;  /* 0x8000001017177e21 */ /* 0x000fe20008010000 */
[----:B------:R-:W-:Y:S01]  /*0d20*/  FFMA.FTZ R12, R21, R25, R12 ;  /* 0x00000019150c7223 */ /* 0x000fe2000001000c */
[----:B------:R-:W-:Y:S01]  /*0d30*/  FFMA.FTZ R22, R25, R27, R22 ;  /* 0x0000001b19167223 */ /* 0x000fe20000010016 */
[----:B------:R-:W-:Y:S01]  /*0d40*/  FADD.FTZ R24, RZ, R11 ;  /* 0x0000000bff187221 */ /* 0x000fe20000010000 */
[----:B------:R-:W-:Y:S01]  /*0d50*/  FADD.FTZ R20, R20, R27 ;  /* 0x0000001b14147221 */ /* 0x000fe20000010000 */
[----:B------:R-:W-:Y:S01]  /*0d60*/  FMUL.FTZ R25, R9, R18 ;  /* 0x0000001209197220 */ /* 0x000fe20000410000 */
[----:B------:R-:W-:Y:S01]  /*0d70*/  SHF.L.U32 R26, R29, 0x10, RZ ;  /* 0x000000101d1a7819 */ /* 0x000fe200000006ff */
[----:B------:R-:W-:Y:S01]  /*0d80*/  FMUL.FTZ R23, R23, UR9 ;  /* 0x0000000917177c20 */ /* 0x000fe20008410000 */
[----:B------:R-:W-:Y:S01]  /*0d90*/  FADD.FTZ R11, R21, R24 ;  /* 0x00000018150b7221 */ /* 0x000fe20000010000 */
[----:B------:R-:W-:Y:S01]  /*0da0*/  FADD.FTZ R21, R25, R20 ;  /* 0x0000001419157221 */ /* 0x000fe20000010000 */
[----:B------:R-:W-:Y:S01]  /*0db0*/  SHF.L.U32 R19, R28, 0x10, RZ ;  /* 0x000000101c137819 */ /* 0x000fe200000006ff */
[----:B------:R-:W-:Y:S01]  /*0dc0*/  FFMA.FTZ R25, R23, R25, R22 ;  /* 0x0000001917197223 */ /* 0x000fe20000010016 */
[----:B------:R-:W-:Y:S01]  /*0dd0*/  FADD.FTZ R26, R26, -UR16 ;  /* 0x800000101a1a7e21 */ /* 0x000fe20008010000 */
[----:B------:R-:W-:Y:S01]  /*0de0*/  SHF.L.U32 R22, R16, 0x10, RZ ;  /* 0x0000001010167819 */ /* 0x000fe200000006ff */
[----:B------:R-:W-:Y:S01]  /*0df0*/  FFMA.FTZ R17, R10, R17, RZ ;  /* 0x000000110a117223 */ /* 0x000fe200000100ff */
[----:B------:R-:W-:Y:S01]  /*0e00*/  FMUL.FTZ R24, R8, R19 ;  /* 0x0000001308187220 */ /* 0x000fe20000410000 */
[----:B------:R-:W-:Y:S01]  /*0e10*/  FMUL.FTZ R16, R26, UR9 ;  /* 0x000000091a107c20 */ /* 0x000fe20008410000 */
[----:B------:R-:W-:Y:S01]  /*0e20*/  SHF.L.U32 R20, R15, 0x10, RZ ;  /* 0x000000100f147819 */ /* 0x000fe200000006ff */
[----:B------:R-:W-:Y:S01]  /*0e30*/  FADD.FTZ R22, R22, -UR16 ;  /* 0x8000001016167e21 */ /* 0x000fe20008010000 */
[----:B------:R-:W-:Y:S01]  /*0e40*/  FFMA.FTZ R17, R18, R23, R17 ;  /* 0x0000001712117223 */ /* 0x000fe20000010011 */
[----:B------:R-:W-:Y:S01]  /*0e50*/  FADD.FTZ R15, R21, R24 ;  /* 0x00000018150f7221 */ /* 0x000fe20000010000 */
[----:B------:R-:W-:Y:S01]  /*0e60*/  FFMA.FTZ R25, R16, R24, R25 ;  /* 0x0000001810197223 */ /* 0x000fe20000010019 */
[----:B------:R-:W-:Y:S01]  /*0e70*/  FADD.FTZ R23, RZ, R10 ;  /* 0x0000000aff177221 */ /* 0x000fe20000010000 */
[----:B------:R-:W-:Y:S01]  /*0e80*/  SHF.L.U32 R24, R5, 0x10, RZ ;  /* 0x0000001005187819 */ /* 0x000fe200000006ff */
[----:B------:R-:W-:Y:S01]  /*0e90*/  FMUL.FTZ R10, R9, R20 ;  /* 0x00000014090a7220 */ /* 0x000fe20000410000 */
[----:B------:R-:W-:Y:S01]  /*0ea0*/  FMUL.FTZ R22, R22, UR9 ;  /* 0x0000000916167c20 */ /* 0x000fe20008410000 */
[----:B------:R-:W-:Y:S01]  /*0eb0*/  FADD.FTZ R23, R18, R23 ;  /* 0x0000001712177221 */ /* 0x000fe20000010000 */
[----:B------:R-:W-:Y:S01]  /*0ec0*/  SHF.L.U32 R21, R4, 0x10, RZ ;  /* 0x0000001004157819 */ /* 0x000fe200000006ff */
[----:B------:R-:W-:Y:S01]  /*0ed0*/  FADD.FTZ R15, R10, R15 ;  /* 0x0000000f0a0f7221 */ /* 0x000fe20000010000 */
[----:B------:R-:W-:Y:S01]  /*0ee0*/  FFMA.FTZ R25, R22, R10, R25 ;  /* 0x0000000a16197223 */ /* 0x000fe20000010019 */
[----:B------:R-:W-:Y:S01]  /*0ef0*/  SHF.L.U32 R18, R14, 0x10, RZ ;  /* 0x000000100e127819 */ /* 0x000fe200000006ff */
[----:B------:R-:W-:Y:S01]  /*0f00*/  FADD.FTZ R10, R24, -UR16 ;  /* 0x80000010180a7e21 */ /* 0x000fe20008010000 */
[----:B------:R-:W-:Y:S01]  /*0f10*/  SHF.L.U32 R14, R13, 0x10, RZ ;  /* 0x000000100d0e7819 */ /* 0x000fe200000006ff */
[----:B------:R-:W-:Y:S01]  /*0f20*/  FMUL.FTZ R24, R8, R21 ;  /* 0x0000001508187220 */ /* 0x000fe20000410000 */
[----:B------:R-:W-:Y:S01]  /*0f30*/  FFMA.FTZ R17, R20, R22, R17 ;  /* 0x0000001614117223 */ /* 0x000fe20000010011 */
[----:B------:R-:W-:Y:S01]  /*0f40*/  FMUL.FTZ R10, R10, UR9 ;  /* 0x000000090a0a7c20 */ /* 0x000fe20008410000 */
[----:B------:R-:W-:Y:S01]  /*0f50*/  FADD.FTZ R18, R18, -UR16 ;  /* 0x8000001012127e21 */ /* 0x000fe20008010000 */
[----:B------:R-:W-:Y:S01]  /*0f60*/  FADD.FTZ R15, R15, R24 ;  /* 0x000000180f0f7221 */ /* 0x000fe20000010000 */
[----:B------:R-:W-:Y:S01]  /*0f70*/  FMUL.FTZ R22, R9, R14 ;  /* 0x0000000e09167220 */ /* 0x000fe20000410000 */
[----:B------:R-:W-:Y:S01]  /*0f80*/  FFMA.FTZ R24, R10, R24, R25 ;  /* 0x000000180a187223 */ /* 0x000fe20000010019 */
[----:B------:R-:W-:Y:S01]  /*0f90*/  FMUL.FTZ R13, R18, UR9 ;  /* 0x00000009120d7c20 */ /* 0x000fe20008410000 */
[----:B------:R-:W-:Y:S01]  /*0fa0*/  FADD.FTZ R23, R23, R20 ;  /* 0x0000001417177221 */ /* 0x000fe20000010000 */
[----:B------:R-:W-:Y:S01]  /*0fb0*/  FADD.FTZ R20, R11, R19 ;  /* 0x000000130b147221 */ /* 0x000fe20000010000 */
[----:B------:R-:W-:Y:S01]  /*0fc0*/  FFMA.FTZ R12, R19, R16, R12 ;  /* 0x00000010130c7223 */ /* 0x000fe2000001000c */
[----:B------:R-:W-:Y:S01]  /*0fd0*/  FADD.FTZ R11, R22, R15 ;  /* 0x0000000f160b7221 */ /* 0x000fe20000010000 */
[----:B------:R-:W-:Y:S01]  /*0fe0*/  FFMA.FTZ R18, R13, R22, R24 ;  /* 0x000000160d127223 */ /* 0x000fe20000010018 */
[----:B------:R-:W-:Y:S01]  /*0ff0*/  FADD.FTZ R15, R23, R14 ;  /* 0x0000000e170f7221 */ /* 0x000fe20000010000 */
[----:B------:R-:W-:Y:S01]  /*1000*/  FFMA.FTZ R13, R14, R13, R17 ;  /* 0x0000000d0e0d7223 */ /* 0x000fe20000010011 */
[----:B------:R-:W-:Y:S01]  /*1010*/  FADD.FTZ R14, R20, R21 ;  /* 0x00000015140e7221 */ /* 0x000fe20000010000 */
[----:B------:R-:W-:Y:S01]  /*1020*/  FFMA.FTZ R12, R21, R10, R12 ;  /* 0x0000000a150c7223 */ /* 0x000fe2000001000c */
[----:B------:R-:W-:Y:S06]  /*1030*/  BRA `(.L_x_70) ;  /* 0x00000008005c7947 */ /* 0x000fec0003800000 */
.L_x_69:
[----:B------:R-:W-:Y:S02]  /*1040*/  SHF.L.U32 R10, R34, 0x10, RZ ;  /* 0x00000010220a7819 */ /* 0x000fe400000006ff */
[----:B------:R-:W-:Y:S02]  /*1050*/  SHF.L.U32 R13, R31, 0x10, RZ ;  /* 0x000000101f0d7819 */ /* 0x000fe400000006ff */
[----:B------:R-:W-:Y:S01]  /*1060*/  SHF.L.U32 R14, R29, 0x10, RZ ;  /* 0x000000101d0e7819 */ /* 0x000fe200000006ff */
[----:B------:R-:W-:Y:S01]  /*1070*/  FADD.FTZ R10, R10, -UR16 ;  /* 0x800000100a0a7e21 */ /* 0x000fe20008010000 */
[----:B------:R-:W-:Y:S01]  /*1080*/  PRMT R16, R31, 0x7632, R16 ;  /* 0x000076321f107816 */ /* 0x000fe20000000010 */
[----:B------:R-:W-:Y:S01]  /*1090*/  FADD.FTZ R13, R13, -UR16 ;  /* 0x800000100d0d7e21 */ /* 0x000fe20008010000 */
[----:B------:R-:W-:Y:S01]  /*10a0*/  PRMT R19, R29, 0x7632, R19 ;  /* 0x000076321d137816 */ /* 0x000fe20000000013 */
[----:B------:R-:W-:Y:S01]  /*10b0*/  FMUL.FTZ R11, R10, UR9 ;  /* 0x000000090a0b7c20 */ /* 0x000fe20008410000 */
[----:B------:R-:W-:Y:S01]  /*10c0*/  FADD.FTZ R14, R14, -UR16 ;  /* 0x800000100e0e7e21 */ /* 0x000fe20008010000 */
[----:B------:R-:W-:Y:S01]  /*10d0*/  FMUL.FTZ R17, R13, UR9 ;  /* 0x000000090d117c20 */ /* 0x000fe20008410000 */
[----:B------:R-:W-:Y:S01]  /*10e0*/  SHF.L.U32 R19, R19, 0x10, RZ ;  /* 0x0000001013137819 */ /* 0x000fe200000006ff */
[--C-:B-----5:R-:W-:Y:S01]  /*10f0*/  FFMA.FTZ R12, R8, R11, R6.reuse ;  /* 0x0000000b080c7223 */ /* 0x120fe20000010006 */
[----:B------:R-:W-:Y:S01]  /*1100*/  FMUL.FTZ R15, R14, UR9 ;  /* 0x000000090e0f7c20 */ /* 0x000fe20008410000 */
[--C-:B------:R-:W-:Y:S01]  /*1110*/  FFMA.FTZ R20, R8, R17, R6.reuse ;  /* 0x0000001108147223 */ /* 0x100fe20000010006 */
[----:B------:R-:W-:Y:S01]  /*1120*/  SHF.L.U32 R14, R16, 0x10, RZ ;  /* 0x00000010100e7819 */ /* 0x000fe200000006ff */
[----:B------:R-:W-:Y:S01]  /*1130*/  FMUL.FTZ R10, R12, -1.4426950216293334961 ;  /* 0xbfb8aa3b0c0a7820 */ /* 0x000fe20000410000 */
[----:B------:R-:W-:Y:S01]  /*1140*/  FFMA.FTZ R22, R8, R15, R6 ;  /* 0x0000000f08167223 */ /* 0x000fe20000010006 */
[----:B------:R-:W-:Y:S01]  /*1150*/  FMUL.FTZ R13, R20, -1.4426950216293334961 ;  /* 0xbfb8aa3b140d7820 */ /* 0x000fe20000410000 */
[----:B------:R-:W-:Y:S01]  /*1160*/  SHF.L.U32 R25, R33, 0x10, RZ ;  /* 0x0000001021197819 */ /* 0x000fe200000006ff */
[----:B------:R-:W-:Y:S01]  /*1170*/  FADD.FTZ R14, R14, -UR16 ;  /* 0x800000100e0e7e21 */ /* 0x000fe20008010000 */
[----:B------:R-:W-:Y:S01]  /*1180*/  PRMT R24, R34, 0x7632, R24 ;  /* 0x0000763222187816 */ /* 0x000fe20000000018 */
[----:B------:R-:W0:Y:S01]  /*1190*/  MUFU.EX2 R10, R10 ;  /* 0x0000000a000a7308 */ /* 0x000e220000000800 */
[----:B------:R-:W-:Y:S01]  /*11a0*/  FADD.FTZ R19, R19, -UR16 ;  /* 0x8000001013137e21 */ /* 0x000fe20008010000 */
[----:B------:R-:W-:Y:S01]  /*11b0*/  FMUL.FTZ R14, R14, UR9 ;  /* 0x000000090e0e7c20 */ /* 0x000fe20008410000 */
[----:B------:R-:W-:-:S02]  /*11c0*/  SHF.L.U32 R27, R30, 0x10, RZ ;  /* 0x000000101e1b7819 */ /* 0x000fc400000006ff */
[----:B------:R-:W-:-:S03]  /*11d0*/  SHF.L.U32 R41, R28, 0x10, RZ ;  /* 0x000000101c297819 */ /* 0x000fc600000006ff */
[----:B------:R-:W1:Y:S01]  /*11e0*/  MUFU.EX2 R13, R13 ;  /* 0x0000000d000d7308 */ /* 0x000e620000000800 */
[----:B0-----:R-:W-:Y:S01]  /*11f0*/  FADD.FTZ R18, R10, 1 ;  /* 0x3f8000000a127421 */ /* 0x001fe20000010000 */
[----:B------:R-:W-:-:S06]  /*1200*/  FMUL.FTZ R10, R22, -1.4426950216293334961 ;  /* 0xbfb8aa3b160a7820 */ /* 0x000fcc0000410000 */
[----:B------:R-:W0:Y:S01]  /*1210*/  MUFU.RCP R18, R18 ;  /* 0x0000001200127308 */ /* 0x000e220000001000 */
[----:B-1----:R-:W-:Y:S01]  /*1220*/  FADD.FTZ R16, R13, 1 ;  /* 0x3f8000000d107421 */ /* 0x002fe20000010000 */
[----:B------:R-:W-:-:S04]  /*1230*/  FFMA.FTZ R13, R9, R14, R7 ;  /* 0x0000000e090d7223 */ /* 0x000fc80000010007 */
[----:B------:R-:W-:Y:S02]  /*1240*/  FMUL.FTZ R23, R13, -1.4426950216293334961 ;  /* 0xbfb8aa3b0d177820 */ /* 0x000fe40000410000 */
[----:B------:R-:W1:Y:S08]  /*1250*/  MUFU.EX2 R10, R10 ;  /* 0x0000000a000a7308 */ /* 0x000e700000000800 */
[----:B------:R-:W2:Y:S01]  /*1260*/  MUFU.RCP R16, R16 ;  /* 0x0000001000107308 */ /* 0x000ea20000001000 */
[----:B0-----:R-:W-:Y:S01]  /*1270*/  FADD.FTZ R21, -R18, 1 ;  /* 0x3f80000012157421 */ /* 0x001fe20000010100 */
[----:B------:R-:W-:Y:S01]  /*1280*/  FMUL.FTZ R18, R25, R18 ;  /* 0x0000001219127220 */ /* 0x000fe20000410000 */
[----:B------:R-:W-:-:S02]  /*1290*/  SHF.L.U32 R25, R24, 0x10, RZ ;  /* 0x0000001018197819 */ /* 0x000fc400000006ff */
[----:B------:R-:W-:Y:S01]  /*12a0*/  FFMA.FTZ R21, R12, R21, 1 ;  /* 0x3f8000000c157423 */ /* 0x000fe20000010015 */
[----:B------:R-:W-:Y:S02]  /*12b0*/  FMUL.FTZ R12, R19, UR9 ;  /* 0x00000009130c7c20 */ /* 0x000fe40008410000 */
[----:B------:R-:W-:Y:S01]  /*12c0*/  FADD.FTZ R26, R25, -UR16 ;  /* 0x80000010191a7e21 */ /* 0x000fe20008010000 */
[----:B------:R-:W-:Y:S01]  /*12d0*/  FMUL.FTZ R18, R18, R21 ;  /* 0x0000001512127220 */ /* 0x000fe20000410000 */
[----:B------:R-:W-:Y:S01]  /*12e0*/  FFMA.FTZ R19, R9, R12, R7 ;  /* 0x0000000c09137223 */ /* 0x000fe20000010007 */
[----:B------:R-:W0:Y:S01]  /*12f0*/  MUFU.EX2 R23, R23 ;  /* 0x0000001700177308 */ /* 0x000e220000000800 */
[----:B-1----:R-:W-:Y:S01]  /*1300*/  FADD.FTZ R25, R10, 1 ;  /* 0x3f8000000a197421 */ /* 0x002fe20000010000 */
[----:B------:R-:W-:Y:S01]  /*1310*/  FMUL.FTZ R10, R26, UR9 ;  /* 0x000000091a0a7c20 */ /* 0x000fe20008410000 */
[----:B------:R-:W-:Y:S01]  /*1320*/  FMUL.FTZ R24, R19, -1.4426950216293334961 ;  /* 0xbfb8aa3b13187820 */ /* 0x000fe20000410000 */
[----:B--2---:R-:W-:Y:S01]  /*1330*/  FADD.FTZ R21, -R16, 1 ;  /* 0x3f80000010157421 */ /* 0x004fe20000010100 */
[----:B------:R-:W-:-:S03]  /*1340*/  FMUL.FTZ R27, R27, R16 ;  /* 0x000000101b1b7220 */ /* 0x000fc60000410000 */
[----:B------:R-:W1:Y:S01]  /*1350*/  MUFU.RCP R25, R25 ;  /* 0x0000001900197308 */ /* 0x000e620000001000 */
[----:B------:R-:W-:Y:S01]  /*1360*/  FFMA.FTZ R26, R20, R21, 1 ;  /* 0x3f800000141a7423 */ /* 0x000fe20000010015 */
[----:B------:R-:W-:-:S03]  /*1370*/  FFMA.FTZ R20, R9, R10, R7 ;  /* 0x0000000a09147223 */ /* 0x000fc60000010007 */
[----:B------:R-:W-:Y:S01]  /*1380*/  FMUL.FTZ R16, R27, R26 ;  /* 0x0000001a1b107220 */ /* 0x000fe20000410000 */
[----:B------:R-:W-:Y:S02]  /*1390*/  FMUL.FTZ R21, R20, -1.4426950216293334961 ;  /* 0xbfb8aa3b14157820 */ /* 0x000fe40000410000 */
[----:B------:R-:W2:Y:S01]  /*13a0*/  MUFU.EX2 R24, R24 ;  /* 0x0000001800187308 */ /* 0x000ea20000000800 */
[----:B0-----:R-:W-:-:S07]  /*13b0*/  FADD.FTZ R23, R23, 1 ;  /* 0x3f80000017177421 */ /* 0x001fce0000010000 */
[----:B------:R-:W0:Y:S01]  /*13c0*/  MUFU.EX2 R21, R21 ;  /* 0x0000001500157308 */ /* 0x000e220000000800 */
[----:B-1----:R-:W-:-:S04]  /*13d0*/  FADD.FTZ R27, -R25, 1 ;  /* 0x3f800000191b7421 */ /* 0x002fc80000010100 */
[----:B------:R-:W-:Y:S01]  /*13e0*/  FFMA.FTZ R26, R22, R27, 1 ;  /* 0x3f800000161a7423 */ /* 0x000fe2000001001b */
[----:B------:R-:W-:Y:S01]  /*13f0*/  FMUL.FTZ R27, R41, R25 ;  /* 0x00000019291b7220 */ /* 0x000fe20000410000 */
[----:B------:R-:W-:Y:S01]  /*1400*/  PRMT R41, R28, 0x7632, R41 ;  /* 0x000076321c297816 */ /* 0x000fe20000000029 */
[----:B------:R-:W1:Y:S01]  /*1410*/  MUFU.RCP R23, R23 ;  /* 0x0000001700177308 */ /* 0x000e620000001000 */
[----:B--2---:R-:W-:Y:S01]  /*1420*/  FADD.FTZ R40, R24, 1 ;  /* 0x3f80000018287421 */ /* 0x004fe20000010000 */
[----:B------:R-:W-:-:S04]  /*1430*/  PRMT R24, R30, 0x7632, R24 ;  /* 0x000076321e187816 */ /* 0x000fc80000000018 */
[----:B------:R-:W-:Y:S02]  /*1440*/  SHF.L.U32 R24, R24, 0x10, RZ ;  /* 0x0000001018187819 */ /* 0x000fe400000006ff */
[----:B------:R-:W2:Y:S01]  /*1450*/  MUFU.RCP R25, R40 ;  /* 0x0000002800197308 */ /* 0x000ea20000001000 */
[----:B0-----:R-:W-:-:S07]  /*1460*/  FADD.FTZ R22, R21, 1 ;  /* 0x3f80000015167421 */ /* 0x001fce0000010000 */
[----:B------:R-:W0:Y:S01]  /*1470*/  MUFU.RCP R22, R22 ;  /* 0x0000001600167308 */ /* 0x000e220000001000 */
[----:B-1----:R-:W-:Y:S01]  /*1480*/  FMUL.FTZ R21, R24, R23 ;  /* 0x0000001718157220 */ /* 0x002fe20000410000 */
[----:B------:R-:W-:Y:S01]  /*1490*/  FADD.FTZ R24, -R23, 1 ;  /* 0x3f80000017187421 */ /* 0x000fe20000010100 */
[----:B------:R-:W-:-:S03]  /*14a0*/  SHF.L.U32 R23, R41, 0x10, RZ ;  /* 0x0000001029177819 */ /* 0x000fc600000006ff */
[----:B------:R-:W-:Y:S01]  /*14b0*/  FFMA.FTZ R24, R13, R24, 1 ;  /* 0x3f8000000d187423 */ /* 0x000fe20000010018 */
[----:B------:R-:W-:Y:S01]  /*14c0*/  FMUL.FTZ R13, R27, R26 ;  /* 0x0000001a1b0d7220 */ /* 0x000fe20000410000 */
[----:B------:R-:W-:Y:S01]  /*14d0*/  SHF.L.U32 R27, R32, 0x10, RZ ;  /* 0x00000010201b7819 */ /* 0x000fe200000006ff */
[----:B--2---:R-:W-:Y:S01]  /*14e0*/  FMUL.FTZ R23, R23, R25 ;  /* 0x0000001917177220 */ /* 0x004fe20000410000 */
[----:B------:R-:W-:Y:S01]  /*14f0*/  FADD.FTZ R26, -R25, 1 ;  /* 0x3f800000191a7421 */ /* 0x000fe20000010100 */
[----:B------:R-:W-:Y:S01]  /*1500*/  SHF.L.U32 R25, R5, 0x10, RZ ;  /* 0x0000001005197819 */ /* 0x000fe200000006ff */
[----:B------:R-:W-:Y:S01]  /*1510*/  FMUL.FTZ R21, R21, R24 ;  /* 0x0000001815157220 */ /* 0x000fe20000410000 */
[----:B------:R-:W-:Y:S01]  /*1520*/  FMUL.FTZ R24, R8, R18 ;  /* 0x0000001208187220 */ /* 0x000fe20000410000 */
[----:B------:R-:W-:Y:S02]  /*1530*/  FFMA.FTZ R26, R19, R26, 1 ;  /* 0x3f800000131a7423 */ /* 0x000fe4000001001a */
[----:B------:R-:W-:Y:S01]  /*1540*/  FADD.FTZ R19, R25, -UR16 ;  /* 0x8000001019137e21 */ /* 0x000fe20008010000 */
[----:B0-----:R-:W-:Y:S01]  /*1550*/  FADD.FTZ R25, -R22, 1 ;  /* 0x3f80000016197421 */ /* 0x001fe20000010100 */
[----:B------:R-:W-:Y:S01]  /*1560*/  FFMA.FTZ R41, R11, R24, RZ ;  /* 0x000000180b297223 */ /* 0x000fe200000100ff */
[----:B------:R-:W-:Y:S01]  /*1570*/  FADD.FTZ R24, RZ, R24 ;  /* 0x00000018ff187221 */ /* 0x000fe20000010000 */
[----:B------:R-:W-:Y:S01]  /*1580*/  FMUL.FTZ R19, R19, UR9 ;  /* 0x0000000913137c20 */ /* 0x000fe20008410000 */
[----:B------:R-:W-:Y:S01]  /*1590*/  FFMA.FTZ R20, R20, R25, 1 ;  /* 0x3f80000014147423 */ /* 0x000fe20000010019 */
[----:B------:R-:W-:Y:S01]  /*15a0*/  FMUL.FTZ R25, R27, R22 ;  /* 0x000000161b197220 */ /* 0x000fe20000410000 */
[----:B------:R-:W-:Y:S01]  /*15b0*/  FMUL.FTZ R23, R23, R26 ;  /* 0x0000001a17177220 */ /* 0x000fe20000410000 */
[----:B------:R-:W-:Y:S01]  /*15c0*/  FFMA.FTZ R22, R8, R19, R6 ;  /* 0x0000001308167223 */ /* 0x000fe20000010006 */
[----:B------:R-:W-:Y:S01]  /*15d0*/  SHF.L.U32 R26, R4, 0x10, RZ ;  /* 0x00000010041a7819 */ /* 0x000fe200000006ff */
[----:B------:R-:W-:-:S02]  /*15e0*/  FMUL.FTZ R20, R25, R20 ;  /* 0x0000001419147220 */ /* 0x000fc40000410000 */
[----:B------:R-:W-:-:S06]  /*15f0*/  FMUL.FTZ R27, R22, -1.4426950216293334961 ;  /* 0xbfb8aa3b161b7820 */ /* 0x000fcc0000410000 */
[----:B------:R-:W0:Y:S02]  /*1600*/  MUFU.EX2 R27, R27 ;  /* 0x0000001b001b7308 */ /* 0x000e240000000800 */
[----:B0-----:R-:W-:Y:S01]  /*1610*/  FADD.FTZ R25, R27, 1 ;  /* 0x3f8000001b197421 */ /* 0x001fe20000010000 */
[----:B------:R-:W-:-:S04]  /*1620*/  FMUL.FTZ R27, R9, R20 ;  /* 0x00000014091b7220 */ /* 0x000fc80000410000 */
[----:B------:R-:W-:Y:S01]  /*1630*/  FFMA.FTZ R40, R10, R27, R41 ;  /* 0x0000001b0a287223 */ /* 0x000fe20000010029 */
[----:B------:R-:W0:Y:S01]  /*1640*/  MUFU.RCP R25, R25 ;  /* 0x0000001900197308 */ /* 0x000e220000001000 */
[----:B------:R-:W-:Y:S01]  /*1650*/  FADD.FTZ R24, R27, R24 ;  /* 0x000000181b187221 */ /* 0x000fe20000010000 */
[----:B0-----:R-:W-:Y:S01]  /*1660*/  FADD.FTZ R27, -R25, 1 ;  /* 0x3f800000191b7421 */ /* 0x001fe20000010100 */
[----:B------:R-:W-:Y:S01]  /*1670*/  FMUL.FTZ R26, R26, R25 ;  /* 0x000000191a1a7220 */ /* 0x000fe20000410000 */
[----:B------:R-:W-:Y:S01]  /*1680*/  FFMA.FTZ R25, R11, R18, RZ ;  /* 0x000000120b197223 */ /* 0x000fe200000100ff */
[----:B------:R-:W-:Y:S01]  /*1690*/  FADD.FTZ R11, RZ, R18 ;  /* 0x00000012ff0b7221 */ /* 0x000fe20000010000 */
[----:B------:R-:W-:Y:S02]  /*16a0*/  FFMA.FTZ R27, R22, R27, 1 ;  /* 0x3f800000161b7423 */ /* 0x000fe4000001001b */
[-C--:B------:R-:W-:Y:S02]  /*16b0*/  FFMA.FTZ R18, R17, R16.reuse, R25 ;  /* 0x0000001011127223 */ /* 0x080fe40000010019 */
[----:B------:R-:W-:Y:S01]  /*16c0*/  FMUL.FTZ R22, R26, R27 ;  /* 0x0000001b1a167220 */ /* 0x000fe20000410000 */
[----:B------:R-:W-:Y:S01]  /*16d0*/  PRMT R26, R5, 0x7632, R26 ;  /* 0x00007632051a7816 */ /* 0x000fe2000000001a */
[----:B------:R-:W-:-:S03]  /*16e0*/  FMUL.FTZ R27, R8, R16 ;  /* 0x00000010081b7220 */ /* 0x000fc60000410000 */
[----:B------:R-:W-:Y:S01]  /*16f0*/  SHF.L.U32 R26, R26, 0x10, RZ ;  /* 0x000000101a1a7819 */ /* 0x000fe200000006ff */
[----:B------:R-:W-:Y:S01]  /*1700*/  FFMA.FTZ R25, R17, R27, R40 ;  /* 0x0000001b11197223 */ /* 0x000fe20000010028 */
[----:B------:R-:W-:Y:S01]  /*1710*/  FADD.FTZ R24, R24, R27 ;  /* 0x0000001b18187221 */ /* 0x000fe20000010000 */
[----:B------:R-:W-:Y:S01]  /*1720*/  FFMA.FTZ R17, R10, R20, RZ ;  /* 0x000000140a117223 */ /* 0x000fe200000100ff */
[----:B------:R-:W-:Y:S01]  /*1730*/  PRMT R10, R4, 0x7632, R10 ;  /* 0x00007632040a7816 */ /* 0x000fe2000000000a */
[----:B------:R-:W-:Y:S01]  /*1740*/  FADD.FTZ R41, R26, -UR16 ;  /* 0x800000101a297e21 */ /* 0x000fe20008010000 */
[----:B------:R-:W-:Y:S01]  /*1750*/  FADD.FTZ R26, R11, R16 ;  /* 0x000000100b1a7221 */ /* 0x000fe20000010000 */
[-C--:B------:R-:W-:Y:S01]  /*1760*/  FMUL.FTZ R40, R9, R21.reuse ;  /* 0x0000001509287220 */ /* 0x080fe20000410000 */
[----:B------:R-:W-:Y:S01]  /*1770*/  SHF.L.U32 R10, R10, 0x10, RZ ;  /* 0x000000100a0a7819 */ /* 0x000fe200000006ff */
[----:B------:R-:W-:Y:S01]  /*1780*/  FMUL.FTZ R16, R41, UR9 ;  /* 0x0000000929107c20 */ /* 0x000fe20008410000 */
[C---:B------:R-:W-:Y:S01]  /*1790*/  FFMA.FTZ R17, R14.reuse, R21, R17 ;  /* 0x000000150e117223 */ /* 0x040fe20000010011 */
[----:B------:R-:W-:Y:S01]  /*17a0*/  FADD.FTZ R20, RZ, R20 ;  /* 0x00000014ff147221 */ /* 0x000fe20000010000 */
[----:B------:R-:W-:Y:S01]  /*17b0*/  FFMA.FTZ R14, R14, R40, R25 ;  /* 0x000000280e0e7223 */ /* 0x000fe20000010019 */
[----:B------:R-:W-:Y:S01]  /*17c0*/  FFMA.FTZ R11, R9, R16, R7 ;  /* 0x00000010090b7223 */ /* 0x000fe20000010007 */
[----:B------:R-:W-:Y:S01]  /*17d0*/  FADD.FTZ R24, R40, R24 ;  /* 0x0000001828187221 */ /* 0x000fe20000010000 */
[----:B------:R-:W-:Y:S01]  /*17e0*/  FADD.FTZ R20, R20, R21 ;  /* 0x0000001514147221 */ /* 0x000fe20000010000 */
[----:B------:R-:W-:Y:S01]  /*17f0*/  FFMA.FTZ R17, R12, R23, R17 ;  /* 0x000000170c117223 */ /* 0x000fe20000010011 */
[----:B------:R-:W-:-:S06]  /*1800*/  FMUL.FTZ R41, R11, -1.4426950216293334961 ;  /* 0xbfb8aa3b0b297820 */ /* 0x000fcc0000410000 */
[----:B------:R-:W0:Y:S02]  /*1810*/  MUFU.EX2 R41, R41 ;  /* 0x0000002900297308 */ /* 0x000e240000000800 */
[----:B0-----:R-:W-:-:S06]  /*1820*/  FADD.FTZ R41, R41, 1 ;  /* 0x3f80000029297421 */ /* 0x001fcc0000010000 */
[----:B------:R-:W0:Y:S02]  /*1830*/  MUFU.RCP R27, R41 ;  /* 0x00000029001b7308 */ /* 0x000e240000001000 */
[----:B0-----:R-:W-:Y:S01]  /*1840*/  FMUL.FTZ R10, R10, R27 ;  /* 0x0000001b0a0a7220 */ /* 0x001fe20000410000 */
[----:B------:R-:W-:-:S04]  /*1850*/  FADD.FTZ R27, -R27, 1 ;  /* 0x3f8000001b1b7421 */ /* 0x000fc80000010100 */
[----:B------:R-:W-:Y:S01]  /*1860*/  FFMA.FTZ R27, R11, R27, 1 ;  /* 0x3f8000000b1b7423 */ /* 0x000fe2000001001b */
[----:B------:R-:W-:-:S03]  /*1870*/  FMUL.FTZ R11, R8, R13 ;  /* 0x0000000d080b7220 */ /* 0x000fc60000410000 */
[----:B------:R-:W-:Y:S01]  /*1880*/  FMUL.FTZ R10, R10, R27 ;  /* 0x0000001b0a0a7220 */ /* 0x000fe20000410000 */
[----:B------:R-:W-:Y:S01]  /*1890*/  FFMA.FTZ R21, R15, R11, R14 ;  /* 0x0000000b0f157223 */ /* 0x000fe2000001000e */
[----:B------:R-:W-:Y:S01]  /*18a0*/  FADD.FTZ R24, R24, R11 ;  /* 0x0000000b18187221 */ /* 0x000fe20000010000 */
[----:B------:R-:W-:Y:S01]  /*18b0*/  FMUL.FTZ R11, R9, R23 ;  /* 0x00000017090b7220 */ /* 0x000fe20000410000 */
[----:B------:R-:W-:Y:S01]  /*18c0*/  FFMA.FTZ R14, R15, R13, R18 ;  /* 0x0000000d0f0e7223 */ /* 0x000fe20000010012 */
[----:B------:R-:W-:Y:S01]  /*18d0*/  FMUL.FTZ R15, R8, R22 ;  /* 0x00000016080f7220 */ /* 0x000fe20000410000 */
[----:B------:R-:W-:Y:S01]  /*18e0*/  FADD.FTZ R13, R26, R13 ;  /* 0x0000000d1a0d7221 */ /* 0x000fe20000010000 */
[----:B------:R-:W-:Y:S01]  /*18f0*/  FFMA.FTZ R18, R12, R11, R21 ;  /* 0x0000000b0c127223 */ /* 0x000fe20000010015 */
[----:B------:R-:W-:Y:S01]  /*1900*/  FADD.FTZ R24, R11, R24 ;  /* 0x000000180b187221 */ /* 0x000fe20000010000 */
[----:B------:R-:W-:Y:S01]  /*1910*/  FMUL.FTZ R11, R9, R10 ;  /* 0x0000000a090b7220 */ /* 0x000fe20000410000 */
[C---:B------:R-:W-:Y:S01]  /*1920*/  FFMA.FTZ R12, R19.reuse, R22, R14 ;  /* 0x00000016130c7223 */ /* 0x040fe2000001000e */
[----:B------:R-:W-:Y:S01]  /*1930*/  FFMA.FTZ R21, R19, R15, R18 ;  /* 0x0000000f13157223 */ /* 0x000fe20000010012 */
[----:B------:R-:W-:Y:S01]  /*1940*/  FADD.FTZ R24, R24, R15 ;  /* 0x0000000f18187221 */ /* 0x000fe20000010000 */
[----:B------:R-:W-:Y:S01]  /*1950*/  FADD.FTZ R15, R20, R23 ;  /* 0x00000017140f7221 */ /* 0x000fe20000010000 */
[----:B------:R-:W-:Y:S01]  /*1960*/  FADD.FTZ R14, R13, R22 ;  /* 0x000000160d0e7221 */ /* 0x000fe20000010000 */
[C---:B------:R-:W-:Y:S01]  /*1970*/  FFMA.FTZ R18, R16.reuse, R11, R21 ;  /* 0x0000000b10127223 */ /* 0x040fe20000010015 */
[----:B------:R-:W-:Y:S01]  /*1980*/  FADD.FTZ R11, R11, R24 ;  /* 0x000000180b0b7221 */ /* 0x000fe20000010000 */
[----:B------:R-:W-:Y:S01]  /*1990*/  FFMA.FTZ R13, R16, R10, R17 ;  /* 0x0000000a100d7223 */ /* 0x000fe20000010011 */
[----:B------:R-:W-:-:S07]  /*19a0*/  FADD.FTZ R15, R15, R10 ;  /* 0x0000000a0f0f7221 */ /* 0x000fce0000010000 */
.L_x_70:
[----:B------:R-:W-:Y:S01]  /*19b0*/  MOV R16, R11 ;  /* 0x0000000b00107202 */ /* 0x000fe20000000f00 */
[----:B------:R-:W0:Y:S01]  /*19c0*/  SHFL.DOWN PT, R10, R18, 0x1, 0x1f ;  /* 0x08201f00120a7f89 */ /* 0x000e2200000e0000 */
[C---:B------:R-:W-:Y:S01]  /*19d0*/  ISETP.GT.AND P0, PT, R2.reuse, 0x1e, PT ;  /* 0x0000001e0200780c */ /* 0x040fe20003f04270 */
[----:B------:R-:W1:Y:S01]  /*19e0*/  S2UR UR12, SR_CgaCtaId ;  /* 0x00000000000c79c3 */ /* 0x000e620000008800 */
[----:B------:R-:W-:Y:S01]  /*19f0*/  UMOV UR5, 0x400 ;  /* 0x0000040000057882 */ /* 0x000fe20000000000 */
[----:B------:R-:W2:Y:S01]  /*1a00*/  SHFL.DOWN PT, R11, R16, 0x1, 0x1f ;  /* 0x08201f00100b7f89 */ /* 0x000ea200000e0000 */
[----:B------:R-:W-:Y:S01]  /*1a10*/  UIADD3 UR4, UPT, UPT, UR5, 0x40, URZ ;  /* 0x0000004005047890 */ /* 0x000fe2000fffe0ff */
[C---:B------:R-:W-:Y:S01]  /*1a20*/  ISETP.GT.AND P3, PT, R2.reuse, 0xf, PT ;  /* 0x0000000f0200780c */ /* 0x040fe20003f64270 */
[----:B------:R-:W-:Y:S01]  /*1a30*/  BSSY.RECONVERGENT B0, `(.L_x_71) ;  /* 0x0000025000007945 */ /* 0x000fe20003800200 */
[----:B------:R-:W-:Y:S02]  /*1a40*/  ISETP.GT.AND P2, PT, R2, 0x17, PT ;  /* 0x000000170200780c */ /* 0x000fe40003f44270 */
[----:B------:R-:W-:-:S02]  /*1a50*/  ISETP.NE.AND P1, PT, R0, RZ, PT ;  /* 0x000000ff0000720c */ /* 0x000fc40003f25270 */
[----:B------:R-:W-:Y:S02]  /*1a60*/  ISETP.GT.U32.AND P5, PT, R0, 0x1, PT ;  /* 0x000000010000780c */ /* 0x000fe40003fa4070 */
[----:B0-----:R-:W-:Y:S01]  /*1a70*/  @!P0 FADD.FTZ R18, R10, R18 ;  /* 0x000000120a128221 */ /* 0x001fe20000010000 */
[----:B-1----:R-:W-:Y:S01]  /*1a80*/  ULEA UR4, UR12, UR4, 0x18 ;  /* 0x000000040c047291 */ /* 0x002fe2000f8ec0ff */
[----:B--2---:R-:W-:-:S03]  /*1a90*/  @!P0 FADD.FTZ R16, R11, R16 ;  /* 0x000000100b108221 */ /* 0x004fc60000010000 */
[----:B------:R-:W0:Y:S01]  /*1aa0*/  SHFL.DOWN PT, R10, R18, 0x2, 0x1f ;  /* 0x08401f00120a7f89 */ /* 0x000e2200000e0000 */
[----:B------:R-:W-:Y:S02]  /*1ab0*/  ISETP.GT.AND P0, PT, R2, 0x1d, PT ;  /* 0x0000001d0200780c */ /* 0x000fe40003f04270 */
[----:B------:R-:W-:Y:S01]  /*1ac0*/  LEA R40, R0, UR4, 0x4 ;  /* 0x0000000400287c11 */ /* 0x000fe2000f8e20ff */
[----:B------:R-:W1:Y:S04]  /*1ad0*/  SHFL.DOWN PT, R11, R16, 0x2, 0x1f ;  /* 0x08401f00100b7f89 */ /* 0x000e6800000e0000 */
[----:B------:R-:W-:Y:S06]  /*1ae0*/  STS.128 [R40], R12 ;  /* 0x0000000c28007388 */ /* 0x000fec0000000c00 */
        /* <DEDUP_REMOVED lines=8> */
[----:B------:R-:W-:-:S03]  /*1b70*/  ISETP.GE.U32.AND P0, PT, R3, 0x2, PT ;  /* 0x000000020300780c */ /* 0x000fc60003f06070 */
        /* <DEDUP_REMOVED lines=10> */
[----:B--2---:R-:W-:-:S11]  /*1c20*/  FADD.FTZ R11, R19, R20 ;  /* 0x00000014130b7221 */ /* 0x004fd60000010000 */
[----:B------:R-:W-:Y:S01]  /*1c30*/  VOTEU.ALL UP0, P2 ;  /* 0x0000000000ff7886 */ /* 0x000fe20001000000 */
[----:B------:R-:W-:-:S04]  /*1c40*/  @!P2 SHF.R.U32.HI R16, RZ, 0x2, R0 ;  /* 0x00000002ff10a819 */ /* 0x000fc80000011600 */
[----:B------:R-:W-:Y:S01]  /*1c50*/  @!UP0 ULEA UR4, UR12, UR5, 0x18 ;  /* 0x000000050c048291 */ /* 0x000fe2000f8ec0ff */
[----:B------:R-:W-:-:S08]  /*1c60*/  @!P2 LOP3.LUT R16, R16, 0xf8, RZ, 0xc0, !PT ;  /* 0x000000f81010a812 */ /* 0x000fd000078ec0ff */
[----:B------:R3:W-:Y:S03]  /*1c70*/  @!P2 STS.64 [R16+UR4+0x8], R10 ;  /* 0x0000080a1000a988 */ /* 0x0007e60008000a04 */
.L_x_72:
[----:B------:R-:W-:Y:S05]  /*1c80*/  BSYNC.RECONVERGENT B0 ;  /* 0x0000000000007941 */ /* 0x000fea0003800200 */
.L_x_71:
[----:B------:R-:W-:Y:S06]  /*1c90*/  BAR.SYNC.DEFER_BLOCKING 0x0 ;  /* 0x0000000000007b1d */ /* 0x000fec0000010000 */
[----:B------:R-:W-:Y:S04]  /*1ca0*/  BSSY.RECONVERGENT B0, `(.L_x_73) ;  /* 0x000000b000007945 */ /* 0x000fe80003800200 */
[----:B------:R-:W-:Y:S05]  /*1cb0*/  @P1 BRA `(.L_x_74) ;  /* 0x0000000000241947 */ /* 0x000fea0003800000 */
[----:B------:R-:W-:-:S09]  /*1cc0*/  ULEA UR4, UR12, UR5, 0x18 ;  /* 0x000000050c047291 */ /* 0x000fd2000f8ec0ff */
[----:B-1-3--:R-:W1:Y:S04]  /*1cd0*/  LDS.128 R16, [UR4+0x10] ;  /* 0x00001004ff107984 */ /* 0x00ae680008000c00 */
[----:B--2---:R-:W2:Y:S01]  /*1ce0*/  LDS.64 R20, [UR4+0x20] ;  /* 0x00002004ff147984 */ /* 0x004ea20008000a00 */
[----:B-1----:R-:W-:Y:S01]  /*1cf0*/  FADD.FTZ R23, R10, R16 ;  /* 0x000000100a177221 */ /* 0x002fe20000010000 */
[----:B0-----:R-:W-:-:S03]  /*1d00*/  FADD.FTZ R10, R11, R17 ;  /* 0x000000110b0a7221 */ /* 0x001fc60000010000 */
[----:B------:R-:W-:Y:S01]  /*1d10*/  FADD.FTZ R23, R23, R18 ;  /* 0x0000001217177221 */ /* 0x000fe20000010000 */
[----:B------:R-:W-:-:S03]  /*1d20*/  FADD.FTZ R16, R10, R19 ;  /* 0x000000130a107221 */ /* 0x000fc60000010000 */
[----:B--2---:R-:W-:Y:S01]  /*1d30*/  FADD.FTZ R10, R23, R20 ;  /* 0x00000014170a7221 */ /* 0x004fe20000010000 */
[----:B------:R-:W-:-:S07]  /*1d40*/  FADD.FTZ R11, R16, R21 ;  /* 0x00000015100b7221 */ /* 0x000fce0000010000 */
.L_x_74:
[----:B------:R-:W-:Y:S05]  /*1d50*/  BSYNC.RECONVERGENT B0 ;  /* 0x0000000000007941 */ /* 0x000fea0003800200 */
.L_x_73:
[----:B------:R-:W-:Y:S01]  /*1d60*/  BAR.SYNC.DEFER_BLOCKING 0x0 ;  /* 0x0000000000007b1d */ /* 0x000fe20000010000 */
[----:B------:R-:W-:-:S05]  /*1d70*/  LEA R39, R39, R0, 0x1 ;  /* 0x0000000027277211 */ /* 0x000fca00078e08ff */
[----:B------:R-:W-:Y:S04]  /*1d80*/  BSSY.RECONVERGENT B0, `(.L_x_75) ;  /* 0x000013d000007945 */ /* 0x000fe80003800200 */
[----:B------:R-:W-:Y:S05]  /*1d90*/  @P5 BRA `(.L_x_76) ;  /* 0x0000001000ec5947 */ /* 0x000fea0003800000 */
[----:B-1-3--:R-:W1:Y:S04]  /*1da0*/  LDS.128 R16, [R40+0x20] ;  /* 0x0000200028107984 */ /* 0x00ae680000000c00 */
[----:B--2---:R-:W2:Y:S04]  /*1db0*/  LDS.128 R20, [R40+0x40] ;  /* 0x0000400028147984 */ /* 0x004ea80000000c00 */
[----:B------:R-:W3:Y:S01]  /*1dc0*/  LDS.128 R24, [R40+0x60] ;  /* 0x0000600028187984 */ /* 0x000ee20000000c00 */
        /* <DEDUP_REMOVED lines=8> */
[----:B------:R-:W-:Y:S01]  /*1e50*/  FADD.FTZ R22, R18, R23 ;  /* 0x0000001712167221 */ /* 0x000fe20000010000 */
[----:B---3--:R-:W-:Y:S01]  /*1e60*/  FADD.FTZ R41, R41, R24 ;  /* 0x0000001829297221 */ /* 0x008fe20000010000 */
[----:B------:R-:W2:Y:S01]  /*1e70*/  LDS.128 R16, [R40+0xa0] ;  /* 0x0000a00028107984 */ /* 0x000ea20000000c00 */
[----:B------:R-:W-:Y:S01]  /*1e80*/  FADD.FTZ R24, R20, R25 ;  /* 0x0000001914187221 */ /* 0x000fe20000010000 */
[----:B------:R-:W-:Y:S01]  /*1e90*/  FADD.FTZ R25, R21, R26 ;  /* 0x0000001a15197221 */ /* 0x000fe20000010000 */
[----:B------:R-:W-:-:S02]  /*1ea0*/  FADD.FTZ R26, R22, R27 ;  /* 0x0000001b161a7221 */ /* 0x000fc40000010000 */
[----:B------:R-:W3:Y:S01]  /*1eb0*/  LDS.128 R20, [R40+0xc0] ;  /* 0x0000c00028147984 */ /* 0x000ee20000000c00 */
        /* <DEDUP_REMOVED lines=274> */
[----:B--2---:R-:W-:Y:S01]  /*2fe0*/  FADD.FTZ R13, R13, R18 ;  /* 0x000000120d0d7221 */ /* 0x004fe20000010000 */
[----:B------:R-:W-:Y:S01]  /*2ff0*/  FADD.FTZ R25, R41, R16 ;  /* 0x0000001029197221 */ /* 0x000fe20000010000 */
[----:B------:R-:W-:Y:S01]  /*3000*/  FADD.FTZ R24, R24, R17 ;  /* 0x0000001118187221 */ /* 0x000fe20000010000 */
[----:B------:R-:W-:Y:S02]  /*3010*/  FADD.FTZ R26, R26, R19 ;  /* 0x000000131a1a7221 */ /* 0x000fe40000010000 */
[----:B------:R-:W1:Y:S01]  /*3020*/  LDS.128 R16, [R40+0x7a0] ;  /* 0x0007a00028107984 */ /* 0x000e620000000c00 */
[----:B---3--:R-:W-:Y:S01]  /*3030*/  FADD.FTZ R27, R22, R13 ;  /* 0x0000000d161b7221 */ /* 0x008fe20000010000 */
[----:B------:R-:W-:Y:S01]  /*3040*/  FADD.FTZ R25, R20, R25 ;  /* 0x0000001914197221 */ /* 0x000fe20000010000 */
[----:B------:R-:W-:Y:S01]  /*3050*/  FADD.FTZ R24, R21, R24 ;  /* 0x0000001815187221 */ /* 0x000fe20000010000 */
[----:B------:R-:W2:Y:S01]  /*3060*/  LDS.128 R12, [R40+0x7c0] ;  /* 0x0007c000280c7984 */ /* 0x000ea20000000c00 */
[----:B------:R-:W-:-:S03]  /*3070*/  FADD.FTZ R26, R23, R26 ;  /* 0x0000001a171a7221 */ /* 0x000fc60000010000 */
[----:B------:R-:W3:Y:S01]  /*3080*/  LDS.128 R20, [R40+0x7e0] ;  /* 0x0007e00028147984 */ /* 0x000ee20000000c00 */
[----:B-1----:R-:W-:Y:S01]  /*3090*/  FADD.FTZ R25, R25, R16 ;  /* 0x0000001019197221 */ /* 0x002fe20000010000 */
[----:B------:R-:W-:Y:S01]  /*30a0*/  FADD.FTZ R24, R24, R17 ;  /* 0x0000001118187221 */ /* 0x000fe20000010000 */
[----:B------:R-:W-:Y:S01]  /*30b0*/  FADD.FTZ R27, R27, R18 ;  /* 0x000000121b1b7221 */ /* 0x000fe20000010000 */
[----:B------:R-:W-:Y:S01]  /*30c0*/  FADD.FTZ R26, R26, R19 ;  /* 0x000000131a1a7221 */ /* 0x000fe20000010000 */
[----:B--2---:R-:W-:Y:S01]  /*30d0*/  FADD.FTZ R25, R25, R12 ;  /* 0x0000000c19197221 */ /* 0x004fe20000010000 */
[----:B------:R-:W-:Y:S01]  /*30e0*/  FADD.FTZ R24, R24, R13 ;  /* 0x0000000d18187221 */ /* 0x000fe20000010000 */
[----:B------:R-:W-:Y:S01]  /*30f0*/  FADD.FTZ R27, R27, R14 ;  /* 0x0000000e1b1b7221 */ /* 0x000fe20000010000 */
[----:B------:R-:W-:Y:S01]  /*3100*/  FADD.FTZ R26, R26, R15 ;  /* 0x0000000f1a1a7221 */ /* 0x000fe20000010000 */
[----:B---3--:R-:W-:Y:S01]  /*3110*/  FADD.FTZ R12, R25, R20 ;  /* 0x00000014190c7221 */ /* 0x008fe20000010000 */
[----:B------:R-:W-:Y:S01]  /*3120*/  FADD.FTZ R13, R24, R21 ;  /* 0x00000015180d7221 */ /* 0x000fe20000010000 */
[----:B------:R-:W-:Y:S01]  /*3130*/  FADD.FTZ R14, R27, R22 ;  /* 0x000000161b0e7221 */ /* 0x000fe20000010000 */
[----:B------:R-:W-:-:S07]  /*3140*/  FADD.FTZ R15, R26, R23 ;  /* 0x000000171a0f7221 */ /* 0x000fce0000010000 */
.L_x_76:
[----:B------:R-:W-:Y:S05]  /*3150*/  BSYNC.RECONVERGENT B0 ;  /* 0x0000000000007941 */ /* 0x000fea0003800200 */
.L_x_75:
[----:B------:R-:W-:Y:S04]  /*3160*/  BSSY.RECONVERGENT B0, `(.L_x_77) ;  /* 0x000001c000007945 */ /* 0x000fe80003800200 */
[----:B------:R-:W-:Y:S05]  /*3170*/  @P5 BRA `(.L_x_78) ;  /* 0x0000000000685947 */ /* 0x000fea0003800000 */
[----:B---3--:R-:W2:Y:S08]  /*3180*/  LDC.64 R16, c[0x0][0x3f8] ;  /* 0x0000fe00ff107b82 */ /* 0x008eb00000000a00 */
[----:B-1----:R-:W1:Y:S01]  /*3190*/  LDC.64 R18, c[0x0][0x3d8] ;  /* 0x0000f600ff127b82 */ /* 0x002e620000000a00 */
[----:B--2---:R-:W-:Y:S01]  /*31a0*/  IMAD.WIDE.U32 R20, R16, 0x3, RZ ;  /* 0x0000000310147825 */ /* 0x004fe200078e00ff */
        /* <DEDUP_REMOVED lines=23> */
.L_x_78:
[----:B------:R-:W-:Y:S05]  /*3320*/  BSYNC.RECONVERGENT B0 ;  /* 0x0000000000007941 */ /* 0x000fea0003800200 */
.L_x_77:
[----:B------:R-:W-:Y:S05]  /*3330*/  @!P0 BRA `(.L_x_79) ;  /* 0x0000000800a88947 */ /* 0x000fea0003800000 */
[----:B------:R-:W5:Y:S01]  /*3340*/  LDC.64 R24, c[0x0][0x3d0] ;  /* 0x0000f400ff187b82 */ /* 0x000f620000000a00 */
[----:B----4-:R-:W-:Y:S02]  /*3350*/  LOP3.LUT R12, R35, 0x1, RZ, 0xc0, !PT ;  /* 0x00000001230c7812 */ /* 0x010fe400078ec0ff */
[----:B------:R-:W-:-:S03]  /*3360*/  ISETP.GE.U32.AND P2, PT, R3, 0x8, PT ;  /* 0x000000080300780c */ /* 0x000fc60003f46070 */
[----:B------:R-:W-:-:S04]  /*3370*/  IMAD R14, R12, UR14, RZ ;  /* 0x0000000e0c0e7c24 */ /* 0x000fc8000f8e02ff */
[----:B------:R-:W-:-:S05]  /*3380*/  IMAD R12, R14, R3, RZ ;  /* 0x000000030e0c7224 */ /* 0x000fca00078e02ff */
[----:B------:R-:W-:-:S05]  /*3390*/  SHF.L.U32 R13, R12, 0x1, RZ ;  /* 0x000000010c0d7819 */ /* 0x000fca00000006ff */
[----:B-----5:R-:W-:Y:S01]  /*33a0*/  IMAD.WIDE R24, R13, 0x4, R24 ;  /* 0x000000040d187825 */ /* 0x020fe200078e0218 */
[----:B------:R-:W-:Y:S06]  /*33b0*/  @P1 BRA `(.L_x_80) ;  /* 0x0000000000541947 */ /* 0x000fec0003800000 */
[----:B------:R-:W4:Y:S01]  /*33c0*/  LDC.64 R12, c[0x0][0x3c8] ;  /* 0x0000f200ff0c7b82 */ /* 0x000f220000000a00 */
[----:B---3--:R-:W-:Y:S01]  /*33d0*/  LOP3.LUT P0, R16, R35, 0x2, RZ, 0xc0, !PT ;  /* 0x0000000223107812 */ /* 0x008fe2000780c0ff */
[----:B------:R-:W-:Y:S02]  /*33e0*/  UIMAD UR4, UR13, UR14, UR8 ;  /* 0x0000000e0d0472a4 */ /* 0x000fe4000f8e0208 */
[----:B------:R-:W-:Y:S02]  /*33f0*/  IADD3 R15, PT, PT, R14, UR8, RZ ;  /* 0x000000080e0f7c10 */ /* 0x000fe4000fffe0ff */
[----:B------:R-:W-:Y:S02]  /*3400*/  SEL R19, R3, RZ, !P0 ;  /* 0x000000ff03137207 */ /* 0x000fe40004000000 */
[----:B------:R-:W-:Y:S02]  /*3410*/  MOV R17, UR4 ;  /* 0x0000000400117c02 */ /* 0x000fe40008000f00 */
[----:B------:R-:W-:Y:S01]  /*3420*/  ISETP.NE.AND P0, PT, R19, -0x1, PT ;  /* 0xffffffff1300780c */ /* 0x000fe20003f05270 */
[----:B----4-:R-:W-:-:S04]  /*3430*/  IMAD.WIDE.U32 R12, R15, 0x4, R12 ;  /* 0x000000040f0c7825 */ /* 0x010fc800078e000c */
[----:B------:R-:W-:Y:S01]  /*3440*/  IMAD.WIDE.U32 R14, R17, 0x8, R24 ;  /* 0x00000008110e7825 */ /* 0x000fe200078e0018 */
[----:B------:R-:W-:-:S04]  /*3450*/  IADD3 R17, PT, PT, -R16, 0x1, RZ ;  /* 0x0000000110117810 */ /* 0x000fc80007ffe1ff */
[----:B------:R4:W-:Y:S01]  /*3460*/  STG.E.64 desc[UR10][R14.64], R10 ;  /* 0x0000000a0e007986 */ /* 0x0009e2000c101b0a */
[----:B------:R-:W-:Y:S06]  /*3470*/  MEMBAR.ALL.GPU ;  /* 0x0000000000007992 */ /* 0x000fec000000a000 */
[----:B------:R-:W-:-:S00]  /*3480*/  ERRBAR ;  /* 0x00000000000079ab */ /* 0x000fc00000000000 */
[----:B------:R-:W-:Y:S06]  /*3490*/  CGAERRBAR ;  /* 0x00000000000075ab */ /* 0x000fec0000000000 */
[----:B------:R4:W-:Y:S01]  /*34a0*/  REDG.E.ADD.S32.STRONG.GPU desc[UR10][R12.64], R17 ;  /* 0x000000110c00798e */ /* 0x0009e2000c12e30a */
[----:B------:R-:W-:Y:S05]  /*34b0*/  @!P0 BRA `(.L_x_80) ;  /* 0x0000000000148947 */ /* 0x000fea0003800000 */
.L_x_81:
[----:B----4-:R-:W3:Y:S04]  /*34c0*/  LDG.E.STRONG.GPU R14, desc[UR10][R12.64] ;  /* 0x0000000a0c0e7981 */ /* 0x010ee8000c1ef900 */
[----:B---3--:R-:W-:Y:S01]  /*34d0*/  CCTL.IVALL ;  /* 0x00000000ff00798f */ /* 0x008fe20002000000 */
[----:B------:R-:W-:Y:S05]  /*34e0*/  YIELD ;  /* 0x0000000000007946 */ /* 0x000fea0003800000 */
[----:B------:R-:W-:-:S13]  /*34f0*/  ISETP.NE.AND P0, PT, R14, R19, PT ;  /* 0x000000130e00720c */ /* 0x000fda0003f05270 */
[----:B------:R-:W-:Y:S05]  /*3500*/  @P0 BRA `(.L_x_81) ;  /* 0xfffffffc00ec0947 */ /* 0x000fea000383ffff */
.L_x_80:
[----:B------:R-:W-:Y:S05]  /*3510*/  WARPSYNC.ALL ;  /* 0x0000000000007948 */ /* 0x000fea0003800000 */
[----:B------:R-:W-:Y:S01]  /*3520*/  BAR.SYNC.DEFER_BLOCKING 0x0 ;  /* 0x0000000000007b1d */ /* 0x000fe20000010000 */
[----:B------:R-:W-:-:S05]  /*3530*/  HFMA2 R23, -RZ, RZ, 0, 0 ;  /* 0x00000000ff177431 */ /* 0x000fca00000001ff */
[----:B------:R-:W-:Y:S05]  /*3540*/  @!P2 BRA `(.L_x_82) ;  /* 0x000000040010a947 */ /* 0x000fea0003800000 */
[----:B------:R-:W-:Y:S02]  /*3550*/  MOV R22, RZ ;  /* 0x000000ff00167202 */ /* 0x000fe40000000f00 */
[----:B------:R-:W-:-:S07]  /*3560*/  LOP3.LUT R23, R3, 0x7ffffff8, RZ, 0xc0, !PT ;  /* 0x7ffffff803177812 */ /* 0x000fce00078ec0ff */
.L_x_83:
[C---:B----4-:R-:W-:Y:S02]  /*3570*/  IADD3 R15, PT, PT, R22.reuse, 0x1, RZ ;  /* 0x00000001160f7810 */ /* 0x050fe40007ffe0ff */
[C---:B------:R-:W-:Y:S02]  /*3580*/  ISETP.EQ.OR P5, PT, R22.reuse, UR13, P1 ;  /* 0x0000000d16007c0c */ /* 0x040fe40008fa2670 */
[----:B------:R-:W-:Y:S02]  /*3590*/  ISETP.EQ.OR P6, PT, R15, UR13, P1 ;  /* 0x0000000d0f007c0c */ /* 0x000fe40008fc2670 */
[----:B------:R-:W-:Y:S02]  /*35a0*/  IADD3 R17, PT, PT, R22, 0x2, RZ ;  /* 0x0000000216117810 */ /* 0x000fe40007ffe0ff */
[----:B------:R-:W-:Y:S02]  /*35b0*/  MOV R13, UR14 ;  /* 0x0000000e000d7c02 */ /* 0x000fe40008000f00 */
[----:B------:R-:W-:-:S02]  /*35c0*/  ISETP.EQ.OR P0, PT, R17, UR13, P1 ;  /* 0x0000000d11007c0c */ /* 0x000fc40008f02670 */
[----:B------:R-:W-:Y:S02]  /*35d0*/  MOV R12, UR14 ;  /* 0x0000000e000c7c02 */ /* 0x000fe40008000f00 */
[----:B---3--:R-:W-:Y:S01]  /*35e0*/  MOV R16, UR14 ;  /* 0x0000000e00107c02 */ /* 0x008fe20008000f00 */
[----:B------:R-:W-:Y:S02]  /*35f0*/  @!P5 IMAD R13, R22, R13, UR8 ;  /* 0x00000008160dde24 */ /* 0x000fe4000f8e020d */
[----:B------:R-:W-:Y:S02]  /*3600*/  @!P6 IMAD R15, R15, R12, UR8 ;  /* 0x000000080f0fee24 */ /* 0x000fe4000f8e020c */
[----:B------:R-:W-:-:S04]  /*3610*/  @!P5 IMAD.WIDE.U32 R12, R13, 0x8, R24 ;  /* 0x000000080d0cd825 */ /* 0x000fc800078e0018 */
[--C-:B------:R-:W-:Y:S02]  /*3620*/  @!P6 IMAD.WIDE.U32 R14, R15, 0x8, R24.reuse ;  /* 0x000000080f0ee825 */ /* 0x100fe400078e0018 */
[----:B------:R-:W0:Y:S02]  /*3630*/  @!P5 LDG.E.64 R12, desc[UR10][R12.64] ;  /* 0x0000000a0c0cd981 */ /* 0x000e24000c1e1b00 */
[----:B------:R-:W-:Y:S02]  /*3640*/  @!P0 IMAD R17, R17, R16, UR8 ;  /* 0x0000000811118e24 */ /* 0x000fe4000f8e0210 */
[----:B------:R-:W3:Y:S02]  /*3650*/  @!P6 LDG.E.64 R14, desc[UR10][R14.64] ;  /* 0x0000000a0e0ee981 */ /* 0x000ee4000c1e1b00 */
[----:B------:R-:W-:-:S06]  /*3660*/  @!P0 IMAD.WIDE.U32 R16, R17, 0x8, R24 ;  /* 0x0000000811108825 */ /* 0x000fcc00078e0018 */
[----:B------:R-:W4:Y:S01]  /*3670*/  @!P0 LDG.E.64 R16, desc[UR10][R16.64] ;  /* 0x0000000a10108981 */ /* 0x000f22000c1e1b00 */
[C---:B------:R-:W-:Y:S02]  /*3680*/  IADD3 R21, PT, PT, R22.reuse, 0x3, RZ ;  /* 0x0000000316157810 */ /* 0x040fe40007ffe0ff */
[C---:B------:R-:W-:Y:S02]  /*3690*/  IADD3 R26, PT, PT, R22.reuse, 0x4, RZ ;  /* 0x00000004161a7810 */ /* 0x040fe40007ffe0ff */
[----:B------:R-:W-:Y:S02]  /*36a0*/  ISETP.EQ.OR P2, PT, R21, UR13, P1 ;  /* 0x0000000d15007c0c */ /* 0x000fe40008f42670 */
[----:B--2---:R-:W-:Y:S02]  /*36b0*/  IADD3 R20, PT, PT, R22, 0x5, RZ ;  /* 0x0000000516147810 */ /* 0x004fe40007ffe0ff */
[----:B------:R-:W-:Y:S02]  /*36c0*/  ISETP.EQ.OR P3, PT, R26, UR13, P1 ;  /* 0x0000000d1a007c0c */ /* 0x000fe40008f62670 */
[----:B-1----:R-:W-:-:S02]  /*36d0*/  MOV R18, UR14 ;  /* 0x0000000e00127c02 */ /* 0x002fc40008000f00 */
[----:B------:R-:W-:-:S05]  /*36e0*/  IADD3 R19, PT, PT, R22, 0x6, RZ ;  /* 0x0000000616137810 */ /* 0x000fca0007ffe0ff */
[----:B------:R-:W-:Y:S01]  /*36f0*/  @!P2 IMAD R21, R21, R18, UR8 ;  /* 0x000000081515ae24 */ /* 0x000fe2000f8e0212 */
[----:B------:R-:W-:Y:S01]  /*3700*/  IADD3 R18, PT, PT, R22, 0x7, RZ ;  /* 0x0000000716127810 */ /* 0x000fe20007ffe0ff */
[----:B0-----:R-:W-:Y:S01]  /*3710*/  @!P5 FADD.FTZ R10, R10, R12 ;  /* 0x0000000c0a0ad221 */ /* 0x001fe20000010000 */
[----:B------:R-:W-:Y:S01]  /*3720*/  @!P5 FADD.FTZ R11, R11, R13 ;  /* 0x0000000d0b0bd221 */ /* 0x000fe20000010000 */
[----:B------:R-:W-:Y:S01]  /*3730*/  ISETP.EQ.OR P5, PT, R20, UR13, P1 ;  /* 0x0000000d14007c0c */ /* 0x000fe20008fa2670 */
[----:B------:R-:W-:-:S04]  /*3740*/  @!P2 IMAD.WIDE.U32 R12, R21, 0x8, R24 ;  /* 0x00000008150ca825 */ /* 0x000fc800078e0018 */
[----:B---3--:R-:W-:Y:S01]  /*3750*/  @!P6 FADD.FTZ R10, R10, R14 ;  /* 0x0000000e0a0ae221 */ /* 0x008fe20000010000 */
[----:B------:R-:W-:Y:S01]  /*3760*/  @!P6 FADD.FTZ R11, R11, R15 ;  /* 0x0000000f0b0be221 */ /* 0x000fe20000010000 */
[----:B------:R-:W-:Y:S02]  /*3770*/  ISETP.EQ.OR P6, PT, R19, UR13, P1 ;  /* 0x0000000d13007c0c */ /* 0x000fe40008fc2670 */
[----:B------:R-:W-:Y:S01]  /*3780*/  MOV R15, UR14 ;  /* 0x0000000e000f7c02 */ /* 0x000fe20008000f00 */
[----:B------:R-:W2:Y:S01]  /*3790*/  @!P2 LDG.E.64 R12, desc[UR10][R12.64] ;  /* 0x0000000a0c0ca981 */ /* 0x000ea2000c1e1b00 */
[----:B----4-:R-:W-:Y:S01]  /*37a0*/  @!P0 FADD.FTZ R10, R10, R16 ;  /* 0x000000100a0a8221 */ /* 0x010fe20000010000 */
[----:B------:R-:W-:Y:S01]  /*37b0*/  @!P0 FADD.FTZ R11, R11, R17 ;  /* 0x000000110b0b8221 */ /* 0x000fe20000010000 */
[----:B------:R-:W-:Y:S01]  /*37c0*/  ISETP.EQ.OR P0, PT, R18, UR13, P1 ;  /* 0x0000000d12007c0c */ /* 0x000fe20008f02670 */
[----:B------:R-:W-:Y:S01]  /*37d0*/  @!P3 IMAD R15, R26, R15, UR8 ;  /* 0x000000081a0fbe24 */ /* 0x000fe2000f8e020f */
[----:B------:R-:W-:-:S02]  /*37e0*/  MOV R17, UR14 ;  /* 0x0000000e00117c02 */ /* 0x000fc40008000f00 */
[----:B------:R-:W-:Y:S01]  /*37f0*/  MOV R16, UR14 ;  /* 0x0000000e00107c02 */ /* 0x000fe20008000f00 */
[----:B------:R-:W-:Y:S01]  /*3800*/  @!P3 IMAD.WIDE.U32 R14, R15, 0x8, R24 ;  /* 0x000000080f0eb825 */ /* 0x000fe200078e0018 */
[----:B------:R-:W-:-:S03]  /*3810*/  MOV R21, UR14 ;  /* 0x0000000e00157c02 */ /* 0x000fc60008000f00 */
[----:B------:R-:W-:Y:S02]  /*3820*/  @!P5 IMAD R17, R20, R17, UR8 ;  /* 0x000000081411de24 */ /* 0x000fe4000f8e0211 */
[----:B------:R-:W-:Y:S01]  /*3830*/  @!P6 IMAD R19, R19, R16, UR8 ;  /* 0x000000081313ee24 */ /* 0x000fe2000f8e0210 */
[----:B------:R-:W3:Y:S01]  /*3840*/  @!P3 LDG.E.64 R14, desc[UR10][R14.64] ;  /* 0x0000000a0e0eb981 */ /* 0x000ee2000c1e1b00 */
[----:B------:R-:W-:-:S04]  /*3850*/  @!P5 IMAD.WIDE.U32 R16, R17, 0x8, R24 ;  /* 0x000000081110d825 */ /* 0x000fc800078e0018 */
[----:B------:R-:W-:Y:S02]  /*3860*/  @!P0 IMAD R21, R18, R21, UR8 ;  /* 0x0000000812158e24 */ /* 0x000fe4000f8e0215 */
[--C-:B------:R-:W-:Y:S01]  /*3870*/  @!P6 IMAD.WIDE.U32 R18, R19, 0x8, R24.reuse ;  /* 0x000000081312e825 */ /* 0x100fe200078e0018 */
[----:B------:R-:W4:Y:S03]  /*3880*/  @!P5 LDG.E.64 R16, desc[UR10][R16.64] ;  /* 0x0000000a1010d981 */ /* 0x000f26000c1e1b00 */
[----:B------:R-:W-:Y:S02]  /*3890*/  @!P0 IMAD.WIDE.U32 R20, R21, 0x8, R24 ;  /* 0x0000000815148825 */ /* 0x000fe400078e0018 */
[----:B------:R-:W5:Y:S04]  /*38a0*/  @!P6 LDG.E.64 R18, desc[UR10][R18.64] ;  /* 0x0000000a1212e981 */ /* 0x000f68000c1e1b00 */
[----:B------:R-:W5:Y:S01]  /*38b0*/  @!P0 LDG.E.64 R20, desc[UR10][R20.64] ;  /* 0x0000000a14148981 */ /* 0x000f62000c1e1b00 */
[----:B------:R-:W-:Y:S01]  /*38c0*/  IADD3 R22, PT, PT, R22, 0x8, RZ ;  /* 0x0000000816167810 */ /* 0x000fe20007ffe0ff */
[----:B--2---:R-:W-:Y:S01]  /*38d0*/  @!P2 FADD.FTZ R10, R10, R12 ;  /* 0x0000000c0a0aa221 */ /* 0x004fe20000010000 */
[----:B------:R-:W-:-:S02]  /*38e0*/  @!P2 FADD.FTZ R11, R11, R13 ;  /* 0x0000000d0b0ba221 */ /* 0x000fc40000010000 */
[----:B------:R-:W-:Y:S01]  /*38f0*/  ISETP.NE.AND P2, PT, R22, R23, PT ;  /* 0x000000171600720c */ /* 0x000fe20003f45270 */
        /* <DEDUP_REMOVED lines=9> */
.L_x_82:
[----:B----4-:R-:W-:-:S13]  /*3990*/  LOP3.LUT P0, R12, R3, 0x7, RZ, 0xc0, !PT ;  /* 0x00000007030c7812 */ /* 0x010fda000780c0ff */
[----:B------:R-:W-:Y:S05]  /*39a0*/  @!P0 BRA `(.L_x_79) ;  /* 0x00000004000c8947 */ /* 0x000fea0003800000 */
[----:B------:R-:W-:Y:S02]  /*39b0*/  IADD3 R12, PT, PT, R12, -0x1, RZ ;  /* 0xffffffff0c0c7810 */ /* 0x000fe40007ffe0ff */
[----:B--2---:R-:W-:Y:S02]  /*39c0*/  LOP3.LUT P0, R20, R3, 0x3, RZ, 0xc0, !PT ;  /* 0x0000000303147812 */ /* 0x004fe4000780c0ff */
[----:B------:R-:W-:-:S13]  /*39d0*/  ISETP.GE.U32.AND P2, PT, R12, 0x3, PT ;  /* 0x000000030c00780c */ /* 0x000fda0003f46070 */
[----:B------:R-:W-:Y:S05]  /*39e0*/  @!P2 BRA `(.L_x_84) ;  /* 0x000000000080a947 */ /* 0x000fea0003800000 */
[C---:B------:R-:W-:Y:S02]  /*39f0*/  IADD3 R15, PT, PT, R23.reuse, 0x1, RZ ;  /* 0x00000001170f7810 */ /* 0x040fe40007ffe0ff */
[C---:B------:R-:W-:Y:S02]  /*3a00*/  ISETP.EQ.OR P2, PT, R23.reuse, UR13, P1 ;  /* 0x0000000d17007c0c */ /* 0x040fe40008f42670 */
[----:B------:R-:W-:Y:S02]  /*3a10*/  IADD3 R17, PT, PT, R23, 0x2, RZ ;  /* 0x0000000217117810 */ /* 0x000fe40007ffe0ff */
[----:B------:R-:W-:Y:S02]  /*3a20*/  ISETP.EQ.OR P3, PT, R15, UR13, P1 ;  /* 0x0000000d0f007c0c */ /* 0x000fe40008f62670 */
[----:B---3--:R-:W-:Y:S02]  /*3a30*/  IADD3 R16, PT, PT, R23, 0x3, RZ ;  /* 0x0000000317107810 */ /* 0x008fe40007ffe0ff */
[----:B------:R-:W-:-:S02]  /*3a40*/  ISETP.EQ.OR P5, PT, R17, UR13, P1 ;  /* 0x0000000d11007c0c */ /* 0x000fc40008fa2670 */
[----:B------:R-:W-:Y:S02]  /*3a50*/  MOV R12, UR14 ;  /* 0x0000000e000c7c02 */ /* 0x000fe40008000f00 */
[----:B------:R-:W-:Y:S02]  /*3a60*/  ISETP.EQ.OR P6, PT, R16, UR13, P1 ;  /* 0x0000000d10007c0c */ /* 0x000fe40008fc2670 */
[----:B------:R-:W-:Y:S01]  /*3a70*/  MOV R14, UR14 ;  /* 0x0000000e000e7c02 */ /* 0x000fe20008000f00 */
[----:B------:R-:W-:Y:S01]  /*3a80*/  @!P2 IMAD R13, R23, R12, UR8 ;  /* 0x00000008170dae24 */ /* 0x000fe2000f8e020c */
[----:B-1----:R-:W-:Y:S02]  /*3a90*/  MOV R18, UR14 ;  /* 0x0000000e00127c02 */ /* 0x002fe40008000f00 */
[----:B------:R-:W-:Y:S01]  /*3aa0*/  MOV R19, UR14 ;  /* 0x0000000e00137c02 */ /* 0x000fe20008000f00 */
[----:B------:R-:W-:Y:S02]  /*3ab0*/  @!P3 IMAD R15, R15, R14, UR8 ;  /* 0x000000080f0fbe24 */ /* 0x000fe4000f8e020e */
[----:B------:R-:W-:-:S04]  /*3ac0*/  @!P2 IMAD.WIDE.U32 R12, R13, 0x8, R24 ;  /* 0x000000080d0ca825 */ /* 0x000fc800078e0018 */
[----:B------:R-:W-:Y:S02]  /*3ad0*/  @!P5 IMAD R17, R17, R18, UR8 ;  /* 0x000000081111de24 */ /* 0x000fe4000f8e0212 */
[--C-:B------:R-:W-:Y:S01]  /*3ae0*/  @!P3 IMAD.WIDE.U32 R14, R15, 0x8, R24.reuse ;  /* 0x000000080f0eb825 */ /* 0x100fe200078e0018 */
[----:B------:R-:W0:Y:S03]  /*3af0*/  @!P2 LDG.E.64 R12, desc[UR10][R12.64] ;  /* 0x0000000a0c0ca981 */ /* 0x000e26000c1e1b00 */
[----:B------:R-:W-:Y:S02]  /*3b00*/  @!P6 IMAD R19, R16, R19, UR8 ;  /* 0x000000081013ee24 */ /* 0x000fe4000f8e0213 */
[--C-:B------:R-:W-:Y:S01]  /*3b10*/  @!P5 IMAD.WIDE.U32 R16, R17, 0x8, R24.reuse ;  /* 0x000000081110d825 */ /* 0x100fe200078e0018 */
[----:B------:R-:W2:Y:S03]  /*3b20*/  @!P3 LDG.E.64 R14, desc[UR10][R14.64] ;  /* 0x0000000a0e0eb981 */ /* 0x000ea6000c1e1b00 */
[----:B------:R-:W-:-:S02]  /*3b30*/  @!P6 IMAD.WIDE.U32 R18, R19, 0x8, R24 ;  /* 0x000000081312e825 */ /* 0x000fc400078e0018 */
[----:B------:R-:W3:Y:S04]  /*3b40*/  @!P5 LDG.E.64 R16, desc[UR10][R16.64] ;  /* 0x0000000a1010d981 */ /* 0x000ee8000c1e1b00 */
[----:B------:R-:W4:Y:S01]  /*3b50*/  @!P6 LDG.E.64 R18, desc[UR10][R18.64] ;  /* 0x0000000a1212e981 */ /* 0x000f22000c1e1b00 */
[----:B------:R-:W-:Y:S01]  /*3b60*/  IADD3 R23, PT, PT, R23, 0x4, RZ ;  /* 0x0000000417177810 */ /* 0x000fe20007ffe0ff */
[----:B0-----:R-:W-:Y:S01]  /*3b70*/  @!P2 FADD.FTZ R10, R10, R12 ;  /* 0x0000000c0a0aa221 */ /* 0x001fe20000010000 */
[----:B------:R-:W-:-:S03]  /*3b80*/  @!P2 FADD.FTZ R11, R11, R13 ;  /* 0x0000000d0b0ba221 */ /* 0x000fc60000010000 */
[----:B--2---:R-:W-:Y:S01]  /*3b90*/  @!P3 FADD.FTZ R10, R10, R14 ;  /* 0x0000000e0a0ab221 */ /* 0x004fe20000010000 */
[----:B------:R-:W-:-:S03]  /*3ba0*/  @!P3 FADD.FTZ R11, R11, R15 ;  /* 0x0000000f0b0bb221 */ /* 0x000fc60000010000 */
[----:B---3--:R-:W-:Y:S01]  /*3bb0*/  @!P5 FADD.FTZ R10, R10, R16 ;  /* 0x000000100a0ad221 */ /* 0x008fe20000010000 */
[----:B------:R-:W-:-:S03]  /*3bc0*/  @!P5 FADD.FTZ R11, R11, R17 ;  /* 0x000000110b0bd221 */ /* 0x000fc60000010000 */
[----:B----4-:R-:W-:Y:S01]  /*3bd0*/  @!P6 FADD.FTZ R10, R10, R18 ;  /* 0x000000120a0ae221 */ /* 0x010fe20000010000 */
[----:B------:R-:W-:-:S07]  /*3be0*/  @!P6 FADD.FTZ R11, R11, R19 ;  /* 0x000000130b0be221 */ /* 0x000fce0000010000 */
.L_x_84:
[----:B------:R-:W-:Y:S05]  /*3bf0*/  @!P0 BRA `(.L_x_79) ;  /* 0x0000000000788947 */ /* 0x000fea0003800000 */
[----:B------:R-:W-:Y:S02]  /*3c00*/  ISETP.NE.AND P0, PT, R20, 0x1, PT ;  /* 0x000000011400780c */ /* 0x000fe40003f05270 */
[----:B---3--:R-:W-:-:S11]  /*3c10*/  LOP3.LUT R16, R3, 0x1, RZ, 0xc0, !PT ;  /* 0x0000000103107812 */ /* 0x008fd600078ec0ff */
[----:B------:R-:W-:Y:S05]  /*3c20*/  @!P0 BRA `(.L_x_85) ;  /* 0x0000000000408947 */ /* 0x000fea0003800000 */
[C---:B------:R-:W-:Y:S02]  /*3c30*/  IADD3 R15, PT, PT, R23.reuse, 0x1, RZ ;  /* 0x00000001170f7810 */ /* 0x040fe40007ffe0ff */
[----:B------:R-:W-:Y:S02]  /*3c40*/  ISETP.EQ.OR P2, PT, R23, UR13, P1 ;  /* 0x0000000d17007c0c */ /* 0x000fe40008f42670 */
[----:B------:R-:W-:Y:S02]  /*3c50*/  ISETP.EQ.OR P0, PT, R15, UR13, P1 ;  /* 0x0000000d0f007c0c */ /* 0x000fe40008f02670 */
[----:B------:R-:W-:Y:S02]  /*3c60*/  MOV R12, UR14 ;  /* 0x0000000e000c7c02 */ /* 0x000fe40008000f00 */
[----:B------:R-:W-:-:S07]  /*3c70*/  MOV R14, UR14 ;  /* 0x0000000e000e7c02 */ /* 0x000fce0008000f00 */
[----:B------:R-:W-:Y:S02]  /*3c80*/  @!P2 IMAD R13, R23, R12, UR8 ;  /* 0x00000008170dae24 */ /* 0x000fe4000f8e020c */
[----:B------:R-:W-:Y:S02]  /*3c90*/  @!P0 IMAD R15, R15, R14, UR8 ;  /* 0x000000080f0f8e24 */ /* 0x000fe4000f8e020e */
[----:B------:R-:W-:-:S04]  /*3ca0*/  @!P2 IMAD.WIDE.U32 R12, R13, 0x8, R24 ;  /* 0x000000080d0ca825 */ /* 0x000fc800078e0018 */
[----:B------:R-:W-:Y:S02]  /*3cb0*/  @!P0 IMAD.WIDE.U32 R14, R15, 0x8, R24 ;  /* 0x000000080f0e8825 */ /* 0x000fe400078e0018 */
[----:B------:R-:W0:Y:S04]  /*3cc0*/  @!P2 LDG.E.64 R12, desc[UR10][R12.64] ;  /* 0x0000000a0c0ca981 */ /* 0x000e28000c1e1b00 */
[----:B------:R-:W2:Y:S01]  /*3cd0*/  @!P0 LDG.E.64 R14, desc[UR10][R14.64] ;  /* 0x0000000a0e0e8981 */ /* 0x000ea2000c1e1b00 */
[----:B------:R-:W-:Y:S01]  /*3ce0*/  IADD3 R23, PT, PT, R23, 0x2, RZ ;  /* 0x0000000217177810 */ /* 0x000fe20007ffe0ff */
[----:B0-----:R-:W-:Y:S01]  /*3cf0*/  @!P2 FADD.FTZ R10, R10, R12 ;  /* 0x0000000c0a0aa221 */ /* 0x001fe20000010000 */
[----:B------:R-:W-:-:S03]  /*3d00*/  @!P2 FADD.FTZ R11, R11, R13 ;  /* 0x0000000d0b0ba221 */ /* 0x000fc60000010000 */
[----:B--2---:R-:W-:Y:S01]  /*3d10*/  @!P0 FADD.FTZ R10, R10, R14 ;  /* 0x0000000e0a0a8221 */ /* 0x004fe20000010000 */
[----:B------:R-:W-:-:S07]  /*3d20*/  @!P0 FADD.FTZ R11, R11, R15 ;  /* 0x0000000f0b0b8221 */ /* 0x000fce0000010000 */
.L_x_85:
[----:B------:R-:W-:Y:S01]  /*3d30*/  ISETP.EQ.OR P0, PT, R23, UR13, P1 ;  /* 0x0000000d17007c0c */ /* 0x000fe20008f02670 */
[----:B------:R-:W-:Y:S03]  /*3d40*/  BSSY.RECONVERGENT B0, `(.L_x_79) ;  /* 0x0000009000007945 */ /* 0x000fe60003800200 */
[----:B------:R-:W-:-:S13]  /*3d50*/  ISETP.NE.U32.OR P0, PT, R16, 0x1, P0 ;  /* 0x000000011000780c */ /* 0x000fda0000705470 */
[----:B------:R-:W-:Y:S05]  /*3d60*/  @P0 BRA `(.L_x_86) ;  /* 0x0000000000180947 */ /* 0x000fea0003800000 */
[----:B------:R-:W-:-:S05]  /*3d70*/  MOV R12, UR14 ;  /* 0x0000000e000c7c02 */ /* 0x000fca0008000f00 */
[----:B------:R-:W-:-:S04]  /*3d80*/  IMAD R23, R23, R12, UR8 ;  /* 0x0000000817177e24 */ /* 0x000fc8000f8e020c */
[----:B------:R-:W-:-:S06]  /*3d90*/  IMAD.WIDE.U32 R24, R23, 0x8, R24 ;  /* 0x0000000817187825 */ /* 0x000fcc00078e0018 */
[----:B------:R-:W0:Y:S02]  /*3da0*/  LDG.E.64 R24, desc[UR10][R24.64] ;  /* 0x0000000a18187981 */ /* 0x000e24000c1e1b00 */
[----:B0-----:R-:W-:Y:S01]  /*3db0*/  FADD.FTZ R10, R10, R24 ;  /* 0x000000180a0a7221 */ /* 0x001fe20000010000 */
[----:B------:R-:W-:-:S07]  /*3dc0*/  FADD.FTZ R11, R11, R25 ;  /* 0x000000190b0b7221 */ /* 0x000fce0000010000 */
.L_x_86:
[----:B------:R-:W-:Y:S05]  /*3dd0*/  BSYNC.RECONVERGENT B0 ;  /* 0x0000000000007941 */ /* 0x000fea0003800200 */
.L_x_79:
[----:B------:R-:W5:Y:S01]  /*3de0*/  S2UR UR5, SR_CgaCtaId ;  /* 0x00000000000579c3 */ /* 0x000f620000008800 */
[----:B------:R-:W-:Y:S01]  /*3df0*/  UMOV UR4, 0x400 ;  /* 0x0000040000047882 */ /* 0x000fe20000000000 */
[----:B----4-:R-:W-:Y:S01]  /*3e00*/  SHF.R.U32.HI R14, RZ, 0x1, R0 ;  /* 0x00000001ff0e7819 */ /* 0x010fe20000011600 */
[----:B------:R-:W4:Y:S01]  /*3e10*/  LDCU.64 UR18, c[0x0][0x400] ;  /* 0x00008000ff1277ac */ /* 0x000f220008000a00 */
[----:B------:R-:W-:Y:S02]  /*3e20*/  SHF.L.U32 R33, R33, 0x10, RZ ;  /* 0x0000001021217819 */ /* 0x000fe400000006ff */
[----:B------:R-:W-:Y:S02]  /*3e30*/  SHF.L.U32 R32, R32, 0x10, RZ ;  /* 0x0000001020207819 */ /* 0x000fe400000006ff */
[----:B------:R-:W0:Y:S01]  /*3e40*/  LDC R15, c[0x0][0x41c] ;  /* 0x00010700ff0f7b82 */ /* 0x000e220000000800 */
[----:B-----5:R-:W-:Y:S01]  /*3e50*/  ULEA UR4, UR5, UR4, 0x18 ;  /* 0x0000000405047291 */ /* 0x020fe2000f8ec0ff */
[----:B0-----:R-:W-:-:S08]  /*3e60*/  IMAD R14, R15, UR13, R14 ;  /* 0x0000000d0f0e7c24 */ /* 0x001fd0000f8e020e */
[----:B------:R3:W-:Y:S01]  /*3e70*/  @!P1 STS.64 [UR4+0x30], R10 ;  /* 0x0000300aff009988 */ /* 0x0007e20008000a04 */
[C---:B------:R-:W-:Y:S02]  /*3e80*/  PRMT R15, R34.reuse, 0x7632, R15 ;  /* 0x00007632220f7816 */ /* 0x040fe4000000000f */
[----:B------:R-:W-:Y:S01]  /*3e90*/  SHF.L.U32 R34, R34, 0x10, RZ ;  /* 0x0000001022227819 */ /* 0x000fe200000006ff */
[----:B------:R-:W-:Y:S01]  /*3ea0*/  BAR.SYNC.DEFER_BLOCKING 0x0 ;  /* 0x0000000000007b1d */ /* 0x000fe20000010000 */
[----:B----4-:R-:W-:Y:S02]  /*3eb0*/  ISETP.GE.U32.AND P0, PT, R14, UR18, PT ;  /* 0x000000120e007c0c */ /* 0x010fe4000bf06070 */
[----:B---3--:R-:W-:Y:S01]  /*3ec0*/  SHF.L.U32 R10, R15, 0x10, RZ ;  /* 0x000000100f0a7819 */ /* 0x008fe200000006ff */
[----:B------:R-:W-:Y:S01]  /*3ed0*/  FADD.FTZ R15, R34, -UR16 ;  /* 0x80000010220f7e21 */ /* 0x000fe20008010000 */
[----:B------:R-:W-:-:S03]  /*3ee0*/  PRMT R11, R31, 0x7632, R11 ;  /* 0x000076321f0b7816 */ /* 0x000fc6000000000b */
[----:B------:R-:W-:Y:S01]  /*3ef0*/  FADD.FTZ R16, R10, -UR16 ;  /* 0x800000100a107e21 */ /* 0x000fe20008010000 */
[----:B------:R-:W-:Y:S01]  /*3f00*/  FMUL.FTZ R15, R15, UR9 ;  /* 0x000000090f0f7c20 */ /* 0x000fe20008410000 */
[----:B------:R-:W-:Y:S02]  /*3f10*/  SHF.R.S32.HI R10, RZ, 0x1f, R14 ;  /* 0x0000001fff0a7819 */ /* 0x000fe4000001140e */
[----:B------:R-:W-:Y:S01]  /*3f20*/  FMUL.FTZ R16, R16, UR9 ;  /* 0x0000000910107c20 */ /* 0x000fe20008410000 */
[----:B------:R-:W0:Y:S01]  /*3f30*/  LDS.64 R12, [UR4+0x30] ;  /* 0x00003004ff0c7984 */ /* 0x000e220008000a00 */
[----:B------:R-:W0:Y:S02]  /*3f40*/  LDCU UR4, c[0x0][0x42c] ;  /* 0x00008580ff0477ac */ /* 0x000e240008000800 */
[----:B0-----:R-:W-:Y:S01]  /*3f50*/  FMUL.FTZ R12, R12, UR4 ;  /* 0x000000040c0c7c20 */ /* 0x001fe20008410000 */
[----:B------:R-:W-:Y:S01]  /*3f60*/  FMUL.FTZ R13, R13, UR4 ;  /* 0x000000040d0d7c20 */ /* 0x000fe20008410000 */
[----:B------:R-:W-:Y:S06]  /*3f70*/  @!P4 BRA `(.L_x_87) ;  /* 0x000000000048c947 */ /* 0x000fec0003800000 */
[----:B------:R-:W-:Y:S01]  /*3f80*/  FFMA.FTZ R17, R8, R15, R6 ;  /* 0x0000000f08117223 */ /* 0x000fe20000010006 */
[----:B-1----:R-:W-:-:S03]  /*3f90*/  FFMA.FTZ R18, R9, R16, R7 ;  /* 0x0000001009127223 */ /* 0x002fc60000010007 */
[----:B------:R-:W-:Y:S01]  /*3fa0*/  FMUL.FTZ R19, R17, -1.4426950216293334961 ;  /* 0xbfb8aa3b11137820 */ /* 0x000fe20000410000 */
[----:B------:R-:W-:-:S05]  /*3fb0*/  FMUL.FTZ R21, R18, -1.4426950216293334961 ;  /* 0xbfb8aa3b12157820 */ /* 0x000fca0000410000 */
[----:B------:R-:W2:Y:S08]  /*3fc0*/  MUFU.EX2 R19, R19 ;  /* 0x0000001300137308 */ /* 0x000eb00000000800 */
[----:B------:R-:W0:Y:S01]  /*3fd0*/  MUFU.EX2 R21, R21 ;  /* 0x0000001500157308 */ /* 0x000e220000000800 */
[----:B--2---:R-:W-:-:S07]  /*3fe0*/  FADD.FTZ R20, R19, 1 ;  /* 0x3f80000013147421 */ /* 0x004fce0000010000 */
[----:B------:R-:W1:Y:S01]  /*3ff0*/  MUFU.RCP R20, R20 ;  /* 0x0000001400147308 */ /* 0x000e620000001000 */
[----:B0-----:R-:W-:-:S07]  /*4000*/  FADD.FTZ R22, R21, 1 ;  /* 0x3f80000015167421 */ /* 0x001fce0000010000 */
[----:B------:R-:W0:Y:S01]  /*4010*/  MUFU.RCP R23, R22 ;  /* 0x0000001600177308 */ /* 0x000e220000001000 */
[----:B-1----:R-:W-:Y:S01]  /*4020*/  FADD.FTZ R24, -R20, 1 ;  /* 0x3f80000014187421 */ /* 0x002fe20000010100 */
[----:B------:R-:W-:-:S03]  /*4030*/  FMUL.FTZ R33, R33, R20 ;  /* 0x0000001421217220 */ /* 0x000fc60000410000 */
[----:B------:R-:W-:Y:S01]  /*4040*/  FFMA.FTZ R24, R17, R24, 1 ;  /* 0x3f80000011187423 */ /* 0x000fe20000010018 */
[----:B0-----:R-:W-:Y:S01]  /*4050*/  FADD.FTZ R25, -R23, 1 ;  /* 0x3f80000017197421 */ /* 0x001fe20000010100 */
[----:B------:R-:W-:Y:S02]  /*4060*/  FMUL.FTZ R32, R32, R23 ;  /* 0x0000001720207220 */ /* 0x000fe40000410000 */
[----:B------:R-:W-:Y:S01]  /*4070*/  FMUL.FTZ R33, R33, R24 ;  /* 0x0000001821217220 */ /* 0x000fe20000410000 */
[----:B------:R-:W-:-:S04]  /*4080*/  FFMA.FTZ R25, R18, R25, 1 ;  /* 0x3f80000012197423 */ /* 0x000fc80000010019 */
[----:B------:R-:W-:-:S07]  /*4090*/  FMUL.FTZ R32, R32, R25 ;  /* 0x0000001920207220 */ /* 0x000fce0000410000 */
.L_x_87:
[----:B------:R-:W-:Y:S01]  /*40a0*/  ISETP.GE.AND.EX P0, PT, R10, UR19, PT, P0 ;  /* 0x000000130a007c0c */ /* 0x000fe2000bf06300 */
[C-C-:B------:R-:W-:Y:S01]  /*40b0*/  FFMA.FTZ R15, R12.reuse, R15, R13.reuse ;  /* 0x0000000f0c0f7223 */ /* 0x140fe2000001000d */
[----:B------:R-:W-:Y:S01]  /*40c0*/  SHF.L.U32 R31, R31, 0x10, RZ ;  /* 0x000000101f1f7819 */ /* 0x000fe200000006ff */
[----:B-1----:R-:W-:Y:S01]  /*40d0*/  FFMA.FTZ R18, R12, R16, R13 ;  /* 0x000000100c127223 */ /* 0x002fe2000001000d */
[----:B------:R-:W-:Y:S01]  /*40e0*/  BSSY.RECONVERGENT B0, `(.L_x_88) ;  /* 0x0000016000007945 */ /* 0x000fe20003800200 */
[----:B------:R-:W-:Y:S01]  /*40f0*/  ISETP.GE.U32.AND P1, PT, R38, UR18, PT ;  /* 0x0000001226007c0c */ /* 0x000fe2000bf26070 */
[----:B------:R-:W-:Y:S01]  /*4100*/  FFMA.FTZ R15, R8, R33, -R15 ;  /* 0x00000021080f7223 */ /* 0x000fe2000001080f */
[----:B------:R-:W-:Y:S01]  /*4110*/  SHF.R.S32.HI R16, RZ, 0x1f, R38 ;  /* 0x0000001fff107819 */ /* 0x000fe20000011426 */
[----:B------:R-:W-:Y:S01]  /*4120*/  FADD.FTZ R31, R31, -UR16 ;  /* 0x800000101f1f7e21 */ /* 0x000fe20008010000 */
[----:B------:R-:W-:Y:S01]  /*4130*/  SHF.L.U32 R17, R11, 0x10, RZ ;  /* 0x000000100b117819 */ /* 0x000fe200000006ff */
[----:B------:R-:W-:-:S03]  /*4140*/  FFMA.FTZ R18, R9, R32, -R18 ;  /* 0x0000002009127223 */ /* 0x000fc60000010812 */
[----:B------:R-:W-:Y:S05]  /*4150*/  @P0 BRA `(.L_x_89) ;  /* 0x0000000000380947 */ /* 0x000fea0003800000 */
[----:B------:R-:W0:Y:S01]  /*4160*/  LDCU.64 UR20, c[0x0][0x3f8] ;  /* 0x00007f00ff1477ac */ /* 0x000e220008000a00 */
[----:B------:R-:W-:Y:S01]  /*4170*/  MOV R11, R43 ;  /* 0x0000002b000b7202 */ /* 0x000fe20000000f00 */
[----:B------:R-:W-:Y:S01]  /*4180*/  FMUL.FTZ R18, R18, UR9 ;  /* 0x0000000912127c20 */ /* 0x000fe20008410000 */
[----:B------:R-:W1:Y:S01]  /*4190*/  LDCU.64 UR4, c[0x0][0x380] ;  /* 0x00007000ff0477ac */ /* 0x000e620008000a00 */
[----:B0-----:R-:W-:Y:S01]  /*41a0*/  IMAD R19, R10, UR20, RZ ;  /* 0x000000140a137c24 */ /* 0x001fe2000f8e02ff */
[----:B------:R-:W-:-:S03]  /*41b0*/  MOV R10, R44 ;  /* 0x0000002c000a7202 */ /* 0x000fc60000000f00 */
[C---:B------:R-:W-:Y:S02]  /*41c0*/  IMAD R21, R14.reuse, UR21, R19 ;  /* 0x000000150e157c24 */ /* 0x040fe4000f8e0213 */
[----:B------:R-:W-:Y:S01]  /*41d0*/  FMUL.FTZ R19, R15, UR9 ;  /* 0x000000090f137c20 */ /* 0x000fe20008410000 */
[----:B------:R-:W-:-:S03]  /*41e0*/  IMAD.WIDE.U32 R10, R14, UR20, R10 ;  /* 0x000000140e0a7c25 */ /* 0x000fc6000f8e000a */
[----:B-1----:R-:W-:Y:S02]  /*41f0*/  LEA R14, P0, R10, UR4, 0x1 ;  /* 0x000000040a0e7c11 */ /* 0x002fe4000f8008ff */
[----:B------:R-:W-:Y:S02]  /*4200*/  IADD3 R21, PT, PT, R11, R21, RZ ;  /* 0x000000150b157210 */ /* 0x000fe40007ffe0ff */
[----:B------:R-:W-:Y:S02]  /*4210*/  F2FP.BF16.F32.PACK_AB R11, R18, R19 ;  /* 0x00000013120b723e */ /* 0x000fe400000010ff */
[----:B------:R-:W-:-:S05]  /*4220*/  LEA.HI.X R15, R10, UR5, R21, 0x1, P0 ;  /* 0x000000050a0f7c11 */ /* 0x000fca00080f0c15 */
[----:B------:R0:W-:Y:S02]  /*4230*/  STG.E desc[UR10][R14.64], R11 ;  /* 0x0000000b0e007986 */ /* 0x0001e4000c10190a */
.L_x_89:
[----:B------:R-:W-:Y:S05]  /*4240*/  BSYNC.RECONVERGENT B0 ;  /* 0x0000000000007941 */ /* 0x000fea0003800200 */
.L_x_88:
[----:B------:R-:W-:Y:S01]  /*4250*/  PRMT R10, R30, 0x7632, R10 ;  /* 0x000076321e0a7816 */ /* 0x000fe2000000000a */
[----:B------:R-:W-:Y:S01]  /*4260*/  FMUL.FTZ R31, R31, UR9 ;  /* 0x000000091f1f7c20 */ /* 0x000fe20008410000 */
[----:B------:R-:W-:Y:S01]  /*4270*/  FADD.FTZ R17, R17, -UR16 ;  /* 0x8000001011117e21 */ /* 0x000fe20008010000 */
[----:B------:R-:W-:Y:S02]  /*4280*/  ISETP.GE.AND.EX P1, PT, R16, UR19, PT, P1 ;  /* 0x0000001310007c0c */ /* 0x000fe4000bf26310 */
[----:B0-----:R-:W-:Y:S01]  /*4290*/  SHF.L.U32 R11, R30, 0x10, RZ ;  /* 0x000000101e0b7819 */ /* 0x001fe200000006ff */
[----:B------:R-:W-:Y:S01]  /*42a0*/  FFMA.FTZ R25, R12, R31, R13 ;  /* 0x0000001f0c197223 */ /* 0x000fe2000001000d */
[----:B------:R-:W-:Y:S01]  /*42b0*/  SHF.L.U32 R10, R10, 0x10, RZ ;  /* 0x000000100a0a7819 */ /* 0x000fe200000006ff */
[----:B------:R-:W-:Y:S01]  /*42c0*/  FMUL.FTZ R24, R17, UR9 ;  /* 0x0000000911187c20 */ /* 0x000fe20008410000 */
[----:B------:R-:W-:Y:S07]  /*42d0*/  @!P4 BRA `(.L_x_90) ;  /* 0x000000000048c947 */ /* 0x000fee0003800000 */
[----:B------:R-:W-:Y:S01]  /*42e0*/  FFMA.FTZ R14, R8, R31, R6 ;  /* 0x0000001f080e7223 */ /* 0x000fe20000010006 */
[----:B------:R-:W-:-:S03]  /*42f0*/  FFMA.FTZ R15, R9, R24, R7 ;  /* 0x00000018090f7223 */ /* 0x000fc60000010007 */
[----:B------:R-:W-:Y:S01]  /*4300*/  FMUL.FTZ R17, R14, -1.4426950216293334961 ;  /* 0xbfb8aa3b0e117820 */ /* 0x000fe20000410000 */
[----:B------:R-:W-:-:S05]  /*4310*/  FMUL.FTZ R19, R15, -1.4426950216293334961 ;  /* 0xbfb8aa3b0f137820 */ /* 0x000fca0000410000 */
[----:B------:R-:W0:Y:S08]  /*4320*/  MUFU.EX2 R17, R17 ;  /* 0x0000001100117308 */ /* 0x000e300000000800 */
[----:B------:R-:W2:Y:S01]  /*4330*/  MUFU.EX2 R19, R19 ;  /* 0x0000001300137308 */ /* 0x000ea20000000800 */
[----:B0-----:R-:W-:-:S07]  /*4340*/  FADD.FTZ R18, R17, 1 ;  /* 0x3f80000011127421 */ /* 0x001fce0000010000 */
[----:B------:R-:W0:Y:S01]  /*4350*/  MUFU.RCP R18, R18 ;  /* 0x0000001200127308 */ /* 0x000e220000001000 */
[----:B--2---:R-:W-:-:S07]  /*4360*/  FADD.FTZ R20, R19, 1 ;  /* 0x3f80000013147421 */ /* 0x004fce0000010000 */
[----:B------:R-:W1:Y:S01]  /*4370*/  MUFU.RCP R21, R20 ;  /* 0x0000001400157308 */ /* 0x000e620000001000 */
[----:B0-----:R-:W-:Y:S01]  /*4380*/  FADD.FTZ R23, -R18, 1 ;  /* 0x3f80000012177421 */ /* 0x001fe20000010100 */
[----:B------:R-:W-:-:S03]  /*4390*/  FMUL.FTZ R11, R11, R18 ;  /* 0x000000120b0b7220 */ /* 0x000fc60000410000 */
[----:B------:R-:W-:Y:S01]  /*43a0*/  FFMA.FTZ R14, R14, R23, 1 ;  /* 0x3f8000000e0e7423 */ /* 0x000fe20000010017 */
[----:B-1----:R-:W-:Y:S01]  /*43b0*/  FADD.FTZ R22, -R21, 1 ;  /* 0x3f80000015167421 */ /* 0x002fe20000010100 */
[----:B------:R-:W-:Y:S02]  /*43c0*/  FMUL.FTZ R10, R10, R21 ;  /* 0x000000150a0a7220 */ /* 0x000fe40000410000 */
[----:B------:R-:W-:Y:S01]  /*43d0*/  FMUL.FTZ R11, R11, R14 ;  /* 0x0000000e0b0b7220 */ /* 0x000fe20000410000 */
[----:B------:R-:W-:-:S04]  /*43e0*/  FFMA.FTZ R15, R15, R22, 1 ;  /* 0x3f8000000f0f7423 */ /* 0x000fc80000010016 */
[----:B------:R-:W-:-:S07]  /*43f0*/  FMUL.FTZ R10, R10, R15 ;  /* 0x0000000f0a0a7220 */ /* 0x000fce0000410000 */
.L_x_90:
[----:B------:R-:W-:Y:S01]  /*4400*/  FFMA.FTZ R14, R12, R24, R13 ;  /* 0x000000180c0e7223 */ /* 0x000fe2000001000d */
[----:B------:R-:W-:Y:S01]  /*4410*/  BSSY.RECONVERGENT B0, `(.L_x_91) ;  /* 0x0000014000007945 */ /* 0x000fe20003800200 */
[C---:B------:R-:W-:Y:S01]  /*4420*/  PRMT R17, R29.reuse, 0x7632, R17 ;  /* 0x000076321d117816 */ /* 0x040fe20000000011 */
[----:B------:R-:W-:Y:S01]  /*4430*/  FFMA.FTZ R25, R8, R11, -R25 ;  /* 0x0000000b08197223 */ /* 0x000fe20000010819 */
[----:B------:R-:W-:Y:S01]  /*4440*/  SHF.L.U32 R29, R29, 0x10, RZ ;  /* 0x000000101d1d7819 */ /* 0x000fe200000006ff */
[----:B------:R-:W-:Y:S01]  /*4450*/  FFMA.FTZ R14, R9, R10, -R14 ;  /* 0x0000000a090e7223 */ /* 0x000fe2000001080e */
[----:B------:R-:W-:Y:S06]  /*4460*/  @P1 BRA `(.L_x_92) ;  /* 0x0000000000381947 */ /* 0x000fec0003800000 */
[----:B------:R-:W0:Y:S01]  /*4470*/  LDCU.64 UR4, c[0x0][0x3f8] ;  /* 0x00007f00ff0477ac */ /* 0x000e220008000a00 */
[----:B------:R-:W-:Y:S01]  /*4480*/  MOV R10, R44 ;  /* 0x0000002c000a7202 */ /* 0x000fe20000000f00 */
[----:B------:R-:W-:Y:S01]  /*4490*/  FMUL.FTZ R25, R25, UR9 ;  /* 0x0000000919197c20 */ /* 0x000fe20008410000 */
[----:B------:R-:W-:Y:S01]  /*44a0*/  MOV R11, R43 ;  /* 0x0000002b000b7202 */ /* 0x000fe20000000f00 */
[----:B------:R-:W1:Y:S01]  /*44b0*/  LDCU.64 UR20, c[0x0][0x380] ;  /* 0x00007000ff1477ac */ /* 0x000e620008000a00 */
[----:B0-----:R-:W-:Y:S02]  /*44c0*/  IMAD R15, R16, UR4, RZ ;  /* 0x00000004100f7c24 */ /* 0x001fe4000f8e02ff */
[----:B------:R-:W-:Y:S01]  /*44d0*/  FMUL.FTZ R16, R14, UR9 ;  /* 0x000000090e107c20 */ /* 0x000fe20008410000 */
[----:B------:R-:W-:-:S04]  /*44e0*/  IMAD.WIDE.U32 R10, R38, UR4, R10 ;  /* 0x00000004260a7c25 */ /* 0x000fc8000f8e000a */
[----:B------:R-:W-:Y:S01]  /*44f0*/  IMAD R15, R38, UR5, R15 ;  /* 0x00000005260f7c24 */ /* 0x000fe2000f8e020f */
[----:B-1----:R-:W-:-:S04]  /*4500*/  LEA R14, P0, R10, UR20, 0x1 ;  /* 0x000000140a0e7c11 */ /* 0x002fc8000f8008ff */
[----:B------:R-:W-:Y:S02]  /*4510*/  IADD3 R15, PT, PT, R11, R15, RZ ;  /* 0x0000000f0b0f7210 */ /* 0x000fe40007ffe0ff */
[----:B------:R-:W-:Y:S02]  /*4520*/  F2FP.BF16.F32.PACK_AB R11, R16, R25 ;  /* 0x00000019100b723e */ /* 0x000fe400000010ff */
[----:B------:R-:W-:-:S05]  /*4530*/  LEA.HI.X R15, R10, UR21, R15, 0x1, P0 ;  /* 0x000000150a0f7c11 */ /* 0x000fca00080f0c0f */
[----:B------:R0:W-:Y:S02]  /*4540*/  STG.E desc[UR10][R14.64], R11 ;  /* 0x0000000b0e007986 */ /* 0x0001e4000c10190a */
.L_x_92:
[----:B------:R-:W-:Y:S05]  /*4550*/  BSYNC.RECONVERGENT B0 ;  /* 0x0000000000007941 */ /* 0x000fea0003800200 */
.L_x_91:
[C---:B0-----:R-:W-:Y:S01]  /*4560*/  PRMT R11, R5.reuse, 0x7632, R11 ;  /* 0x00007632050b7816 */ /* 0x041fe2000000000b */
[----:B------:R-:W-:Y:S01]  /*4570*/  UISETP.NE.AND UP0, UPT, UR15, URZ, UPT ;  /* 0x000000ff0f00728c */ /* 0x000fe2000bf05270 */
[----:B------:R-:W-:Y:S01]  /*4580*/  SHF.L.U32 R10, R5, 0x10, RZ ;  /* 0x00000010050a7819 */ /* 0x000fe200000006ff */
[----:B------:R-:W-:Y:S01]  /*4590*/  FADD.FTZ R29, R29, -UR16 ;  /* 0x800000101d1d7e21 */ /* 0x000fe20008010000 */
[----:B------:R-:W-:Y:S02]  /*45a0*/  SHF.L.U32 R5, R17, 0x10, RZ ;  /* 0x0000001011057819 */ /* 0x000fe400000006ff */
[----:B------:R-:W-:Y:S01]  /*45b0*/  SHF.L.U32 R11, R11, 0x10, RZ ;  /* 0x000000100b0b7819 */ /* 0x000fe200000006ff */
[----:B------:R-:W-:Y:S01]  /*45c0*/  FADD.FTZ R10, R10, -UR16 ;  /* 0x800000100a0a7e21 */ /* 0x000fe20008010000 */
[----:B------:R-:W-:Y:S01]  /*45d0*/  FMUL.FTZ R29, R29, UR9 ;  /* 0x000000091d1d7c20 */ /* 0x000fe20008410000 */
[----:B------:R-:W-:Y:S01]  /*45e0*/  FADD.FTZ R5, R5, -UR16 ;  /* 0x8000001005057e21 */ /* 0x000fe20008010000 */
[----:B------:R-:W-:Y:S01]  /*45f0*/  PRMT R19, R28, 0x7632, R19 ;  /* 0x000076321c137816 */ /* 0x000fe20000000013 */
[----:B------:R-:W-:Y:S01]  /*4600*/  FADD.FTZ R11, R11, -UR16 ;  /* 0x800000100b0b7e21 */ /* 0x000fe20008010000 */
[----:B------:R-:W-:Y:S01]  /*4610*/  SHF.R.S32.HI R14, RZ, 0x1f, R37 ;  /* 0x0000001fff0e7819 */ /* 0x000fe20000011425 */
[----:B------:R-:W-:Y:S01]  /*4620*/  FMUL.FTZ R18, R5, UR9 ;  /* 0x0000000905127c20 */ /* 0x000fe20008410000 */
[----:B------:R-:W-:Y:S01]  /*4630*/  FMUL.FTZ R5, R10, UR9 ;  /* 0x000000090a057c20 */ /* 0x000fe20008410000 */
[----:B------:R-:W-:Y:S01]  /*4640*/  FMUL.FTZ R10, R11, UR9 ;  /* 0x000000090b0a7c20 */ /* 0x000fe20008410000 */
[----:B------:R-:W-:Y:S01]  /*4650*/  ISETP.GE.U32.AND P0, PT, R37, UR18, PT ;  /* 0x0000001225007c0c */ /* 0x000fe2000bf06070 */
[C-C-:B------:R-:W-:Y:S01]  /*4660*/  FFMA.FTZ R15, R12.reuse, R29, R13.reuse ;  /* 0x0000001d0c0f7223 */ /* 0x140fe2000001000d */
[C-C-:B------:R-:W-:Y:S01]  /*4670*/  FFMA.FTZ R16, R12.reuse, R18, R13.reuse ;  /* 0x000000120c107223 */ /* 0x140fe2000001000d */
[C-C-:B------:R-:W-:Y:S01]  /*4680*/  FFMA.FTZ R11, R12.reuse, R5, R13.reuse ;  /* 0x000000050c0b7223 */ /* 0x140fe2000001000d */
[----:B------:R-:W-:Y:S01]  /*4690*/  FFMA.FTZ R12, R12, R10, R13 ;  /* 0x0000000a0c0c7223 */ /* 0x000fe2000001000d */
[----:B------:R-:W-:-:S02]  /*46a0*/  ISETP.GE.U32.AND P1, PT, R36, UR18, PT ;  /* 0x0000001224007c0c */ /* 0x000fc4000bf26070 */
[----:B------:R-:W-:Y:S02]  /*46b0*/  ISETP.GE.AND.EX P0, PT, R14, UR19, PT, P0 ;  /* 0x000000130e007c0c */ /* 0x000fe4000bf06300 */
[----:B------:R-:W-:Y:S02]  /*46c0*/  SHF.L.U32 R28, R28, 0x10, RZ ;  /* 0x000000101c1c7819 */ /* 0x000fe400000006ff */
[----:B------:R-:W-:Y:S01]  /*46d0*/  SHF.L.U32 R13, R19, 0x10, RZ ;  /* 0x00000010130d7819 */ /* 0x000fe200000006ff */
[----:B------:R-:W-:Y:S08]  /*46e0*/  BRA.U !UP0, `(.L_x_93) ;  /* 0x0000000108487547 */ /* 0x000ff0000b800000 */
[----:B------:R-:W-:Y:S01]  /*46f0*/  FFMA.FTZ R17, R8, R29, R6 ;  /* 0x0000001d08117223 */ /* 0x000fe20000010006 */
[----:B------:R-:W-:-:S03]  /*4700*/  FFMA.FTZ R18, R9, R18, R7 ;  /* 0x0000001209127223 */ /* 0x000fc60000010007 */
        /* <DEDUP_REMOVED lines=16> */
.L_x_93:
[----:B------:R-:W-:Y:S01]  /*4810*/  BSSY.RECONVERGENT B0, `(.L_x_94) ;  /* 0x0000013000007945 */ /* 0x000fe20003800200 */
[----:B------:R-:W-:Y:S01]  /*4820*/  FFMA.FTZ R28, R8, R28, -R15 ;  /* 0x0000001c081c7223 */ /* 0x000fe2000001080f */
[----:B------:R-:W-:Y:S01]  /*4830*/  PRMT R18, R4, 0x7632, R18 ;  /* 0x0000763204127816 */ /* 0x000fe20000000012 */
[----:B------:R-:W-:Y:S01]  /*4840*/  FFMA.FTZ R13, R9, R13, -R16 ;  /* 0x0000000d090d7223 */ /* 0x000fe20000010810 */
[----:B------:R-:W-:Y:S06]  /*4850*/  @P0 BRA `(.L_x_95) ;  /* 0x0000000000380947 */ /* 0x000fec0003800000 */
[----:B------:R-:W0:Y:S01]  /*4860*/  LDCU.64 UR4, c[0x0][0x3f8] ;  /* 0x00007f00ff0477ac */ /* 0x000e220008000a00 */
[----:B------:R-:W-:Y:S01]  /*4870*/  MOV R15, R43 ;  /* 0x0000002b000f7202 */ /* 0x000fe20000000f00 */
[----:B------:R-:W-:Y:S01]  /*4880*/  FMUL.FTZ R28, R28, UR9 ;  /* 0x000000091c1c7c20 */ /* 0x000fe20008410000 */
[----:B------:R-:W-:Y:S01]  /*4890*/  FMUL.FTZ R13, R13, UR9 ;  /* 0x000000090d0d7c20 */ /* 0x000fe20008410000 */
[----:B------:R-:W1:Y:S04]  /*48a0*/  LDCU.64 UR20, c[0x0][0x380] ;  /* 0x00007000ff1477ac */ /* 0x000e680008000a00 */
[----:B------:R-:W-:Y:S01]  /*48b0*/  F2FP.BF16.F32.PACK_AB R13, R13, R28 ;  /* 0x0000001c0d0d723e */ /* 0x000fe200000010ff */
[----:B0-----:R-:W-:Y:S01]  /*48c0*/  IMAD R16, R14, UR4, RZ ;  /* 0x000000040e107c24 */ /* 0x001fe2000f8e02ff */
[----:B------:R-:W-:-:S03]  /*48d0*/  MOV R14, R44 ;  /* 0x0000002c000e7202 */ /* 0x000fc60000000f00 */
[C---:B------:R-:W-:Y:S02]  /*48e0*/  IMAD R17, R37.reuse, UR5, R16 ;  /* 0x0000000525117c24 */ /* 0x040fe4000f8e0210 */
[----:B------:R-:W-:-:S03]  /*48f0*/  IMAD.WIDE.U32 R14, R37, UR4, R14 ;  /* 0x00000004250e7c25 */ /* 0x000fc6000f8e000e */
[----:B-1----:R-:W-:Y:S02]  /*4900*/  LEA R16, P0, R14, UR20, 0x1 ;  /* 0x000000140e107c11 */ /* 0x002fe4000f8008ff */
[----:B------:R-:W-:-:S04]  /*4910*/  IADD3 R17, PT, PT, R15, R17, RZ ;  /* 0x000000110f117210 */ /* 0x000fc80007ffe0ff */
[----:B------:R-:W-:-:S05]  /*4920*/  LEA.HI.X R17, R14, UR21, R17, 0x1, P0 ;  /* 0x000000150e117c11 */ /* 0x000fca00080f0c11 */
[----:B------:R0:W-:Y:S02]  /*4930*/  STG.E desc[UR10][R16.64], R13 ;  /* 0x0000000d10007986 */ /* 0x0001e4000c10190a */
.L_x_95:
[----:B------:R-:W-:Y:S05]  /*4940*/  BSYNC.RECONVERGENT B0 ;  /* 0x0000000000007941 */ /* 0x000fea0003800200 */
.L_x_94:
[----:B------:R-:W-:Y:S02]  /*4950*/  SHF.L.U32 R4, R4, 0x10, RZ ;  /* 0x0000001004047819 */ /* 0x000fe400000006ff */
[----:B0-----:R-:W-:Y:S02]  /*4960*/  SHF.R.S32.HI R17, RZ, 0x1f, R36 ;  /* 0x0000001fff117819 */ /* 0x001fe40000011424 */
[----:B------:R-:W-:Y:S01]  /*4970*/  SHF.L.U32 R13, R18, 0x10, RZ ;  /* 0x00000010120d7819 */ /* 0x000fe200000006ff */
[----:B------:R-:W-:Y:S06]  /*4980*/  BRA.U !UP0, `(.L_x_96) ;  /* 0x0000000108487547 */ /* 0x000fec000b800000 */
[----:B------:R-:W-:Y:S01]  /*4990*/  FFMA.FTZ R7, R9, R10, R7 ;  /* 0x0000000a09077223 */ /* 0x000fe20000010007 */
[----:B------:R-:W-:-:S03]  /*49a0*/  FFMA.FTZ R5, R8, R5, R6 ;  /* 0x0000000508057223 */ /* 0x000fc60000010006 */
[----:B------:R-:W-:Y:S01]  /*49b0*/  FMUL.FTZ R14, R7, -1.4426950216293334961 ;  /* 0xbfb8aa3b070e7820 */ /* 0x000fe20000410000 */
[----:B------:R-:W-:-:S05]  /*49c0*/  FMUL.FTZ R6, R5, -1.4426950216293334961 ;  /* 0xbfb8aa3b05067820 */ /* 0x000fca0000410000 */
[----:B------:R-:W0:Y:S08]  /*49d0*/  MUFU.EX2 R14, R14 ;  /* 0x0000000e000e7308 */ /* 0x000e300000000800 */
[----:B------:R-:W1:Y:S01]  /*49e0*/  MUFU.EX2 R6, R6 ;  /* 0x0000000600067308 */ /* 0x000e620000000800 */
[----:B0-----:R-:W-:-:S07]  /*49f0*/  FADD.FTZ R16, R14, 1 ;  /* 0x3f8000000e107421 */ /* 0x001fce0000010000 */
[----:B------:R-:W2:Y:S01]  /*4a00*/  MUFU.RCP R16, R16 ;  /* 0x0000001000107308 */ /* 0x000ea20000001000 */
[----:B-1----:R-:W-:-:S07]  /*4a10*/  FADD.FTZ R10, R6, 1 ;  /* 0x3f800000060a7421 */ /* 0x002fce0000010000 */
[----:B------:R-:W0:Y:S01]  /*4a20*/  MUFU.RCP R15, R10 ;  /* 0x0000000a000f7308 */ /* 0x000e220000001000 */
[----:B--2---:R-:W-:Y:S01]  /*4a30*/  FADD.FTZ R20, -R16, 1 ;  /* 0x3f80000010147421 */ /* 0x004fe20000010100 */
[----:B------:R-:W-:-:S03]  /*4a40*/  FMUL.FTZ R13, R13, R16 ;  /* 0x000000100d0d7220 */ /* 0x000fc60000410000 */
[----:B------:R-:W-:Y:S01]  /*4a50*/  FFMA.FTZ R20, R7, R20, 1 ;  /* 0x3f80000007147423 */ /* 0x000fe20000010014 */
[----:B0-----:R-:W-:Y:S01]  /*4a60*/  FADD.FTZ R18, -R15, 1 ;  /* 0x3f8000000f127421 */ /* 0x001fe20000010100 */
[----:B------:R-:W-:Y:S02]  /*4a70*/  FMUL.FTZ R4, R4, R15 ;  /* 0x0000000f04047220 */ /* 0x000fe40000410000 */
[----:B------:R-:W-:Y:S01]  /*4a80*/  FMUL.FTZ R13, R13, R20 ;  /* 0x000000140d0d7220 */ /* 0x000fe20000410000 */
[----:B------:R-:W-:-:S04]  /*4a90*/  FFMA.FTZ R5, R5, R18, 1 ;  /* 0x3f80000005057423 */ /* 0x000fc80000010012 */
[----:B------:R-:W-:-:S07]  /*4aa0*/  FMUL.FTZ R4, R4, R5 ;  /* 0x0000000504047220 */ /* 0x000fce0000410000 */
.L_x_96:
[----:B------:R-:W-:Y:S01]  /*4ab0*/  ISETP.GE.AND.EX P1, PT, R17, UR19, PT, P1 ;  /* 0x0000001311007c0c */ /* 0x000fe2000bf26310 */
[----:B------:R-:W-:Y:S01]  /*4ac0*/  FFMA.FTZ R11, R8, R4, -R11 ;  /* 0x00000004080b7223 */ /* 0x000fe2000001080b */
[----:B------:R-:W-:Y:S01]  /*4ad0*/  FFMA.FTZ R12, R9, R13, -R12 ;  /* 0x0000000d090c7223 */ /* 0x000fe2000001080c */
[----:B------:R-:W-:Y:S02]  /*4ae0*/  BSSY.RECONVERGENT B0, `(.L_x_97) ;  /* 0x000000f000007945 */ /* 0x000fe40003800200 */
[----:B------:R-:W-:Y:S01]  /*4af0*/  FMUL.FTZ R7, R11, UR9 ;  /* 0x000000090b077c20 */ /* 0x000fe20008410000 */
[----:B------:R-:W-:-:S07]  /*4b00*/  FMUL.FTZ R12, R12, UR9 ;  /* 0x000000090c0c7c20 */ /* 0x000fce0008410000 */
[----:B------:R-:W-:Y:S05]  /*4b10*/  @P1 BRA `(.L_x_98) ;  /* 0x00000000002c1947 */ /* 0x000fea0003800000 */
[----:B------:R-:W0:Y:S01]  /*4b20*/  LDCU.64 UR4, c[0x0][0x3f8] ;  /* 0x00007f00ff0477ac */ /* 0x000e220008000a00 */
[----:B------:R-:W-:Y:S02]  /*4b30*/  MOV R42, R44 ;  /* 0x0000002c002a7202 */ /* 0x000fe40000000f00 */
[----:B------:R-:W-:Y:S01]  /*4b40*/  F2FP.BF16.F32.PACK_AB R7, R12, R7 ;  /* 0x000000070c07723e */ /* 0x000fe200000010ff */
[----:B------:R-:W1:Y:S01]  /*4b50*/  LDCU.64 UR16, c[0x0][0x380] ;  /* 0x00007000ff1077ac */ /* 0x000e620008000a00 */
[----:B0-----:R-:W-:Y:S02]  /*4b60*/  IMAD R5, R17, UR4, RZ ;  /* 0x0000000411057c24 */ /* 0x001fe4000f8e02ff */
[----:B------:R-:W-:-:S04]  /*4b70*/  IMAD.WIDE.U32 R42, R36, UR4, R42 ;  /* 0x00000004242a7c25 */ /* 0x000fc8000f8e002a */
[----:B------:R-:W-:Y:S01]  /*4b80*/  IMAD R5, R36, UR5, R5 ;  /* 0x0000000524057c24 */ /* 0x000fe2000f8e0205 */
[----:B-1----:R-:W-:-:S04]  /*4b90*/  LEA R4, P0, R42, UR16, 0x1 ;  /* 0x000000102a047c11 */ /* 0x002fc8000f8008ff */
[----:B------:R-:W-:-:S04]  /*4ba0*/  IADD3 R5, PT, PT, R43, R5, RZ ;  /* 0x000000052b057210 */ /* 0x000fc80007ffe0ff */
[----:B------:R-:W-:-:S05]  /*4bb0*/  LEA.HI.X R5, R42, UR17, R5, 0x1, P0 ;  /* 0x000000112a057c11 */ /* 0x000fca00080f0c05 */
[----:B------:R0:W-:Y:S02]  /*4bc0*/  STG.E desc[UR10][R4.64], R7 ;  /* 0x0000000704007986 */ /* 0x0001e4000c10190a */
.L_x_98:
[----:B------:R-:W-:Y:S05]  /*4bd0*/  BSYNC.RECONVERGENT B0 ;  /* 0x0000000000007941 */ /* 0x000fea0003800200 */
.L_x_97:
[----:B------:R-:W-:Y:S01]  /*4be0*/  UIADD3 UR7, UPT, UPT, UR14, UR7, URZ ;  /* 0x000000070e077290 */ /* 0x000fe2000fffe0ff */
[----:B------:R-:W-:-:S03]  /*4bf0*/  IADD3 R35, PT, PT, R35, 0x1, RZ ;  /* 0x0000000123237810 */ /* 0x000fc60007ffe0ff */
[----:B------:R-:W-:-:S09]  /*4c00*/  UISETP.GE.AND UP0, UPT, UR7, UR6, UPT ;  /* 0x000000060700728c */ /* 0x000fd2000bf06270 */
[----:B------:R-:W-:Y:S05]  /*4c10*/  BRA.U !UP0, `(.L_x_99) ;  /* 0xffffffb508507547 */ /* 0x000fea000b83ffff */
.L_x_68:
[----:B------:R-:W1:Y:S01]  /*4c20*/  LDC R6, c[0x0][0x370] ;  /* 0x0000dc00ff067b82 */ /* 0x000e620000000800 */
[----:B------:R-:W-:Y:S01]  /*4c30*/  ISETP.NE.AND P2, PT, R0, RZ, PT ;  /* 0x000000ff0000720c */ /* 0x000fe20003f45270 */
[----:B------:R-:W-:Y:S06]  /*4c40*/  BSSY.RECONVERGENT B0, `(.L_x_100) ;  /* 0x0000011000007945 */ /* 0x000fec0003800200 */
[----:B0-----:R-:W0:Y:S08]  /*4c50*/  LDC R7, c[0x0][0x374] ;  /* 0x0000dd00ff077b82 */ /* 0x001e300000000800 */
[----:B------:R-:W3:Y:S01]  /*4c60*/  LDC.64 R2, c[0x0][0x3c8] ;  /* 0x0000f200ff027b82 */ /* 0x000ee20000000a00 */
[----:B-1----:R-:W-:-:S02]  /*4c70*/  IADD3 R5, PT, PT, R6, -0x1, RZ ;  /* 0xffffffff06057810 */ /* 0x002fc40007ffe0ff */
[----:B------:R-:W-:Y:S02]  /*4c80*/  ISETP.NE.AND P1, PT, R6, 0x1, PT ;  /* 0x000000010600780c */ /* 0x000fe40003f25270 */
[----:B0-----:R-:W-:-:S04]  /*4c90*/  IADD3 R4, PT, PT, R7, -0x1, RZ ;  /* 0xffffffff07047810 */ /* 0x001fc80007ffe0ff */
[----:B------:R-:W-:Y:S02]  /*4ca0*/  ISETP.NE.AND P0, PT, R4, UR8, PT ;  /* 0x0000000804007c0c */ /* 0x000fe4000bf05270 */
[----:B------:R-:W-:Y:S02]  /*4cb0*/  SHF.L.U32 R4, R7, 0x1, RZ ;  /* 0x0000000107047819 */ /* 0x000fe400000006ff */
[----:B------:R-:W-:Y:S02]  /*4cc0*/  ISETP.NE.OR P0, PT, R5, UR13, P0 ;  /* 0x0000000d05007c0c */ /* 0x000fe40008705670 */
[----:B------:R-:W-:-:S05]  /*4cd0*/  SEL R5, R4, RZ, P1 ;  /* 0x000000ff04057207 */ /* 0x000fca0000800000 */
[----:B---3--:R-:W-:Y:S01]  /*4ce0*/  IMAD.WIDE.U32 R2, R5, 0x4, R2 ;  /* 0x0000000405027825 */ /* 0x008fe200078e0002 */
[----:B------:R-:W-:Y:S06]  /*4cf0*/  @P2 BRA `(.L_x_101) ;  /* 0x0000000000142947 */ /* 0x000fec0003800000 */
[----:B------:R-:W-:Y:S01]  /*4d00*/  HFMA2 R5, -RZ, RZ, 0, 5.9604644775390625e-08 ;  /* 0x00000001ff057431 */ /* 0x000fe200000001ff */
[----:B------:R-:W-:Y:S06]  /*4d10*/  MEMBAR.ALL.GPU ;  /* 0x0000000000007992 */ /* 0x000fec000000a000 */
[----:B------:R-:W-:-:S00]  /*4d20*/  ERRBAR ;  /* 0x00000000000079ab */ /* 0x000fc00000000000 */
[----:B------:R-:W-:Y:S06]  /*4d30*/  CGAERRBAR ;  /* 0x00000000000075ab */ /* 0x000fec0000000000 */
[----:B------:R0:W-:Y:S02]  /*4d40*/  REDG.E.ADD.S32.STRONG.GPU desc[UR10][R2.64], R5 ;  /* 0x000000050200798e */ /* 0x0001e4000c12e30a */
.L_x_101:
[----:B------:R-:W-:Y:S05]  /*4d50*/  BSYNC.RECONVERGENT B0 ;  /* 0x0000000000007941 */ /* 0x000fea0003800200 */
.L_x_100:
[----:B------:R-:W-:Y:S05]  /*4d60*/  @P0 EXIT ;  /* 0x000000000000094d */ /* 0x000fea0003800000 */
[----:B------:R-:W-:Y:S05]  /*4d70*/  @P2 BRA `(.L_x_102) ;  /* 0x0000000000202947 */ /* 0x000fea0003800000 */
[----:B------:R-:W-:-:S05]  /*4d80*/  IMAD R4, R6, R7, RZ ;  /* 0x0000000706047224 */ /* 0x000fca00078e02ff */
[----:B------:R-:W-:-:S13]  /*4d90*/  ISETP.NE.AND P0, PT, R4, -0x1, PT ;  /* 0xffffffff0400780c */ /* 0x000fda0003f05270 */
[----:B------:R-:W-:Y:S05]  /*4da0*/  @!P0 BRA `(.L_x_102) ;  /* 0x0000000000148947 */ /* 0x000fea0003800000 */
.L_x_103:
[----:B0-----:R-:W3:Y:S04]  /*4db0*/  LDG.E.STRONG.GPU R5, desc[UR10][R2.64] ;  /* 0x0000000a02057981 */ /* 0x001ee8000c1ef900 */
[----:B---3--:R-:W-:Y:S01]  /*4dc0*/  CCTL.IVALL ;  /* 0x00000000ff00798f */ /* 0x008fe20002000000 */
[----:B------:R-:W-:Y:S05]  /*4dd0*/  YIELD ;  /* 0x0000000000007946 */ /* 0x000fea0003800000 */
[----:B------:R-:W-:-:S13]  /*4de0*/  ISETP.NE.AND P0, PT, R5, R4, PT ;  /* 0x000000040500720c */ /* 0x000fda0003f05270 */
[----:B------:R-:W-:Y:S05]  /*4df0*/  @P0 BRA `(.L_x_103) ;  /* 0xfffffffc00ec0947 */ /* 0x000fea000383ffff */
.L_x_102:
[----:B------:R-:W-:Y:S05]  /*4e00*/  WARPSYNC.ALL ;  /* 0x0000000000007948 */ /* 0x000fea0003800000 */
[----:B------:R-:W0:Y:S08]  /*4e10*/  LDC.64 R8, c[0x0][0x3f8] ;  /* 0x0000fe00ff087b82 */ /* 0x000e300000000a00 */
        /* <DEDUP_REMOVED lines=9> */
[----:B------:R-:W-:Y:S01]  /*4eb0*/  BSSY.RECONVERGENT B0, `(.L_x_104) ;  /* 0x000004c000007945 */ /* 0x000fe20003800200 */
[----:B------:R-:W-:Y:S02]  /*4ec0*/  MOV R7, RZ ;  /* 0x000000ff00077202 */ /* 0x000fe40000000f00 */
[----:B------:R-:W-:Y:S02]  /*4ed0*/  ISETP.GT.U32.AND P0, PT, R3, R6, PT ;  /* 0x000000060300720c */ /* 0x000fe40003f04070 */
[----:B------:R-:W-:Y:S02]  /*4ee0*/  IADD3.X R11, PT, PT, RZ, R7, RZ, P1, !PT ;  /* 0x00000007ff0b7210 */ /* 0x000fe40000ffe4ff */
[----:B------:R-:W-:Y:S02]  /*4ef0*/  LOP3.LUT R4, RZ, R0, RZ, 0x33, !PT ;  /* 0x00000000ff047212 */ /* 0x000fe400078e33ff */
[----:B------:R-:W-:-:S02]  /*4f00*/  ISETP.GT.AND.EX P0, PT, R2, R11, PT, P0 ;  /* 0x0000000b0200720c */ /* 0x000fc40003f04300 */
[----:B------:R-:W-:Y:S02]  /*4f10*/  LEA R13, R9, R9, 0x1 ;  /* 0x00000009090d7211 */ /* 0x000fe400078e08ff */
[----:B------:R-:W-:Y:S02]  /*4f20*/  SEL R5, R3, R6, P0 ;  /* 0x0000000603057207 */ /* 0x000fe40000000000 */
[----:B------:R-:W-:Y:S02]  /*4f30*/  LOP3.LUT R6, RZ, R7, RZ, 0x33, !PT ;  /* 0x00000007ff067212 */ /* 0x000fe400078e33ff */
[----:B------:R-:W-:Y:S01]  /*4f40*/  IADD3 R22, P1, PT, R4, R5, RZ ;  /* 0x0000000504167210 */ /* 0x000fe20007f3e0ff */
[----:B------:R-:W-:Y:S01]  /*4f50*/  IMAD.WIDE.U32 R4, R8, 0x3, RZ ;  /* 0x0000000308047825 */ /* 0x000fe200078e00ff */
[----:B------:R-:W-:Y:S02]  /*4f60*/  SEL R11, R2, R11, P0 ;  /* 0x0000000b020b7207 */ /* 0x000fe40000000000 */
[----:B------:R-:W-:-:S02]  /*4f70*/  LOP3.LUT R10, R22, 0x180, RZ, 0xc0, !PT ;  /* 0x00000180160a7812 */ /* 0x000fc400078ec0ff */
[----:B------:R-:W-:Y:S02]  /*4f80*/  IADD3.X R11, PT, PT, R6, R11, RZ, P1, !PT ;  /* 0x0000000b060b7210 */ /* 0x000fe40000ffe4ff */
[----:B------:R-:W-:Y:S02]  /*4f90*/  ISETP.NE.U32.AND P1, PT, R10, 0x180, PT ;  /* 0x000001800a00780c */ /* 0x000fe40003f25070 */
[----:B------:R-:W-:Y:S02]  /*4fa0*/  IADD3 R13, PT, PT, R5, R13, RZ ;  /* 0x0000000d050d7210 */ /* 0x000fe40007ffe0ff */
[----:B------:R-:W-:Y:S02]  /*4fb0*/  ISETP.NE.AND.EX P1, PT, RZ, RZ, PT, P1 ;  /* 0x000000ffff00720c */ /* 0x000fe40003f25310 */
[----:B------:R-:W-:Y:S02]  /*4fc0*/  LEA.HI R6, P2, R13, R4, RZ, 0x1 ;  /* 0x000000040d067211 */ /* 0x000fe400078508ff */
[----:B------:R-:W-:-:S02]  /*4fd0*/  ISETP.GE.U32.AND P0, PT, R22, 0x180, PT ;  /* 0x000001801600780c */ /* 0x000fc40003f06070 */
[----:B------:R-:W-:Y:S02]  /*4fe0*/  IADD3.X R13, PT, PT, RZ, R13, RZ, P2, !PT ;  /* 0x0000000dff0d7210 */ /* 0x000fe400017fe4ff */
[----:B------:R-:W-:Y:S02]  /*4ff0*/  ISETP.GE.U32.AND.EX P0, PT, R11, RZ, PT, P0 ;  /* 0x000000ff0b00720c */ /* 0x000fe40003f06100 */
[--C-:B------:R-:W-:Y:S02]  /*5000*/  SHF.R.S64 R6, R6, 0x1, R13.reuse ;  /* 0x0000000106067819 */ /* 0x100fe4000000100d */
[----:B------:R-:W-:Y:S01]  /*5010*/  SHF.R.S32.HI R23, RZ, 0x1, R13 ;  /* 0x00000001ff177819 */ /* 0x000fe2000001140d */
[----:B------:R-:W-:Y:S08]  /*5020*/  @!P1 BRA `(.L_x_105) ;  /* 0x0000000000d09947 */ /* 0x000ff00003800000 */
[----:B------:R-:W2:Y:S01]  /*5030*/  LDCU.64 UR4, c[0x0][0x3d8] ;  /* 0x00007b00ff0477ac */ /* 0x000ea20008000a00 */
[----:B------:R-:W-:Y:S02]  /*5040*/  SHF.R.U64 R22, R22, 0x7, R11 ;  /* 0x0000000716167819 */ /* 0x000fe4000000120b */
[----:B------:R-:W-:Y:S01]  /*5050*/  SHF.L.U32 R25, R0, 0x3, RZ ;  /* 0x0000000300197819 */ /* 0x000fe200000006ff */
[----:B------:R-:W0:Y:S01]  /*5060*/  LDCU.64 UR6, c[0x0][0x390] ;  /* 0x00007200ff0677ac */ /* 0x000e220008000a00 */
[----:B------:R-:W-:Y:S02]  /*5070*/  IADD3 R22, PT, PT, R22, 0x1, RZ ;  /* 0x0000000116167810 */ /* 0x000fe40007ffe0ff */
[----:B------:R-:W-:Y:S01]  /*5080*/  SHF.L.U64.HI R26, R0, 0x3, R7 ;  /* 0x00000003001a7819 */ /* 0x000fe20000010207 */
[----:B------:R-:W1:Y:S01]  /*5090*/  LDCU.64 UR8, c[0x0][0x388] ;  /* 0x00007100ff0877ac */ /* 0x000e620008000a00 */
[C---:B------:R-:W-:Y:S02]  /*50a0*/  SHF.L.U32 R5, R22.reuse, 0x7, RZ ;  /* 0x0000000716057819 */ /* 0x040fe400000006ff */
[----:B------:R-:W-:-:S02]  /*50b0*/  LOP3.LUT R22, R22, 0x3, RZ, 0xc0, !PT ;  /* 0x0000000316167812 */ /* 0x000fc400078ec0ff */
[----:B------:R-:W-:Y:S02]  /*50c0*/  LOP3.LUT R5, R5, 0x180, RZ, 0xc0, !PT ;  /* 0x0000018005057812 */ /* 0x000fe400078ec0ff */
[----:B------:R-:W-:Y:S02]  /*50d0*/  SHF.L.U32 R11, R9, 0x2, RZ ;  /* 0x00000002090b7819 */ /* 0x000fe400000006ff */
[----:B------:R-:W-:Y:S02]  /*50e0*/  IADD3 R22, P3, PT, RZ, -R22, RZ ;  /* 0x80000016ff167210 */ /* 0x000fe40007f7e0ff */
[----:B--2---:R-:W-:Y:S02]  /*50f0*/  LEA R20, P1, R0, UR4, 0x2 ;  /* 0x0000000400147c11 */ /* 0x004fe4000f8210ff */
[----:B------:R-:W-:Y:S02]  /*5100*/  SHF.L.U64.HI R34, R3, 0x2, R2 ;  /* 0x0000000203227819 */ /* 0x000fe40000010202 */
[----:B0-----:R-:W-:-:S02]  /*5110*/  IADD3 R27, P2, PT, R25, UR6, RZ ;  /* 0x00000006191b7c10 */ /* 0x001fc4000ff5e0ff */
[----:B------:R-:W-:Y:S02]  /*5120*/  LEA.HI.X R21, R0, UR5, R7, 0x2, P1 ;  /* 0x0000000500157c11 */ /* 0x000fe400088f1407 */
[----:B------:R-:W-:Y:S02]  /*5130*/  IADD3.X R28, PT, PT, R26, UR7, RZ, P2, !PT ;  /* 0x000000071a1c7c10 */ /* 0x000fe400097fe4ff */
[----:B------:R-:W-:Y:S01]  /*5140*/  IADD3 R0, P2, PT, R5, R0, RZ ;  /* 0x0000000005007210 */ /* 0x000fe20007f5e0ff */
[----:B------:R-:W-:Y:S01]  /*5150*/  IMAD.WIDE.U32 R4, R8, 0x4, RZ ;  /* 0x0000000408047825 */ /* 0x000fe200078e00ff */
[----:B-1----:R-:W-:Y:S02]  /*5160*/  IADD3 R25, P1, PT, R25, UR8, RZ ;  /* 0x0000000819197c10 */ /* 0x002fe4000ff3e0ff */
[----:B------:R-:W-:Y:S02]  /*5170*/  SHF.L.U64.HI R30, R6, 0x2, R23 ;  /* 0x00000002061e7819 */ /* 0x000fe40000010217 */
[----:B------:R-:W-:-:S02]  /*5180*/  IADD3.X R26, PT, PT, R26, UR9, RZ, P1, !PT ;  /* 0x000000091a1a7c10 */ /* 0x000fc40008ffe4ff */
[----:B------:R-:W-:Y:S02]  /*5190*/  IADD3 R32, PT, PT, R5, R11, RZ ;  /* 0x0000000b05207210 */ /* 0x000fe40007ffe0ff */
[----:B------:R-:W-:Y:S02]  /*51a0*/  IADD3.X R24, PT, PT, RZ, -0x1, RZ, P3, !PT ;  /* 0xffffffffff187810 */ /* 0x000fe40001ffe4ff */
[----:B------:R-:W-:-:S07]  /*51b0*/  IADD3.X R7, PT, PT, RZ, R7, RZ, P2, !PT ;  /* 0x00000007ff077210 */ /* 0x000fce00017fe4ff */
.L_x_106:
[----:B0-----:R-:W-:Y:S01]  /*51c0*/  LEA R14, P1, R3, R20, 0x2 ;  /* 0x00000014030e7211 */ /* 0x001fe200078210ff */
[----:B------:R-:W2:Y:S01]  /*51d0*/  LDG.E R10, desc[UR10][R20.64] ;  /* 0x0000000a140a7981 */ /* 0x000ea2000c1e1900 */
[----:B------:R-:W-:Y:S02]  /*51e0*/  IADD3 R16, P2, PT, R20, R4, RZ ;  /* 0x0000000414107210 */ /* 0x000fe40007f5e0ff */
[----:B------:R-:W-:Y:S02]  /*51f0*/  LEA R12, P3, R6, R20, 0x2 ;  /* 0x00000014060c7211 */ /* 0x000fe400078610ff */
[C---:B------:R-:W-:Y:S02]  /*5200*/  IADD3.X R15, PT, PT, R21.reuse, R34, RZ, P1, !PT ;  /* 0x00000022150f7210 */ /* 0x040fe40000ffe4ff */
[C---:B------:R-:W-:Y:S02]  /*5210*/  IADD3.X R17, PT, PT, R21.reuse, R32, RZ, P2, !PT ;  /* 0x0000002015117210 */ /* 0x040fe400017fe4ff */
[----:B------:R-:W-:Y:S01]  /*5220*/  IADD3.X R13, PT, PT, R21, R30, RZ, P3, !PT ;  /* 0x0000001e150d7210 */ /* 0x000fe20001ffe4ff */
[----:B------:R0:W2:Y:S04]  /*5230*/  LDG.E R11, desc[UR10][R14.64] ;  /* 0x0000000a0e0b7981 */ /* 0x0000a8000c1e1900 */
[----:B------:R-:W3:Y:S04]  /*5240*/  LDG.E R18, desc[UR10][R16.64] ;  /* 0x0000000a10127981 */ /* 0x000ee8000c1e1900 */
[----:B------:R1:W3:Y:S01]  /*5250*/  LDG.E R19, desc[UR10][R12.64] ;  /* 0x0000000a0c137981 */ /* 0x0002e2000c1e1900 */
        /* <DEDUP_REMOVED lines=17> */
.L_x_105:
[----:B------:R-:W-:Y:S05]  /*5370*/  BSYNC.RECONVERGENT B0 ;  /* 0x0000000000007941 */ /* 0x000fea0003800200 */
.L_x_104:
[----:B------:R-:W-:Y:S05]  /*5380*/  @!P0 EXIT ;  /* 0x000000000000894d */ /* 0x000fea0003800000 */
[C---:B------:R-:W-:Y:S01]  /*5390*/  SHF.L.U64.HI R4, R8.reuse, 0x2, R9 ;  /* 0x0000000208047819 */ /* 0x040fe20000010209 */
[----:B------:R-:W1:Y:S01]  /*53a0*/  LDCU.64 UR4, c[0x0][0x3d8] ;  /* 0x00007b00ff0477ac */ /* 0x000e620008000a00 */
[----:B------:R-:W-:Y:S02]  /*53b0*/  SHF.L.U32 R5, R8, 0x2, RZ ;  /* 0x0000000208057819 */ /* 0x000fe400000006ff */
[C---:B0-----:R-:W-:Y:S01]  /*53c0*/  SHF.L.U64.HI R13, R6.reuse, 0x2, R23 ;  /* 0x00000002060d7819 */ /* 0x041fe20000010217 */
[----:B------:R-:W0:Y:S01]  /*53d0*/  LDCU.64 UR6, c[0x0][0x388] ;  /* 0x00007100ff0677ac */ /* 0x000e220008000a00 */
[----:B------:R-:W-:Y:S02]  /*53e0*/  SHF.L.U32 R15, R6, 0x2, RZ ;  /* 0x00000002060f7819 */ /* 0x000fe400000006ff */
[C---:B------:R-:W-:Y:S01]  /*53f0*/  SHF.L.U64.HI R9, R3.reuse, 0x2, R2 ;  /* 0x0000000203097819 */ /* 0x040fe20000010202 */
[----:B------:R-:W3:Y:S01]  /*5400*/  LDCU.64 UR8, c[0x0][0x390] ;  /* 0x00007200ff0877ac */ /* 0x000ee20008000a00 */
[----:B------:R-:W-:-:S07]  /*5410*/  SHF.L.U32 R11, R3, 0x2, RZ ;  /* 0x00000002030b7819 */ /* 0x000fce00000006ff */
.L_x_107:
[C---:B------:R-:W-:Y:S02]  /*5420*/  SHF.L.U32 R6, R0.reuse, 0x2, RZ ;  /* 0x0000000200067819 */ /* 0x040fe400000006ff */
[----:B------:R-:W-:Y:S02]  /*5430*/  SHF.L.U64.HI R14, R0, 0x2, R7 ;  /* 0x00000002000e7819 */ /* 0x000fe40000010207 */
[----:B-1----:R-:W-:-:S04]  /*5440*/  IADD3 R16, P0, PT, R6, UR4, RZ ;  /* 0x0000000406107c10 */ /* 0x002fc8000ff1e0ff */
[----:B------:R-:W-:Y:S02]  /*5450*/  IADD3.X R17, PT, PT, R14, UR5, RZ, P0, !PT ;  /* 0x000000050e117c10 */ /* 0x000fe400087fe4ff */
[C---:B------:R-:W-:Y:S02]  /*5460*/  IADD3 R18, P0, PT, R16.reuse, R11, RZ ;  /* 0x0000000b10127210 */ /* 0x040fe40007f1e0ff */
[C---:B----4-:R-:W-:Y:S01]  /*5470*/  IADD3 R26, P1, PT, R16.reuse, R15, RZ ;  /* 0x0000000f101a7210 */ /* 0x050fe20007f3e0ff */
[----:B------:R-:W4:Y:S01]  /*5480*/  LDG.E R24, desc[UR10][R16.64] ;  /* 0x0000000a10187981 */ /* 0x000f22000c1e1900 */
[C---:B------:R-:W-:Y:S02]  /*5490*/  IADD3.X R19, PT, PT, R17.reuse, R9, RZ, P0, !PT ;  /* 0x0000000911137210 */ /* 0x040fe400007fe4ff */
[----:B--2---:R-:W-:Y:S02]  /*54a0*/  IADD3 R20, P0, PT, R16, R5, RZ ;  /* 0x0000000510147210 */ /* 0x004fe40007f1e0ff */
[C---:B------:R-:W-:Y:S01]  /*54b0*/  IADD3.X R27, PT, PT, R17.reuse, R13, RZ, P1, !PT ;  /* 0x0000000d111b7210 */ /* 0x040fe20000ffe4ff */
[----:B------:R1:W4:Y:S01]  /*54c0*/  LDG.E R25, desc[UR10][R18.64] ;  /* 0x0000000a12197981 */ /* 0x000322000c1e1900 */
[----:B------:R-:W-:-:S03]  /*54d0*/  IADD3.X R21, PT, PT, R17, R4, RZ, P0, !PT ;  /* 0x0000000411157210 */ /* 0x000fc600007fe4ff */
[----:B------:R-:W2:Y:S04]  /*54e0*/  LDG.E R23, desc[UR10][R26.64] ;  /* 0x0000000a1a177981 */ /* 0x000ea8000c1e1900 */
[----:B------:R5:W2:Y:S01]  /*54f0*/  LDG.E R22, desc[UR10][R20.64] ;  /* 0x0000000a14167981 */ /* 0x000aa2000c1e1900 */
[C---:B------:R-:W-:Y:S02]  /*5500*/  SHF.L.U32 R8, R0.reuse, 0x3, RZ ;  /* 0x0000000300087819 */ /* 0x040fe400000006ff */
[----:B------:R-:W-:Y:S02]  /*5510*/  SHF.L.U64.HI R10, R0, 0x3, R7 ;  /* 0x00000003000a7819 */ /* 0x000fe40000010207 */
[----:B------:R-:W-:Y:S02]  /*5520*/  LOP3.LUT R32, R8, 0xfffffff8, RZ, 0xc0, !PT ;  /* 0xfffffff808207812 */ /* 0x000fe400078ec0ff */
[----:B------:R-:W-:-:S02]  /*5530*/  LOP3.LUT R6, R6, 0xfffffffc, RZ, 0xc0, !PT ;  /* 0xfffffffc06067812 */ /* 0x000fc400078ec0ff */
[----:B------:R-:W-:Y:S02]  /*5540*/  LOP3.LUT R12, R10, 0x3, RZ, 0xc0, !PT ;  /* 0x000000030a0c7812 */ /* 0x000fe400078ec0ff */
[----:B0-----:R-:W-:Y:S02]  /*5550*/  IADD3 R30, P0, PT, R32, UR6, RZ ;  /* 0x00000006201e7c10 */ /* 0x001fe4000ff1e0ff */
[----:B------:R-:W-:Y:S02]  /*5560*/  LOP3.LUT R7, R14, 0x3, RZ, 0xc0, !PT ;  /* 0x000000030e077812 */ /* 0x000fe400078ec0ff */
[----:B---3--:R-:W-:Y:S02]  /*5570*/  IADD3 R32, P1, PT, R32, UR8, RZ ;  /* 0x0000000820207c10 */ /* 0x008fe4000ff3e0ff */
[----:B------:R-:W-:Y:S02]  /*5580*/  IADD3 R6, P2, PT, R6, UR4, RZ ;  /* 0x0000000406067c10 */ /* 0x000fe4000ff5e0ff */
[----:B------:R-:W-:-:S02]  /*5590*/  IADD3.X R31, PT, PT, R12, UR7, RZ, P0, !PT ;  /* 0x000000070c1f7c10 */ /* 0x000fc400087fe4ff */
[----:B------:R-:W-:Y:S02]  /*55a0*/  IADD3.X R33, PT, PT, R12, UR9, RZ, P1, !PT ;  /* 0x000000090c217c10 */ /* 0x000fe40008ffe4ff */
[----:B------:R-:W-:Y:S02]  /*55b0*/  IADD3.X R7, PT, PT, R7, UR5, RZ, P2, !PT ;  /* 0x0000000507077c10 */ /* 0x000fe400097fe4ff */
[C---:B-1----:R-:W-:Y:S02]  /*55c0*/  IADD3 R18, P0, PT, R6.reuse, R11, RZ ;  /* 0x0000000b06127210 */ /* 0x042fe40007f1e0ff */
[C---:B-----5:R-:W-:Y:S02]  /*55d0*/  IADD3 R20, P1, PT, R6.reuse, R5, RZ ;  /* 0x0000000506147210 */ /* 0x060fe40007f3e0ff */
[----:B------:R-:W-:Y:S02]  /*55e0*/  IADD3 R16, P2, PT, R6, R15, RZ ;  /* 0x0000000f06107210 */ /* 0x000fe40007f5e0ff */
[----:B------:R-:W-:-:S02]  /*55f0*/  IADD3.X R19, PT, PT, R7, R9, RZ, P0, !PT ;  /* 0x0000000907137210 */ /* 0x000fc400007fe4ff */
[C---:B------:R-:W-:Y:S02]  /*5600*/  IADD3.X R21, PT, PT, R7.reuse, R4, RZ, P1, !PT ;  /* 0x0000000407157210 */ /* 0x040fe40000ffe4ff */
[----:B------:R-:W-:Y:S01]  /*5610*/  IADD3.X R17, PT, PT, R7, R13, RZ, P2, !PT ;  /* 0x0000000d07117210 */ /* 0x000fe200017fe4ff */
[----:B----4-:R0:W-:Y:S04]  /*5620*/  STG.E.64 desc[UR10][R30.64], R24 ;  /* 0x000000181e007986 */ /* 0x0101e8000c101b0a */
[----:B--2---:R1:W-:Y:S04]  /*5630*/  STG.E.64 desc[UR10][R32.64], R22 ;  /* 0x0000001620007986 */ /* 0x0043e8000c101b0a */
        /* <DEDUP_REMOVED lines=28> */
[----:B------:R1:W3:Y:S04]  /*5800*/  LDG.E R30, desc[UR10][R6.64+0x600] ;  /* 0x0006000a061e7981 */ /* 0x0002e8000c1e1900 */
[----:B------:R-:W3:Y:S04]  /*5810*/  LDG.E R31, desc[UR10][R18.64+0x600] ;  /* 0x0006000a121f7981 */ /* 0x000ee8000c1e1900 */
        /* <DEDUP_REMOVED lines=13> */
[----:B-1----:R-:W-:Y:S01]  /*58f0*/  HFMA2 R7, -RZ, RZ, 0, 0 ;  /* 0x00000000ff077431 */ /* 0x002fe200000001ff */
[----:B---3--:R4:W-:Y:S04]  /*5900*/  STG.E.64 desc[UR10][R26.64], R30 ;  /* 0x0000001e1a007986 */ /* 0x0089e8000c101b0a */
[----:B--2---:R4:W-:Y:S07]  /*5910*/  STG.E.64 desc[UR10][R24.64], R34 ;  /* 0x0000002218007986 */ /* 0x0049ee000c101b0a */
[----:B------:R-:W-:Y:S05]  /*5920*/  @P0 BRA `(.L_x_107) ;  /* 0xfffffff800bc0947 */ /* 0x000fea000383ffff */
[----:B------:R-:W-:Y:S05]  /*5930*/  EXIT ;  /* 0x000000000000794d */ /* 0x000fea0003800000 */
.L_x_108:
        /* <DEDUP_REMOVED lines=12> */
.L_x_2469:


//--------------------- .text._Z35group_norm_nhwc_bwd_one_pass_kernelI11Bf16IOFp32WLi512ELi4ELi128EEv26Group_norm_nhwc_bwd_params --------------------------
	.section	.text._Z35group_norm_nhwc_bwd_one_pass_kernelI11Bf16IOFp32WLi512ELi4ELi128EEv26Group_norm_nhwc_bwd_params,"ax",@progbits
	.align	128
        .global         _Z35group_norm_nhwc_bwd_one_pass_kernelI11Bf16IOFp32WLi512ELi4ELi128EEv26Group_norm_nhwc_bwd_params
        .type           _Z35group_norm_nhwc_bwd_one_pass_kernelI11Bf16IOFp32WLi512ELi4ELi128EEv26Group_norm_nhwc_bwd_params,@function
        .size           _Z35group_norm_nhwc_bwd_one_pass_kernelI11Bf16IOFp32WLi512ELi4ELi128EEv26Group_norm_nhwc_bwd_params,(.L_x_2470 - _Z35group_norm_nhwc_bwd_one_pass_kernelI11Bf16IOFp32WLi512ELi4ELi128EEv26Group_norm_nhwc_bwd_params)
        .other          _Z35group_norm_nhwc_bwd_one_pass_kernelI11Bf16IOFp32WLi512ELi4ELi128EEv26Group_norm_nhwc_bwd_params,@"STO_CUDA_ENTRY STV_DEFAULT"
_Z35group_norm_nhwc_bwd_one_pass_kernelI11Bf16IOFp32WLi512ELi4ELi128EEv26Group_norm_nhwc_bwd_params:
.text._Z35group_norm_nhwc_bwd_one_pass_kernelI11Bf16IOFp32WLi512ELi4ELi128EEv26Group_norm_nhwc_bwd_params:
        /* <DEDUP_REMOVED lines=22> */
.L_x_152:
[----:B0-----:R-:W0:Y:S01]  /*0160*/  LDC R10, c[0x0][0x410] ;  /* 0x00010400ff0a7b82 */ /* 0x001e220000000800 */
[----:B------:R-:W-:Y:S01]  /*0170*/  IABS R9, UR7 ;  /* 0x0000000700097c13 */ /* 0x000fe20008000000 */
[----:B-1----:R-:W1:Y:S01]  /*0180*/  LDCU.128 UR16, c[0x0][0x400] ;  /* 0x00008000ff1077ac */ /* 0x002e620008000c00 */
[----:B------:R-:W-:Y:S02]  /*0190*/  SHF.R.S32.HI R13, RZ, 0x1f, R53 ;  /* 0x0000001fff0d7819 */ /* 0x000fe40000011435 */
[----:B------:R-:W-:Y:S02]  /*01a0*/  CS2R R36, SRZ ;  /* 0x0000000000247805 */ /* 0x000fe4000001ff00 */
[----:B------:R-:W-:Y:S01]  /*01b0*/  SHF.R.U32.HI R20, RZ, 0x1, R0 ;  /* 0x00000001ff147819 */ /* 0x000fe20000011600 */
[----:B--2---:R-:W2:Y:S01]  /*01c0*/  LDCU.64 UR4, c[0x0][0x3b8] ;  /* 0x00007700ff0477ac */ /* 0x004ea20008000a00 */
[----:B------:R-:W-:Y:S02]  /*01d0*/  ISETP.LE.AND P3, PT, RZ, UR7, PT ;  /* 0x00000007ff007c0c */ /* 0x000fe4000bf63270 */
[----:B------:R-:W-:-:S04]  /*01e0*/  SHF.L.U32 R26, R0, 0x1, RZ ;  /* 0x00000001001a7819 */ /* 0x000fc800000006ff */
[----:B------:R-:W-:Y:S02]  /*01f0*/  LOP3.LUT R26, R26, 0x2, RZ, 0xc0, !PT ;  /* 0x000000021a1a7812 */ /* 0x000fe400078ec0ff */
[----:B-1----:R-:W-:Y:S02]  /*0200*/  ISETP.GE.U32.AND P1, PT, R53, UR16, PT ;  /* 0x0000001035007c0c */ /* 0x002fe4000bf26070 */
[----:B0-----:R-:W-:Y:S02]  /*0210*/  IABS R8, R10 ;  /* 0x0000000a00087213 */ /* 0x001fe40000000000 */
[----:B------:R-:W-:Y:S02]  /*0220*/  ISETP.GE.AND.EX P1, PT, R13, UR17, PT, P1 ;  /* 0x000000110d007c0c */ /* 0x000fe4000bf26310 */
[----:B------:R-:W0:Y:S08]  /*0230*/  I2F.RP R6, R8 ;  /* 0x0000000800067306 */ /* 0x000e300000209400 */
[----:B0-----:R-:W0:Y:S02]  /*0240*/  MUFU.RCP R6, R6 ;  /* 0x0000000600067308 */ /* 0x001e240000001000 */
[----:B0-----:R-:W-:-:S02]  /*0250*/  IADD3 R4, PT, PT, R6, 0xffffffe, RZ ;  /* 0x0ffffffe06047810 */ /* 0x001fc40007ffe0ff */
[----:B------:R-:W-:-:S04]  /*0260*/  LOP3.LUT R6, R10, UR7, RZ, 0x3c, !PT ;  /* 0x000000070a067c12 */ /* 0x000fc8000f8e3cff */
[----:B------:R0:W1:Y:S01]  /*0270*/  F2I.FTZ.U32.TRUNC.NTZ R5, R4 ;  /* 0x0000000400057305 */ /* 0x000062000021f000 */
[----:B------:R-:W-:Y:S02]  /*0280*/  ISETP.GE.AND P2, PT, R6, RZ, PT ;  /* 0x000000ff0600720c */ /* 0x000fe40003f46270 */
[----:B------:R-:W-:Y:S02]  /*0290*/  LOP3.LUT R6, RZ, R10, RZ, 0x33, !PT ;  /* 0x0000000aff067212 */ /* 0x000fe400078e33ff */
[----:B0-----:R-:W-:Y:S02]  /*02a0*/  MOV R4, RZ ;  /* 0x000000ff00047202 */ /* 0x001fe40000000f00 */
[----:B-1----:R-:W-:-:S05]  /*02b0*/  IADD3 R7, PT, PT, RZ, -R5, RZ ;  /* 0x80000005ff077210 */ /* 0x002fca0007ffe0ff */
[----:B------:R-:W-:-:S04]  /*02c0*/  IMAD R7, R7, R8, RZ ;  /* 0x0000000807077224 */ /* 0x000fc800078e02ff */
[----:B------:R-:W-:-:S06]  /*02d0*/  IMAD.HI.U32 R5, R5, R7, R4 ;  /* 0x0000000705057227 */ /* 0x000fcc00078e0004 */
[----:B------:R-:W-:-:S05]  /*02e0*/  IMAD.HI.U32 R7, R5, R9, RZ ;  /* 0x0000000905077227 */ /* 0x000fca00078e00ff */
[----:B------:R-:W-:-:S05]  /*02f0*/  IADD3 R5, PT, PT, -R7, RZ, RZ ;  /* 0x000000ff07057210 */ /* 0x000fca0007ffe1ff */
[C---:B------:R-:W-:Y:S02]  /*0300*/  IMAD R5, R8.reuse, R5, R9 ;  /* 0x0000000508057224 */ /* 0x040fe400078e0209 */
[----:B------:R-:W0:Y:S03]  /*0310*/  LDC R9, c[0x0][0x41c] ;  /* 0x00010700ff097b82 */ /* 0x000e260000000800 */
[----:B------:R-:W-:-:S13]  /*0320*/  ISETP.GT.U32.AND P4, PT, R8, R5, PT ;  /* 0x000000050800720c */ /* 0x000fda0003f84070 */
[-C--:B------:R-:W-:Y:S02]  /*0330*/  @!P4 IADD3 R5, PT, PT, R5, -R8.reuse, RZ ;  /* 0x800000080505c210 */ /* 0x080fe40007ffe0ff */
[----:B------:R-:W-:Y:S02]  /*0340*/  @!P4 IADD3 R7, PT, PT, R7, 0x1, RZ ;  /* 0x000000010707c810 */ /* 0x000fe40007ffe0ff */
[-C--:B------:R-:W-:Y:S02]  /*0350*/  ISETP.GE.U32.AND P0, PT, R5, R8.reuse, PT ;  /* 0x000000080500720c */ /* 0x080fe40003f06070 */
[----:B------:R-:W-:Y:S01]  /*0360*/  ISETP.GT.U32.AND P5, PT, R8, R5, PT ;  /* 0x000000050800720c */ /* 0x000fe20003fa4070 */
[----:B0-----:R-:W-:Y:S01]  /*0370*/  IMAD R20, R9, UR13, R20 ;  /* 0x0000000d09147c24 */ /* 0x001fe2000f8e0214 */
[----:B------:R-:W-:Y:S02]  /*0380*/  IADD3 R4, PT, PT, R5, -R8, RZ ;  /* 0x8000000805047210 */ /* 0x000fe40007ffe0ff */
[----:B------:R-:W-:-:S02]  /*0390*/  ISETP.NE.AND P4, PT, R10, RZ, PT ;  /* 0x000000ff0a00720c */ /* 0x000fc40003f85270 */
[----:B------:R-:W-:Y:S01]  /*03a0*/  SEL R55, R4, R5, !P5 ;  /* 0x0000000504377207 */ /* 0x000fe20006800000 */
[----:B------:R-:W0:Y:S01]  /*03b0*/  @!P1 LDC.64 R10, c[0x0][0x3a0] ;  /* 0x0000e800ff0a9b82 */ /* 0x000e220000000a00 */
[----:B------:R-:W-:-:S03]  /*03c0*/  SHF.R.S32.HI R19, RZ, 0x1f, R20 ;  /* 0x0000001fff137819 */ /* 0x000fc60000011414 */
[----:B------:R-:W-:Y:S02]  /*03d0*/  @P0 IADD3 R7, PT, PT, R7, 0x1, RZ ;  /* 0x0000000107070810 */ /* 0x000fe40007ffe0ff */
[----:B------:R-:W-:Y:S02]  /*03e0*/  ISETP.GE.U32.AND P0, PT, R20, UR16, PT ;  /* 0x0000001014007c0c */ /* 0x000fe4000bf06070 */
[----:B------:R-:W-:Y:S01]  /*03f0*/  @!P3 IADD3 R55, PT, PT, -R55, RZ, RZ ;  /* 0x000000ff3737b210 */ /* 0x000fe20007ffe1ff */
[----:B------:R-:W1:Y:S01]  /*0400*/  @!P1 LDC.64 R4, c[0x0][0x3f8] ;  /* 0x0000fe00ff049b82 */ /* 0x000e620000000a00 */
[----:B------:R-:W-:Y:S02]  /*0410*/  ISETP.GE.AND.EX P0, PT, R19, UR17, PT, P0 ;  /* 0x0000001113007c0c */ /* 0x000fe4000bf06300 */
[----:B------:R-:W-:Y:S02]  /*0420*/  @!P2 IADD3 R7, PT, PT, -R7, RZ, RZ ;  /* 0x000000ff0707a210 */ /* 0x000fe40007ffe1ff */
[----:B------:R-:W-:-:S02]  /*0430*/  SEL R55, R6, R55, !P4 ;  /* 0x0000003706377207 */ /* 0x000fc40006000000 */
[----:B------:R-:W-:Y:S02]  /*0440*/  SEL R7, R6, R7, !P4 ;  /* 0x0000000706077207 */ /* 0x000fe40006000000 */
[----:B------:R-:W-:Y:S02]  /*0450*/  SHF.L.U32 R9, R55, 0x2, RZ ;  /* 0x0000000237097819 */ /* 0x000fe400000006ff */
[----:B------:R-:W-:Y:S02]  /*0460*/  SHF.R.S32.HI R6, RZ, 0x1f, R7 ;  /* 0x0000001fff067819 */ /* 0x000fe40000011407 */
[----:B------:R-:W-:Y:S01]  /*0470*/  SHF.R.S32.HI R61, RZ, 0x1f, R9 ;  /* 0x0000001fff3d7819 */ /* 0x000fe20000011409 */
[----:B------:R-:W3:Y:S01]  /*0480*/  @!P0 LDC.64 R14, c[0x0][0x3f8] ;  /* 0x0000fe00ff0e8b82 */ /* 0x000ee20000000a00 */
[----:B------:R-:W-:Y:S01]  /*0490*/  LOP3.LUT R60, R9, R26, RZ, 0xfc, !PT ;  /* 0x0000001a093c7212 */ /* 0x000fe200078efcff */
[----:B------:R-:W-:Y:S01]  /*04a0*/  IMAD R6, R6, UR18, RZ ;  /* 0x0000001206067c24 */ /* 0x000fe2000f8e02ff */
[----:B------:R-:W-:-:S03]  /*04b0*/  IADD3 R12, PT, PT, R20, 0x80, RZ ;  /* 0x00000080140c7810 */ /* 0x000fc60007ffe0ff */
[C---:B------:R-:W-:Y:S01]  /*04c0*/  IMAD.WIDE.U32 R60, R7.reuse, UR18, R60 ;  /* 0x00000012073c7c25 */ /* 0x040fe2000f8e003c */
[----:B------:R-:W-:Y:S01]  /*04d0*/  SHF.R.S32.HI R25, RZ, 0x1f, R12 ;  /* 0x0000001fff197819 */ /* 0x000fe2000001140c */
[----:B------:R-:W4:Y:S02]  /*04e0*/  @!P1 LDC.64 R8, c[0x0][0x398] ;  /* 0x0000e600ff089b82 */ /* 0x000f240000000a00 */
[----:B------:R-:W-:Y:S01]  /*04f0*/  IMAD R7, R7, UR19, R6 ;  /* 0x0000001307077c24 */ /* 0x000fe2000f8e0206 */
[----:B------:R-:W-:Y:S01]  /*0500*/  @!P1 MOV R58, R60 ;  /* 0x0000003c003a9202 */ /* 0x000fe20000000f00 */
[-C--:B-1----:R-:W-:Y:S01]  /*0510*/  @!P1 IMAD R6, R13, R4.reuse, RZ ;  /* 0x000000040d069224 */ /* 0x082fe200078e02ff */
[----:B------:R-:W-:Y:S02]  /*0520*/  IADD3 R13, PT, PT, R20, 0x40, RZ ;  /* 0x00000040140d7810 */ /* 0x000fe40007ffe0ff */
[----:B------:R-:W-:Y:S01]  /*0530*/  IADD3 R59, PT, PT, R61, R7, RZ ;  /* 0x000000073d3b7210 */ /* 0x000fe20007ffe0ff */
[----:B------:R-:W-:Y:S01]  /*0540*/  @!P1 IMAD R5, R53, R5, R6 ;  /* 0x0000000535059224 */ /* 0x000fe200078e0206 */
[----:B------:R-:W-:Y:S01]  /*0550*/  ISETP.GE.U32.AND P3, PT, R13, UR16, PT ;  /* 0x000000100d007c0c */ /* 0x000fe2000bf66070 */
[----:B------:R-:W1:Y:S01]  /*0560*/  @!P0 LDC.64 R6, c[0x0][0x3a0] ;  /* 0x0000e800ff068b82 */ /* 0x000e620000000a00 */
[----:B------:R-:W-:Y:S01]  /*0570*/  SHF.R.S32.HI R21, RZ, 0x1f, R13 ;  /* 0x0000001fff157819 */ /* 0x000fe2000001140d */
[----:B------:R-:W-:Y:S01]  /*0580*/  @!P1 IMAD.WIDE.U32 R16, R53, R4, R58 ;  /* 0x0000000435109225 */ /* 0x000fe200078e003a */
[----:B------:R-:W-:-:S02]  /*0590*/  @!P0 MOV R22, R60 ;  /* 0x0000003c00168202 */ /* 0x000fc40000000f00 */
[----:B------:R-:W-:Y:S01]  /*05a0*/  ISETP.GE.AND.EX P3, PT, R21, UR17, PT, P3 ;  /* 0x0000001115007c0c */ /* 0x000fe2000bf66330 */
[----:B---3--:R-:W-:Y:S01]  /*05b0*/  @!P0 IMAD R19, R19, R14, RZ ;  /* 0x0000000e13138224 */ /* 0x008fe200078e02ff */
[----:B------:R-:W-:Y:S02]  /*05c0*/  @!P1 IADD3 R23, PT, PT, R17, R5, RZ ;  /* 0x0000000511179210 */ /* 0x000fe40007ffe0ff */
[----:B------:R-:W-:Y:S01]  /*05d0*/  @!P1 SHF.L.U32 R17, R16, 0x1, RZ ;  /* 0x0000000110119819 */ /* 0x000fe200000006ff */
[----:B------:R-:W-:Y:S01]  /*05e0*/  @!P0 IMAD R27, R20, R15, R19 ;  /* 0x0000000f141b8224 */ /* 0x000fe200078e0213 */
[----:B------:R-:W-:Y:S01]  /*05f0*/  @!P1 SHF.L.U64.HI R24, R16, 0x1, R23 ;  /* 0x0000000110189819 */ /* 0x000fe20000010217 */
[----:B------:R-:W3:Y:S01]  /*0600*/  @!P0 LDC.64 R4, c[0x0][0x398] ;  /* 0x0000e600ff048b82 */ /* 0x000ee20000000a00 */
[----:B0-----:R-:W-:Y:S02]  /*0610*/  @!P1 IADD3 R18, P2, PT, R17, R10, RZ ;  /* 0x0000000a11129210 */ /* 0x001fe40007f5e0ff */
[----:B------:R-:W-:-:S02]  /*0620*/  @!P0 MOV R23, R59 ;  /* 0x0000003b00178202 */ /* 0x000fc40000000f00 */
[----:B------:R-:W-:Y:S02]  /*0630*/  @!P1 IADD3.X R19, PT, PT, R24, R11, RZ, P2, !PT ;  /* 0x0000000b18139210 */ /* 0x000fe400017fe4ff */
[----:B------:R-:W-:Y:S01]  /*0640*/  ISETP.GE.U32.AND P2, PT, R12, UR16, PT ;  /* 0x000000100c007c0c */ /* 0x000fe2000bf46070 */
[----:B------:R-:W-:Y:S01]  /*0650*/  @!P0 IMAD.WIDE.U32 R14, R20, R14, R22 ;  /* 0x0000000e140e8225 */ /* 0x000fe200078e0016 */
[----:B----4-:R-:W-:Y:S01]  /*0660*/  @!P1 IADD3 R16, P4, PT, R17, R8, RZ ;  /* 0x0000000811109210 */ /* 0x010fe20007f9e0ff */
[----:B------:R-:W0:Y:S01]  /*0670*/  @!P3 LDC.64 R10, c[0x0][0x3f8] ;  /* 0x0000fe00ff0abb82 */ /* 0x000e220000000a00 */
[----:B------:R-:W-:Y:S01]  /*0680*/  ISETP.GE.AND.EX P2, PT, R25, UR17, PT, P2 ;  /* 0x0000001119007c0c */ /* 0x000fe2000bf46320 */
[----:B------:R0:W4:Y:S01]  /*0690*/  @!P1 LDG.E R37, desc[UR10][R18.64] ;  /* 0x0000000a12259981 */ /* 0x000122000c1e1900 */
[----:B------:R-:W-:Y:S02]  /*06a0*/  @!P1 IADD3.X R17, PT, PT, R24, R9, RZ, P4, !PT ;  /* 0x0000000918119210 */ /* 0x000fe400027fe4ff */
[----:B------:R-:W-:-:S02]  /*06b0*/  @!P0 IADD3 R15, PT, PT, R15, R27, RZ ;  /* 0x0000001b0f0f8210 */ /* 0x000fc40007ffe0ff */
[C---:B------:R-:W-:Y:S01]  /*06c0*/  @!P0 SHF.L.U32 R9, R14.reuse, 0x1, RZ ;  /* 0x000000010e098819 */ /* 0x040fe200000006ff */
[----:B------:R2:W4:Y:S01]  /*06d0*/  @!P1 LDG.E R36, desc[UR10][R16.64] ;  /* 0x0000000a10249981 */ /* 0x000522000c1e1900 */
[----:B------:R-:W-:Y:S02]  /*06e0*/  @!P0 SHF.L.U64.HI R24, R14, 0x1, R15 ;  /* 0x000000010e188819 */ /* 0x000fe4000001020f */
[----:B-1----:R-:W-:Y:S01]  /*06f0*/  @!P0 IADD3 R22, P4, PT, R9, R6, RZ ;  /* 0x0000000609168210 */ /* 0x002fe20007f9e0ff */
[----:B------:R-:W1:Y:S01]  /*0700*/  @!P3 LDC.64 R14, c[0x0][0x398] ;  /* 0x0000e600ff0ebb82 */ /* 0x000e620000000a00 */
[----:B------:R-:W-:Y:S02]  /*0710*/  IADD3 R29, PT, PT, R20, 0x100, RZ ;  /* 0x00000100141d7810 */ /* 0x000fe40007ffe0ff */
[----:B------:R-:W-:Y:S02]  /*0720*/  @!P0 IADD3.X R23, PT, PT, R24, R7, RZ, P4, !PT ;  /* 0x0000000718178210 */ /* 0x000fe400027fe4ff */
[----:B------:R-:W-:-:S02]  /*0730*/  ISETP.GE.U32.AND P4, PT, R29, UR16, PT ;  /* 0x000000101d007c0c */ /* 0x000fc4000bf86070 */
[----:B------:R-:W-:Y:S01]  /*0740*/  SHF.R.S32.HI R33, RZ, 0x1f, R29 ;  /* 0x0000001fff217819 */ /* 0x000fe2000001141d */
[----:B------:R-:W1:Y:S03]  /*0750*/  @!P2 LDC.64 R6, c[0x0][0x3f8] ;  /* 0x0000fe00ff06ab82 */ /* 0x000e660000000a00 */
[----:B------:R-:W-:Y:S02]  /*0760*/  ISETP.GE.AND.EX P4, PT, R33, UR17, PT, P4 ;  /* 0x0000001121007c0c */ /* 0x000fe4000bf86340 */
[----:B------:R-:W-:Y:S01]  /*0770*/  MOV R50, RZ ;  /* 0x000000ff00327202 */ /* 0x000fe20000000f00 */
[----:B0-----:R-:W-:Y:S01]  /*0780*/  @!P3 IMAD R18, R21, R10, RZ ;  /* 0x0000000a1512b224 */ /* 0x001fe200078e02ff */
[----:B---3--:R-:W-:Y:S02]  /*0790*/  @!P0 IADD3 R4, P1, PT, R9, R4, RZ ;  /* 0x0000000409048210 */ /* 0x008fe40007f3e0ff */
[----:B--2---:R-:W-:Y:S01]  /*07a0*/  @!P3 MOV R16, R60 ;  /* 0x0000003c0010b202 */ /* 0x004fe20000000f00 */
[----:B------:R-:W0:Y:S01]  /*07b0*/  @!P3 LDC.64 R8, c[0x0][0x3a0] ;  /* 0x0000e800ff08bb82 */ /* 0x000e220000000a00 */
[----:B------:R2:W3:Y:S01]  /*07c0*/  @!P0 LDG.E R50, desc[UR10][R22.64] ;  /* 0x0000000a16328981 */ /* 0x0004e2000c1e1900 */
[----:B------:R-:W-:-:S02]  /*07d0*/  @!P3 MOV R17, R59 ;  /* 0x0000003b0011b202 */ /* 0x000fc40000000f00 */
[----:B------:R-:W-:Y:S02]  /*07e0*/  IADD3 R20, PT, PT, R20, 0x140, RZ ;  /* 0x0000014014147810 */ /* 0x000fe40007ffe0ff */
[----:B------:R-:W-:Y:S02]  /*07f0*/  CS2R R48, SRZ ;  /* 0x0000000000307805 */ /* 0x000fe4000001ff00 */
[----:B------:R-:W-:Y:S01]  /*0800*/  @!P0 IADD3.X R5, PT, PT, R24, R5, RZ, P1, !PT ;  /* 0x0000000518058210 */ /* 0x000fe20000ffe4ff */
[C---:B------:R-:W-:Y:S01]  /*0810*/  @!P3 IMAD R19, R13.reuse, R11, R18 ;  /* 0x0000000b0d13b224 */ /* 0x040fe200078e0212 */
[----:B--2---:R-:W2:Y:S01]  /*0820*/  @!P4 LDC.64 R22, c[0x0][0x3f8] ;  /* 0x0000fe00ff16cb82 */ /* 0x004ea20000000a00 */
[----:B------:R-:W-:Y:S01]  /*0830*/  @!P3 IMAD.WIDE.U32 R10, R13, R10, R16 ;  /* 0x0000000a0d0ab225 */ /* 0x000fe200078e0010 */
[----:B------:R-:W-:Y:S01]  /*0840*/  ISETP.GE.U32.AND P1, PT, R20, UR16, PT ;  /* 0x0000001014007c0c */ /* 0x000fe2000bf26070 */
[----:B------:R1:W5:Y:S01]  /*0850*/  @!P0 LDG.E R49, desc[UR10][R4.64] ;  /* 0x0000000a04318981 */ /* 0x000362000c1e1900 */
[----:B------:R-:W-:Y:S01]  /*0860*/  SHF.R.S32.HI R31, RZ, 0x1f, R20 ;  /* 0x0000001fff1f7819 */ /* 0x000fe20000011414 */
[----:B-1----:R-:W-:Y:S01]  /*0870*/  @!P2 IMAD R25, R25, R6, RZ ;  /* 0x000000061919a224 */ /* 0x002fe200078e02ff */
[----:B------:R-:W-:-:S02]  /*0880*/  @!P3 IADD3 R13, PT, PT, R11, R19, RZ ;  /* 0x000000130b0db210 */ /* 0x000fc40007ffe0ff */
[----:B------:R-:W-:Y:S01]  /*0890*/  ISETP.GE.AND.EX P1, PT, R31, UR17, PT, P1 ;  /* 0x000000111f007c0c */ /* 0x000fe2000bf26310 */
[----:B------:R-:W1:Y:S01]  /*08a0*/  @!P2 LDC.64 R16, c[0x0][0x3a0] ;  /* 0x0000e800ff10ab82 */ /* 0x000e620000000a00 */
[----:B------:R-:W-:Y:S02]  /*08b0*/  @!P2 MOV R4, R60 ;  /* 0x0000003c0004a202 */ /* 0x000fe40000000f00 */
[----:B------:R-:W-:Y:S01]  /*08c0*/  @!P2 MOV R5, R59 ;  /* 0x0000003b0005a202 */ /* 0x000fe20000000f00 */
[----:B------:R-:W-:Y:S01]  /*08d0*/  @!P2 IMAD R25, R12, R7, R25 ;  /* 0x000000070c19a224 */ /* 0x000fe200078e0219 */
[C---:B------:R-:W-:Y:S01]  /*08e0*/  @!P3 SHF.L.U32 R11, R10.reuse, 0x1, RZ ;  /* 0x000000010a0bb819 */ /* 0x040fe200000006ff */
[----:B------:R-:W-:Y:S01]  /*08f0*/  UIMAD.WIDE UR4, UR7, 0x8, UR4 ;  /* 0x00000008070478a5 */ /* 0x000fe2000f8e0204 */
[----:B------:R-:W-:Y:S01]  /*0900*/  @!P3 SHF.L.U64.HI R10, R10, 0x1, R13 ;  /* 0x000000010a0ab819 */ /* 0x000fe2000001020d */
[----:B------:R-:W-:-:S04]  /*0910*/  @!P2 IMAD.WIDE.U32 R6, R12, R6, R4 ;  /* 0x000000060c06a225 */ /* 0x000fc800078e0004 */
[----:B------:R-:W1:Y:S08]  /*0920*/  @!P1 LDC.64 R18, c[0x0][0x3f8] ;  /* 0x0000fe00ff129b82 */ /* 0x000e700000000a00 */
[----:B------:R-:W1:Y:S01]  /*0930*/  @!P2 LDC.64 R12, c[0x0][0x398] ;  /* 0x0000e600ff0cab82 */ /* 0x000e620000000a00 */
[----:B------:R-:W-:Y:S02]  /*0940*/  @!P2 IADD3 R7, PT, PT, R7, R25, RZ ;  /* 0x000000190707a210 */ /* 0x000fe40007ffe0ff */
[----:B------:R-:W-:-:S02]  /*0950*/  MOV R24, UR4 ;  /* 0x0000000400187c02 */ /* 0x000fc40008000f00 */
[----:B------:R-:W-:Y:S01]  /*0960*/  MOV R25, UR5 ;  /* 0x0000000500197c02 */ /* 0x000fe20008000f00 */
[----:B--2---:R-:W-:Y:S01]  /*0970*/  @!P4 IMAD R28, R33, R22, RZ ;  /* 0x00000016211cc224 */ /* 0x004fe200078e02ff */
[C---:B0-----:R-:W-:Y:S01]  /*0980*/  @!P3 IADD3 R8, P0, PT, R11.reuse, R8, RZ ;  /* 0x000000080b08b210 */ /* 0x041fe20007f1e0ff */
[----:B------:R-:W0:Y:S01]  /*0990*/  @!P4 LDC.64 R4, c[0x0][0x3a0] ;  /* 0x0000e800ff04cb82 */ /* 0x000e220000000a00 */
[C---:B------:R-:W-:Y:S02]  /*09a0*/  @!P2 SHF.L.U32 R33, R6.reuse, 0x1, RZ ;  /* 0x000000010621a819 */ /* 0x040fe400000006ff */
[----:B------:R-:W-:Y:S02]  /*09b0*/  @!P2 SHF.L.U64.HI R30, R6, 0x1, R7 ;  /* 0x00000001061ea819 */ /* 0x000fe40000010207 */
[----:B------:R-:W-:Y:S01]  /*09c0*/  @!P3 IADD3 R14, P6, PT, R11, R14, RZ ;  /* 0x0000000e0b0eb210 */ /* 0x000fe20007fde0ff */
[----:B------:R2:W4:Y:S01]  /*09d0*/  LDG.E.64 R6, desc[UR10][R24.64] ;  /* 0x0000000a18067981 */ /* 0x000522000c1e1b00 */
[----:B------:R-:W-:-:S02]  /*09e0*/  @!P3 IADD3.X R9, PT, PT, R10, R9, RZ, P0, !PT ;  /* 0x000000090a09b210 */ /* 0x000fc400007fe4ff */
[----:B------:R-:W-:Y:S02]  /*09f0*/  SHF.R.S32.HI R21, RZ, 0x1f, R54 ;  /* 0x0000001fff157819 */ /* 0x000fe40000011436 */
[----:B------:R-:W-:Y:S01]  /*0a00*/  ISETP.GE.U32.AND P0, PT, R54, UR16, PT ;  /* 0x0000001036007c0c */ /* 0x000fe2000bf06070 */
[----:B------:R-:W-:Y:S01]  /*0a10*/  @!P4 IMAD R35, R29, R23, R28 ;  /* 0x000000171d23c224 */ /* 0x000fe200078e021c */
[----:B------:R-:W-:Y:S01]  /*0a20*/  @!P3 IADD3.X R15, PT, PT, R10, R15, RZ, P6, !PT ;  /* 0x0000000f0a0fb210 */ /* 0x000fe200037fe4ff */
[----:B------:R0:W5:Y:S01]  /*0a30*/  @!P3 LDG.E R48, desc[UR10][R8.64] ;  /* 0x0000000a0830b981 */ /* 0x000162000c1e1900 */
[----:B------:R-:W0:Y:S01]  /*0a40*/  @!P4 LDC.64 R10, c[0x0][0x398] ;  /* 0x0000e600ff0acb82 */ /* 0x000e220000000a00 */
[----:B--2---:R-:W-:Y:S02]  /*0a50*/  @!P4 MOV R24, R60 ;  /* 0x0000003c0018c202 */ /* 0x004fe40000000f00 */
[----:B------:R-:W-:Y:S02]  /*0a60*/  @!P4 MOV R25, R59 ;  /* 0x0000003b0019c202 */ /* 0x000fe40000000f00 */
[----:B------:R-:W-:-:S02]  /*0a70*/  ISETP.GE.AND.EX P0, PT, R21, UR17, PT, P0 ;  /* 0x0000001115007c0c */ /* 0x000fc4000bf06300 */
[----:B-1----:R-:W-:Y:S01]  /*0a80*/  @!P2 IADD3 R16, P6, PT, R33, R16, RZ ;  /* 0x000000102110a210 */ /* 0x002fe20007fde0ff */
[----:B------:R-:W-:Y:S01]  /*0a90*/  @!P4 IMAD.WIDE.U32 R22, R29, R22, R24 ;  /* 0x000000161d16c225 */ /* 0x000fe200078e0018 */
[----:B------:R-:W-:Y:S01]  /*0aa0*/  SHF.R.S32.HI R27, RZ, 0x1f, R52 ;  /* 0x0000001fff1b7819 */ /* 0x000fe20000011434 */
[----:B------:R-:W1:Y:S01]  /*0ab0*/  @!P1 LDC.64 R28, c[0x0][0x3a0] ;  /* 0x0000e800ff1c9b82 */ /* 0x000e620000000a00 */
[C---:B------:R-:W-:Y:S02]  /*0ac0*/  @!P2 IADD3.X R17, PT, PT, R30.reuse, R17, RZ, P6, !PT ;  /* 0x000000111e11a210 */ /* 0x040fe400037fe4ff */
[----:B------:R-:W-:Y:S02]  /*0ad0*/  @!P2 IADD3 R12, P6, PT, R33, R12, RZ ;  /* 0x0000000c210ca210 */ /* 0x000fe40007fde0ff */
[----:B------:R-:W-:Y:S02]  /*0ae0*/  @!P4 IADD3 R23, PT, PT, R23, R35, RZ ;  /* 0x000000231717c210 */ /* 0x000fe40007ffe0ff */
[----:B------:R-:W-:Y:S01]  /*0af0*/  @!P2 IADD3.X R13, PT, PT, R30, R13, RZ, P6, !PT ;  /* 0x0000000d1e0da210 */ /* 0x000fe200037fe4ff */
[----:B------:R-:W-:Y:S01]  /*0b00*/  @!P1 IMAD R31, R31, R18, RZ ;  /* 0x000000121f1f9224 */ /* 0x000fe200078e02ff */
[----:B------:R-:W-:Y:S01]  /*0b10*/  ISETP.GE.U32.AND P5, PT, R52, UR16, PT ;  /* 0x0000001034007c0c */ /* 0x000fe2000bfa6070 */
[----:B0-----:R-:W0:Y:S01]  /*0b20*/  @!P0 LDC.64 R8, c[0x0][0x3f8] ;  /* 0x0000fe00ff088b82 */ /* 0x001e220000000a00 */
[----:B------:R-:W-:-:S02]  /*0b30*/  @!P4 SHF.L.U32 R25, R22, 0x1, RZ ;  /* 0x000000011619c819 */ /* 0x000fc400000006ff */
[----:B------:R-:W-:Y:S02]  /*0b40*/  @!P4 SHF.L.U64.HI R30, R22, 0x1, R23 ;  /* 0x00000001161ec819 */ /* 0x000fe40000010217 */
[----:B------:R-:W-:Y:S02]  /*0b50*/  @!P1 MOV R22, R60 ;  /* 0x0000003c00169202 */ /* 0x000fe40000000f00 */
[----:B------:R-:W-:Y:S01]  /*0b60*/  @!P1 MOV R23, R59 ;  /* 0x0000003b00179202 */ /* 0x000fe20000000f00 */
[C---:B------:R-:W-:Y:S01]  /*0b70*/  @!P1 IMAD R31, R20.reuse, R19, R31 ;  /* 0x00000013141f9224 */ /* 0x040fe200078e021f */
[----:B------:R-:W-:Y:S02]  /*0b80*/  ISETP.GE.AND.EX P5, PT, R27, UR17, PT, P5 ;  /* 0x000000111b007c0c */ /* 0x000fe4000bfa6350 */
[----:B------:R-:W-:Y:S01]  /*0b90*/  @!P4 IADD3 R4, P6, PT, R25, R4, RZ ;  /* 0x000000041904c210 */ /* 0x000fe20007fde0ff */
[----:B------:R-:W-:Y:S01]  /*0ba0*/  @!P1 IMAD.WIDE.U32 R18, R20, R18, R22 ;  /* 0x0000001214129225 */ /* 0x000fe200078e0016 */
[----:B------:R-:W-:-:S02]  /*0bb0*/  CS2R R46, SRZ ;  /* 0x00000000002e7805 */ /* 0x000fc4000001ff00 */
[----:B------:R-:W-:Y:S02]  /*0bc0*/  CS2R R42, SRZ ;  /* 0x00000000002a7805 */ /* 0x000fe4000001ff00 */
[C---:B------:R-:W-:Y:S02]  /*0bd0*/  @!P4 IADD3.X R5, PT, PT, R30.reuse, R5, RZ, P6, !PT ;  /* 0x000000051e05c210 */ /* 0x040fe400037fe4ff */
[----:B------:R-:W-:Y:S02]  /*0be0*/  CS2R R40, SRZ ;  /* 0x0000000000287805 */ /* 0x000fe4000001ff00 */
[----:B------:R-:W-:Y:S01]  /*0bf0*/  @!P4 IADD3 R10, P6, PT, R25, R10, RZ ;  /* 0x0000000a190ac210 */ /* 0x000fe20007fde0ff */
[----:B------:R-:W2:Y:S01]  /*0c00*/  @!P0 LDC.64 R22, c[0x0][0x3a0] ;  /* 0x0000e800ff168b82 */ /* 0x000ea20000000a00 */
[----:B------:R-:W-:Y:S01]  /*0c10*/  @!P1 IADD3 R19, PT, PT, R19, R31, RZ ;  /* 0x0000001f13139210 */ /* 0x000fe20007ffe0ff */
[----:B------:R0:W3:Y:S01]  /*0c20*/  @!P2 LDG.E R46, desc[UR10][R16.64] ;  /* 0x0000000a102ea981 */ /* 0x0000e2000c1e1900 */
[----:B------:R-:W-:-:S02]  /*0c30*/  @!P4 IADD3.X R11, PT, PT, R30, R11, RZ, P6, !PT ;  /* 0x0000000b1e0bc210 */ /* 0x000fc400037fe4ff */
[C---:B------:R-:W-:Y:S01]  /*0c40*/  @!P1 SHF.L.U32 R31, R18.reuse, 0x1, RZ ;  /* 0x00000001121f9819 */ /* 0x040fe200000006ff */
[----:B------:R1:W3:Y:S01]  /*0c50*/  @!P4 LDG.E R42, desc[UR10][R4.64] ;  /* 0x0000000a042ac981 */ /* 0x0002e2000c1e1900 */
[----:B------:R-:W-:Y:S01]  /*0c60*/  @!P1 SHF.L.U64.HI R30, R18, 0x1, R19 ;  /* 0x00000001121e9819 */ /* 0x000fe20000010213 */
[----:B------:R-:W2:Y:S02]  /*0c70*/  @!P1 LDC.64 R24, c[0x0][0x398] ;  /* 0x0000e600ff189b82 */ /* 0x000ea40000000a00 */
[----:B------:R-:W3:Y:S01]  /*0c80*/  @!P4 LDG.E R41, desc[UR10][R10.64] ;  /* 0x0000000a0a29c981 */ /* 0x000ee2000c1e1900 */
[----:B------:R-:W-:Y:S02]  /*0c90*/  MOV R39, RZ ;  /* 0x000000ff00277202 */ /* 0x000fe40000000f00 */
[----:B------:R-:W-:Y:S01]  /*0ca0*/  CS2R R44, SRZ ;  /* 0x00000000002c7805 */ /* 0x000fe2000001ff00 */
[----:B------:R-:W-:Y:S01]  /*0cb0*/  UISETP.NE.AND UP1, UPT, UR15, URZ, UPT ;  /* 0x000000ff0f00728c */ /* 0x000fe2000bf25270 */
[----:B------:R-:W5:Y:S01]  /*0cc0*/  @!P3 LDG.E R47, desc[UR10][R14.64] ;  /* 0x0000000a0e2fb981 */ /* 0x000f62000c1e1900 */
[----:B------:R-:W2:Y:S01]  /*0cd0*/  @!P5 LDC.64 R18, c[0x0][0x3f8] ;  /* 0x0000fe00ff12db82 */ /* 0x000ea20000000a00 */
[----:B0-----:R-:W-:Y:S01]  /*0ce0*/  @!P0 IMAD R16, R21, R8, RZ ;  /* 0x0000000815108224 */ /* 0x001fe200078e02ff */
[----:B-1----:R-:W-:Y:S01]  /*0cf0*/  @!P0 MOV R4, R60 ;  /* 0x0000003c00048202 */ /* 0x002fe20000000f00 */
[----:B------:R-:W5:Y:S01]  /*0d00*/  @!P2 LDG.E R45, desc[UR10][R12.64] ;  /* 0x0000000a0c2da981 */ /* 0x000f62000c1e1900 */
[----:B------:R-:W-:Y:S01]  /*0d10*/  @!P0 MOV R5, R59 ;  /* 0x0000003b00058202 */ /* 0x000fe20000000f00 */
[----:B------:R-:W-:Y:S01]  /*0d20*/  @!P0 IMAD R33, R54, R9, R16 ;  /* 0x0000000936218224 */ /* 0x000fe200078e0210 */
[----:B------:R-:W-:-:S02]  /*0d30*/  @!P1 IADD3 R28, P6, PT, R31, R28, RZ ;  /* 0x0000001c1f1c9210 */ /* 0x000fc40007fde0ff */
[----:B------:R-:W0:Y:S01]  /*0d40*/  @!P0 LDC.64 R20, c[0x0][0x398] ;  /* 0x0000e600ff148b82 */ /* 0x000e220000000a00 */
[----:B------:R-:W-:Y:S01]  /*0d50*/  @!P0 IMAD.WIDE.U32 R8, R54, R8, R4 ;  /* 0x0000000836088225 */ /* 0x000fe200078e0004 */
[----:B------:R-:W-:Y:S02]  /*0d60*/  @!P1 IADD3.X R29, PT, PT, R30, R29, RZ, P6, !PT ;  /* 0x0000001d1e1d9210 */ /* 0x000fe400037fe4ff */
[----:B------:R-:W-:Y:S02]  /*0d70*/  ISETP.NE.AND P4, PT, RZ, UR15, PT ;  /* 0x0000000fff007c0c */ /* 0x000fe4000bf85270 */
[----:B------:R-:W-:Y:S01]  /*0d80*/  @!P0 IADD3 R9, PT, PT, R9, R33, RZ ;  /* 0x0000002109098210 */ /* 0x000fe20007ffe0ff */
[----:B------:R1:W3:Y:S01]  /*0d90*/  @!P1 LDG.E R40, desc[UR10][R28.64] ;  /* 0x0000000a1c289981 */ /* 0x0002e2000c1e1900 */
[----:B--2---:R-:W-:Y:S01]  /*0da0*/  @!P1 IADD3 R24, P6, PT, R31, R24, RZ ;  /* 0x000000181f189210 */ /* 0x004fe20007fde0ff */
[----:B------:R-:W2:Y:S01]  /*0db0*/  @!P5 LDC.64 R4, c[0x0][0x3a0] ;  /* 0x0000e800ff04db82 */ /* 0x000ea20000000a00 */
[C---:B------:R-:W-:Y:S01]  /*0dc0*/  @!P0 SHF.L.U32 R31, R8.reuse, 0x1, RZ ;  /* 0x00000001081f8819 */ /* 0x040fe200000006ff */
[----:B------:R-:W-:Y:S01]  /*0dd0*/  @!P5 IMAD R27, R27, R18, RZ ;  /* 0x000000121b1bd224 */ /* 0x000fe200078e02ff */
[----:B-1----:R-:W-:-:S05]  /*0de0*/  @!P0 SHF.L.U64.HI R28, R8, 0x1, R9 ;  /* 0x00000001081c8819 */ /* 0x002fca0000010209 */
[----:B------:R-:W1:Y:S01]  /*0df0*/  @!P5 LDC.64 R16, c[0x0][0x398] ;  /* 0x0000e600ff10db82 */ /* 0x000e620000000a00 */
[----:B------:R-:W-:Y:S02]  /*0e00*/  @!P5 MOV R8, R60 ;  /* 0x0000003c0008d202 */ /* 0x000fe40000000f00 */
[----:B------:R-:W-:Y:S01]  /*0e10*/  @!P5 MOV R9, R59 ;  /* 0x0000003b0009d202 */ /* 0x000fe20000000f00 */
[C---:B------:R-:W-:Y:S02]  /*0e20*/  @!P5 IMAD R27, R52.reuse, R19, R27 ;  /* 0x00000013341bd224 */ /* 0x040fe400078e021b */
[----:B------:R-:W-:Y:S02]  /*0e30*/  @!P5 IMAD.WIDE.U32 R18, R52, R18, R8 ;  /* 0x000000123412d225 */ /* 0x000fe400078e0008 */
[----:B------:R-:W1:Y:S01]  /*0e40*/  @P4 LDC.64 R10, c[0x0][0x3b0] ;  /* 0x0000ec00ff0a4b82 */ /* 0x000e620000000a00 */
[----:B------:R-:W-:-:S07]  /*0e50*/  @!P1 IADD3.X R25, PT, PT, R30, R25, RZ, P6, !PT ;  /* 0x000000191e199210 */ /* 0x000fce00037fe4ff */
[----:B------:R-:W1:Y:S01]  /*0e60*/  LDC.64 R8, c[0x0][0x3a8] ;  /* 0x0000ea00ff087b82 */ /* 0x000e620000000a00 */
[----:B------:R1:W3:Y:S01]  /*0e70*/  @!P1 LDG.E R39, desc[UR10][R24.64] ;  /* 0x0000000a18279981 */ /* 0x0002e2000c1e1900 */
[C---:B------:R-:W-:Y:S02]  /*0e80*/  @!P0 IADD3 R22, P6, PT, R31.reuse, R22, RZ ;  /* 0x000000161f168210 */ /* 0x040fe40007fde0ff */
[----:B0-----:R-:W-:Y:S02]  /*0e90*/  @!P0 IADD3 R20, P1, PT, R31, R20, RZ ;  /* 0x000000141f148210 */ /* 0x001fe40007f3e0ff */
[----:B------:R-:W-:Y:S02]  /*0ea0*/  @!P5 IADD3 R27, PT, PT, R19, R27, RZ ;  /* 0x0000001b131bd210 */ /* 0x000fe40007ffe0ff */
[----:B------:R-:W-:Y:S02]  /*0eb0*/  @!P5 SHF.L.U32 R19, R18, 0x1, RZ ;  /* 0x000000011213d819 */ /* 0x000fe400000006ff */
[----:B------:R-:W-:-:S02]  /*0ec0*/  @!P0 IADD3.X R23, PT, PT, R28, R23, RZ, P6, !PT ;  /* 0x000000171c178210 */ /* 0x000fc400037fe4ff */
[----:B------:R-:W-:Y:S02]  /*0ed0*/  @!P0 IADD3.X R21, PT, PT, R28, R21, RZ, P1, !PT ;  /* 0x000000151c158210 */ /* 0x000fe40000ffe4ff */
[----:B------:R-:W-:Y:S01]  /*0ee0*/  @!P5 SHF.L.U64.HI R28, R18, 0x1, R27 ;  /* 0x00000001121cd819 */ /* 0x000fe2000001021b */
[----:B------:R0:W3:Y:S01]  /*0ef0*/  @!P0 LDG.E R44, desc[UR10][R22.64] ;  /* 0x0000000a162c8981 */ /* 0x0000e2000c1e1900 */
[C---:B--2---:R-:W-:Y:S02]  /*0f00*/  @!P5 IADD3 R18, P1, PT, R19.reuse, R4, RZ ;  /* 0x000000041312d210 */ /* 0x044fe40007f3e0ff */
[----:B-1----:R-:W-:Y:S01]  /*0f10*/  @!P5 IADD3 R16, P6, PT, R19, R16, RZ ;  /* 0x000000101310d210 */ /* 0x002fe20007fde0ff */
[----:B------:R1:W2:Y:S01]  /*0f20*/  @!P0 LDG.E R43, desc[UR10][R20.64] ;  /* 0x0000000a142b8981 */ /* 0x0002a2000c1e1900 */
[----:B------:R-:W-:Y:S02]  /*0f30*/  LEA R25, R55, R26, 0x2 ;  /* 0x0000001a37197211 */ /* 0x000fe400078e10ff */
[----:B------:R-:W-:-:S02]  /*0f40*/  @!P5 IADD3.X R19, PT, PT, R28, R5, RZ, P1, !PT ;  /* 0x000000051c13d210 */ /* 0x000fc40000ffe4ff */
[----:B------:R-:W-:Y:S02]  /*0f50*/  CS2R R4, SRZ ;  /* 0x0000000000047805 */ /* 0x000fe4000001ff00 */
[----:B------:R-:W-:Y:S01]  /*0f60*/  @!P5 IADD3.X R17, PT, PT, R28, R17, RZ, P6, !PT ;  /* 0x000000111c11d210 */ /* 0x000fe200037fe4ff */
[----:B0-----:R-:W-:Y:S01]  /*0f70*/  IMAD.WIDE R22, R25, 0x4, R8 ;  /* 0x0000000419167825 */ /* 0x001fe200078e0208 */
[----:B------:R-:W-:-:S03]  /*0f80*/  CS2R R8, SRZ ;  /* 0x0000000000087805 */ /* 0x000fc6000001ff00 */
[----:B------:R-:W-:Y:S01]  /*0f90*/  @P4 IMAD.WIDE R24, R25, 0x4, R10 ;  /* 0x0000000419184825 */ /* 0x000fe200078e020a */
[----:B------:R-:W2:Y:S04]  /*0fa0*/  @!P5 LDG.E R4, desc[UR10][R18.64] ;  /* 0x0000000a1204d981 */ /* 0x000ea8000c1e1900 */
[----:B------:R0:W2:Y:S04]  /*0fb0*/  @!P5 LDG.E R5, desc[UR10][R16.64] ;  /* 0x0000000a1005d981 */ /* 0x0000a8000c1e1900 */
[----:B------:R0:W5:Y:S04]  /*0fc0*/  @P4 LDG.E.64 R8, desc[UR10][R24.64] ;  /* 0x0000000a18084981 */ /* 0x000168000c1e1b00 */
[----:B------:R0:W5:Y:S01]  /*0fd0*/  LDG.E.64 R10, desc[UR10][R22.64] ;  /* 0x0000000a160a7981 */ /* 0x000162000c1e1b00 */
[----:B------:R-:W-:Y:S01]  /*0fe0*/  UMOV UR9, 0x3f800000 ;  /* 0x3f80000000097882 */ /* 0x000fe20000000000 */
[----:B----4-:R-:W-:-:S13]  /*0ff0*/  R2UR UR16, R6 ;  /* 0x00000000061072ca */ /* 0x010fda00000e0000 */
[----:B------:R-:W-:-:S05]  /*1000*/  MOV R6, UR16 ;  /* 0x0000001000067c02 */ /* 0x000fca0008000f00 */
[----:B------:R-:W-:-:S05]  /*1010*/  FFMA.FTZ R7, -R6, UR16, R7 ;  /* 0x0000001006077c23 */ /* 0x000fca0008010107 */
[----:B------:R-:W-:-:S13]  /*1020*/  FSETP.GTU.FTZ.AND P1, PT, R7, RZ, PT ;  /* 0x000000ff0700720b */ /* 0x000fda0003f3c000 */
[----:B------:R-:W-:-:S05]  /*1030*/  VOTEU.ANY UP0, P1 ;  /* 0x0000000000ff7886 */ /* 0x000fca0000800100 */
[----:B------:R-:W4:Y:S01]  /*1040*/  @UP0 LDCU UR4, c[0x0][0x3c0] ;  /* 0x00007800ff0407ac */ /* 0x000f220008000800 */
[----:B------:R-:W-:-:S13]  /*1050*/  PLOP3.LUT P1, PT, PT, PT, UP0, 0x80, 0x8 ;  /* 0x000000000008781c */ /* 0x000fda0003f2f008 */
[----:B----4-:R-:W-:-:S06]  /*1060*/  @P1 FADD.FTZ R6, R7, UR4 ;  /* 0x0000000407061e21 */ /* 0x010fcc0008010000 */
[----:B------:R-:W4:Y:S01]  /*1070*/  @P1 MUFU.RSQ R6, R6 ;  /* 0x0000000600061308 */ /* 0x000f220000001400 */
[----:B------:R-:W-:Y:S02]  /*1080*/  PRMT R34, R37, 0x7632, R34 ;  /* 0x0000763225227816 */ /* 0x000fe40000000022 */
[----:B------:R-:W-:Y:S02]  /*1090*/  PRMT R35, R36, 0x7632, R35 ;  /* 0x0000763224237816 */ /* 0x000fe40000000023 */
[----:B---3--:R-:W-:Y:S02]  /*10a0*/  PRMT R12, R50, 0x7632, R12 ;  /* 0x00007632320c7816 */ /* 0x008fe4000000000c */
[----:B-1----:R-:W-:Y:S02]  /*10b0*/  PRMT R20, R46, 0x7632, R20 ;  /* 0x000076322e147816 */ /* 0x002fe40000000014 */
[----:B----4-:R-:W-:Y:S02]  /*10c0*/  @P1 R2UR UR4, R6 ;  /* 0x00000000060412ca */ /* 0x010fe400000e0000 */
[----:B------:R-:W-:-:S02]  /*10d0*/  PRMT R15, R42, 0x7632, R15 ;  /* 0x000076322a0f7816 */ /* 0x000fc4000000000f */
[----:B0-----:R-:W-:Y:S02]  /*10e0*/  PRMT R17, R41, 0x7632, R17 ;  /* 0x0000763229117816 */ /* 0x001fe40000000011 */
[----:B------:R-:W-:-:S07]  /*10f0*/  PRMT R38, R40, 0x7632, R38 ;  /* 0x0000763228267816 */ /* 0x000fce0000000026 */
[----:B------:R-:W-:Y:S01]  /*1100*/  @UP0 UMOV UR9, UR4 ;  /* 0x0000000400090c82 */ /* 0x000fe20008000000 */
[----:B------:R-:W-:Y:S02]  /*1110*/  PRMT R16, R39, 0x7632, R16 ;  /* 0x0000763227107816 */ /* 0x000fe40000000010 */
[----:B------:R-:W-:Y:S02]  /*1120*/  PRMT R19, R44, 0x7632, R19 ;  /* 0x000076322c137816 */ /* 0x000fe40000000013 */
[----:B--2---:R-:W-:Y:S02]  /*1130*/  PRMT R18, R43, 0x7632, R18 ;  /* 0x000076322b127816 */ /* 0x004fe40000000012 */
[----:B------:R-:W-:Y:S02]  /*1140*/  PRMT R6, R4, 0x7632, R6 ;  /* 0x0000763204067816 */ /* 0x000fe40000000006 */
[----:B------:R-:W-:Y:S01]  /*1150*/  PRMT R7, R5, 0x7632, R7 ;  /* 0x0000763205077816 */ /* 0x000fe20000000007 */
[----:B------:R-:W-:Y:S06]  /*1160*/  BRA.U UP1, `(.L_x_110) ;  /* 0x0000000901547547 */ /* 0x000fec000b800000 */
[----:B------:R-:W-:Y:S02]  /*1170*/  SHF.L.U32 R14, R12, 0x10, RZ ;  /* 0x000000100c0e7819 */ /* 0x000fe400000006ff */
[----:B------:R-:W-:Y:S02]  /*1180*/  SHF.L.U32 R12, R50, 0x10, RZ ;  /* 0x00000010320c7819 */ /* 0x000fe400000006ff */
[C---:B-----5:R-:W-:Y:S01]  /*1190*/  SHF.L.U32 R13, R49.reuse, 0x10, RZ ;  /* 0x00000010310d7819 */ /* 0x060fe200000006ff */
[----:B------:R-:W-:Y:S01]  /*11a0*/  FADD.FTZ R21, R14, -UR16 ;  /* 0x800000100e157e21 */ /* 0x000fe20008010000 */
[----:B------:R-:W-:Y:S01]  /*11b0*/  PRMT R22, R49, 0x7632, R22 ;  /* 0x0000763231167816 */ /* 0x000fe20000000016 */
[----:B------:R-:W-:Y:S01]  /*11c0*/  FADD.FTZ R14, R12, -UR16 ;  /* 0x800000100c0e7e21 */ /* 0x000fe20008010000 */
[----:B------:R-:W-:Y:S01]  /*11d0*/  SHF.L.U32 R26, R48, 0x10, RZ ;  /* 0x00000010301a7819 */ /* 0x000fe200000006ff */
[----:B------:R-:W-:Y:S01]  /*11e0*/  FMUL.FTZ R23, R10, R13 ;  /* 0x0000000d0a177220 */ /* 0x000fe20000410000 */
[----:B------:R-:W-:Y:S01]  /*11f0*/  SHF.L.U32 R12, R22, 0x10, RZ ;  /* 0x00000010160c7819 */ /* 0x000fe200000006ff */
[----:B------:R-:W-:Y:S01]  /*1200*/  FMUL.FTZ R14, R14, UR9 ;  /* 0x000000090e0e7c20 */ /* 0x000fe20008410000 */
[----:B------:R-:W-:Y:S01]  /*1210*/  FMUL.FTZ R21, R21, UR9 ;  /* 0x0000000915157c20 */ /* 0x000fe20008410000 */
[----:B------:R-:W-:Y:S01]  /*1220*/  FADD.FTZ R26, R26, -UR16 ;  /* 0x800000101a1a7e21 */ /* 0x000fe20008010000 */
[----:B------:R-:W-:Y:S01]  /*1230*/  FADD.FTZ R25, RZ, R23 ;  /* 0x00000017ff197221 */ /* 0x000fe20000010000 */
[----:B------:R-:W-:Y:S01]  /*1240*/  FFMA.FTZ R24, R14, R23, RZ ;  /* 0x000000170e187223 */ /* 0x000fe200000100ff */
[----:B------:R-:W-:Y:S01]  /*1250*/  SHF.L.U32 R23, R47, 0x10, RZ ;  /* 0x000000102f177819 */ /* 0x000fe200000006ff */
[----:B------:R-:W-:Y:S01]  /*1260*/  FMUL.FTZ R22, R11, R12 ;  /* 0x0000000c0b167220 */ /* 0x000fe20000410000 */
[----:B------:R-:W-:Y:S01]  /*1270*/  FMUL.FTZ R27, R26, UR9 ;  /* 0x000000091a1b7c20 */ /* 0x000fe20008410000 */
[----:B------:R-:W-:Y:S01]  /*1280*/  PRMT R26, R48, 0x7632, R26 ;  /* 0x00007632301a7816 */ /* 0x000fe2000000001a */
[----:B------:R-:W-:Y:S01]  /*1290*/  FFMA.FTZ R14, R13, R14, RZ ;  /* 0x0000000e0d0e7223 */ /* 0x000fe200000100ff */
[----:B------:R-:W-:Y:S01]  /*12a0*/  FADD.FTZ R25, R22, R25 ;  /* 0x0000001916197221 */ /* 0x000fe20000010000 */
[----:B------:R-:W-:Y:S01]  /*12b0*/  FFMA.FTZ R24, R21, R22, R24 ;  /* 0x0000001615187223 */ /* 0x000fe20000010018 */
[----:B------:R-:W-:Y:S01]  /*12c0*/  FMUL.FTZ R28, R10, R23 ;  /* 0x000000170a1c7220 */ /* 0x000fe20000410000 */
[----:B------:R-:W-:Y:S01]  /*12d0*/  FADD.FTZ R22, RZ, R13 ;  /* 0x0000000dff167221 */ /* 0x000fe20000010000 */
[----:B------:R-:W-:Y:S01]  /*12e0*/  SHF.L.U32 R26, R26, 0x10, RZ ;  /* 0x000000101a1a7819 */ /* 0x000fe200000006ff */
[----:B------:R-:W-:Y:S01]  /*12f0*/  FFMA.FTZ R14, R23, R27, R14 ;  /* 0x0000001b170e7223 */ /* 0x000fe2000001000e */
[----:B------:R-:W-:Y:S01]  /*1300*/  FFMA.FTZ R24, R27, R28, R24 ;  /* 0x0000001c1b187223 */ /* 0x000fe20000010018 */
[----:B------:R-:W-:Y:S01]  /*1310*/  FADD.FTZ R13, R23, R22 ;  /* 0x00000016170d7221 */ /* 0x000fe20000010000 */
[----:B------:R-:W-:Y:S01]  /*1320*/  PRMT R27, R47, 0x7632, R27 ;  /* 0x000076322f1b7816 */ /* 0x000fe2000000001b */
[----:B------:R-:W-:Y:S01]  /*1330*/  FADD.FTZ R22, R25, R28 ;  /* 0x0000001c19167221 */ /* 0x000fe20000010000 */
[----:B------:R-:W-:Y:S01]  /*1340*/  SHF.L.U32 R28, R46, 0x10, RZ ;  /* 0x000000102e1c7819 */ /* 0x000fe200000006ff */
[----:B------:R-:W-:Y:S01]  /*1350*/  FADD.FTZ R25, R26, -UR16 ;  /* 0x800000101a197e21 */ /* 0x000fe20008010000 */
[----:B------:R-:W-:Y:S01]  /*1360*/  SHF.L.U32 R26, R27, 0x10, RZ ;  /* 0x000000101b1a7819 */ /* 0x000fe200000006ff */
[----:B------:R-:W-:Y:S01]  /*1370*/  FFMA.FTZ R21, R12, R21, RZ ;  /* 0x000000150c157223 */ /* 0x000fe200000100ff */
[----:B------:R-:W-:Y:S01]  /*1380*/  FADD.FTZ R29, RZ, R12 ;  /* 0x0000000cff1d7221 */ /* 0x000fe20000010000 */
[----:B------:R-:W-:Y:S01]  /*1390*/  FMUL.FTZ R27, R25, UR9 ;  /* 0x00000009191b7c20 */ /* 0x000fe20008410000 */
[----:B------:R-:W-:Y:S01]  /*13a0*/  FADD.FTZ R25, R28, -UR16 ;  /* 0x800000101c197e21 */ /* 0x000fe20008010000 */
[----:B------:R-:W-:Y:S01]  /*13b0*/  FMUL.FTZ R31, R11, R26 ;  /* 0x0000001a0b1f7220 */ /* 0x000fe20000410000 */
[----:B------:R-:W-:Y:S01]  /*13c0*/  SHF.L.U32 R23, R45, 0x10, RZ ;  /* 0x000000102d177819 */ /* 0x000fe200000006ff */
[C---:B------:R-:W-:Y:S01]  /*13d0*/  FADD.FTZ R12, R26.reuse, R29 ;  /* 0x0000001d1a0c7221 */ /* 0x040fe20000010000 */
[----:B------:R-:W-:Y:S01]  /*13e0*/  FMUL.FTZ R25, R25, UR9 ;  /* 0x0000000919197c20 */ /* 0x000fe20008410000 */
[----:B------:R-:W-:Y:S01]  /*13f0*/  FFMA.FTZ R21, R26, R27, R21 ;  /* 0x0000001b1a157223 */ /* 0x000fe20000010015 */
[----:B------:R-:W-:Y:S01]  /*1400*/  FADD.FTZ R26, R31, R22 ;  /* 0x000000161f1a7221 */ /* 0x000fe20000010000 */
[----:B------:R-:W-:Y:S01]  /*1410*/  FFMA.FTZ R22, R27, R31, R24 ;  /* 0x0000001f1b167223 */ /* 0x000fe20000010018 */
[----:B------:R-:W-:Y:S01]  /*1420*/  FADD.FTZ R13, R13, R23 ;  /* 0x000000170d0d7221 */ /* 0x000fe20000010000 */
[----:B------:R-:W-:Y:S01]  /*1430*/  FFMA.FTZ R14, R23, R25, R14 ;  /* 0x00000019170e7223 */ /* 0x000fe2000001000e */
[----:B------:R-:W-:Y:S01]  /*1440*/  FMUL.FTZ R27, R10, R23 ;  /* 0x000000170a1b7220 */ /* 0x000fe20000410000 */
[----:B------:R-:W-:-:S02]  /*1450*/  SHF.L.U32 R23, R20, 0x10, RZ ;  /* 0x0000001014177819 */ /* 0x000fc400000006ff */
[----:B------:R-:W-:Y:S01]  /*1460*/  SHF.L.U32 R28, R44, 0x10, RZ ;  /* 0x000000102c1c7819 */ /* 0x000fe200000006ff */
[----:B------:R-:W-:Y:S01]  /*1470*/  FFMA.FTZ R22, R25, R27, R22 ;  /* 0x0000001b19167223 */ /* 0x000fe20000010016 */
[----:B------:R-:W-:Y:S01]  /*1480*/  PRMT R24, R45, 0x7632, R24 ;  /* 0x000076322d187816 */ /* 0x000fe20000000018 */
[----:B------:R-:W-:Y:S01]  /*1490*/  FADD.FTZ R23, R23, -UR16 ;  /* 0x8000001017177e21 */ /* 0x000fe20008010000 */
[----:B------:R-:W-:Y:S01]  /*14a0*/  SHF.L.U32 R19, R19, 0x10, RZ ;  /* 0x0000001013137819 */ /* 0x000fe200000006ff */
[----:B------:R-:W-:Y:S01]  /*14b0*/  FADD.FTZ R28, R28, -UR16 ;  /* 0x800000101c1c7e21 */ /* 0x000fe20008010000 */
[----:B------:R-:W-:Y:S01]  /*14c0*/  SHF.L.U32 R24, R24, 0x10, RZ ;  /* 0x0000001018187819 */ /* 0x000fe200000006ff */
[----:B------:R-:W-:Y:S01]  /*14d0*/  FMUL.FTZ R25, R23, UR9 ;  /* 0x0000000917197c20 */ /* 0x000fe20008410000 */
[----:B------:R-:W-:Y:S01]  /*14e0*/  SHF.L.U32 R29, R43, 0x10, RZ ;  /* 0x000000102b1d7819 */ /* 0x000fe200000006ff */
[----:B------:R-:W-:Y:S01]  /*14f0*/  FADD.FTZ R20, R26, R27 ;  /* 0x0000001b1a147221 */ /* 0x000fe20000010000 */
[----:B------:R-:W-:Y:S01]  /*1500*/  FMUL.FTZ R23, R28, UR9 ;  /* 0x000000091c177c20 */ /* 0x000fe20008410000 */
[----:B------:R-:W-:Y:S01]  /*1510*/  FMUL.FTZ R27, R11, R24 ;  /* 0x000000180b1b7220 */ /* 0x000fe20000410000 */
[----:B------:R-:W-:Y:S01]  /*1520*/  FADD.FTZ R19, R19, -UR16 ;  /* 0x8000001013137e21 */ /* 0x000fe20008010000 */
[----:B------:R-:W-:Y:S01]  /*1530*/  FADD.FTZ R13, R13, R29 ;  /* 0x0000001d0d0d7221 */ /* 0x000fe20000010000 */
[----:B------:R-:W-:Y:S01]  /*1540*/  FFMA.FTZ R14, R29, R23, R14 ;  /* 0x000000171d0e7223 */ /* 0x000fe2000001000e */
[----:B------:R-:W-:Y:S01]  /*1550*/  FMUL.FTZ R29, R10, R29 ;  /* 0x0000001d0a1d7220 */ /* 0x000fe20000410000 */
[----:B------:R-:W-:Y:S01]  /*1560*/  FADD.FTZ R20, R27, R20 ;  /* 0x000000141b147221 */ /* 0x000fe20000010000 */
[----:B------:R-:W-:Y:S01]  /*1570*/  FFMA.FTZ R22, R25, R27, R22 ;  /* 0x0000001b19167223 */ /* 0x000fe20000010016 */
[----:B------:R-:W-:Y:S01]  /*1580*/  SHF.L.U32 R18, R18, 0x10, RZ ;  /* 0x0000001012127819 */ /* 0x000fe200000006ff */
[----:B------:R-:W-:Y:S01]  /*1590*/  FADD.FTZ R12, R12, R24 ;  /* 0x000000180c0c7221 */ /* 0x000fe20000010000 */
[----:B------:R-:W-:Y:S01]  /*15a0*/  FFMA.FTZ R21, R24, R25, R21 ;  /* 0x0000001918157223 */ /* 0x000fe20000010015 */
[----:B------:R-:W-:Y:S01]  /*15b0*/  FMUL.FTZ R19, R19, UR9 ;  /* 0x0000000913137c20 */ /* 0x000fe20008410000 */
[----:B------:R-:W-:Y:S01]  /*15c0*/  FADD.FTZ R25, R20, R29 ;  /* 0x0000001d14197221 */ /* 0x000fe20000010000 */
[----:B------:R-:W-:Y:S01]  /*15d0*/  FFMA.FTZ R22, R23, R29, R22 ;  /* 0x0000001d17167223 */ /* 0x000fe20000010016 */
[----:B------:R-:W-:Y:S01]  /*15e0*/  SHF.L.U32 R23, R42, 0x10, RZ ;  /* 0x000000102a177819 */ /* 0x000fe200000006ff */
[----:B------:R-:W-:Y:S01]  /*15f0*/  FMUL.FTZ R20, R11, R18 ;  /* 0x000000120b147220 */ /* 0x000fe20000410000 */
[----:B------:R-:W-:Y:S01]  /*1600*/  FADD.FTZ R12, R12, R18 ;  /* 0x000000120c0c7221 */ /* 0x000fe20000010000 */
[----:B------:R-:W-:Y:S01]  /*1610*/  FFMA.FTZ R21, R18, R19, R21 ;  /* 0x0000001312157223 */ /* 0x000fe20000010015 */
[----:B------:R-:W-:Y:S01]  /*1620*/  SHF.L.U32 R18, R15, 0x10, RZ ;  /* 0x000000100f127819 */ /* 0x000fe200000006ff */
[----:B------:R-:W-:Y:S01]  /*1630*/  FFMA.FTZ R22, R19, R20, R22 ;  /* 0x0000001413167223 */ /* 0x000fe20000010016 */
[----:B------:R-:W-:Y:S01]  /*1640*/  FADD.FTZ R15, R20, R25 ;  /* 0x00000019140f7221 */ /* 0x000fe20000010000 */
[----:B------:R-:W-:Y:S01]  /*1650*/  FADD.FTZ R23, R23, -UR16 ;  /* 0x8000001017177e21 */ /* 0x000fe20008010000 */
[----:B------:R-:W-:Y:S01]  /*1660*/  SHF.L.U32 R19, R41, 0x10, RZ ;  /* 0x0000001029137819 */ /* 0x000fe200000006ff */
[----:B------:R-:W-:Y:S01]  /*1670*/  FADD.FTZ R20, R18, -UR16 ;  /* 0x8000001012147e21 */ /* 0x000fe20008010000 */
[----:B------:R-:W-:Y:S01]  /*1680*/  SHF.L.U32 R18, R17, 0x10, RZ ;  /* 0x0000001011127819 */ /* 0x000fe200000006ff */
[----:B------:R-:W-:Y:S01]  /*1690*/  FMUL.FTZ R23, R23, UR9 ;  /* 0x0000000917177c20 */ /* 0x000fe20008410000 */
[----:B------:R-:W-:Y:S01]  /*16a0*/  SHF.L.U32 R25, R40, 0x10, RZ ;  /* 0x0000001028197819 */ /* 0x000fe200000006ff */
[----:B------:R-:W-:Y:S01]  /*16b0*/  FMUL.FTZ R20, R20, UR9 ;  /* 0x0000000914147c20 */ /* 0x000fe20008410000 */
[----:B------:R-:W-:Y:S01]  /*16c0*/  FMUL.FTZ R24, R10, R19 ;  /* 0x000000130a187220 */ /* 0x000fe20000410000 */
[----:B------:R-:W-:Y:S01]  /*16d0*/  FFMA.FTZ R14, R19, R23, R14 ;  /* 0x00000017130e7223 */ /* 0x000fe2000001000e */
[----:B------:R-:W-:Y:S01]  /*16e0*/  FADD.FTZ R13, R13, R19 ;  /* 0x000000130d0d7221 */ /* 0x000fe20000010000 */
[----:B------:R-:W-:Y:S01]  /*16f0*/  FADD.FTZ R12, R12, R18 ;  /* 0x000000120c0c7221 */ /* 0x000fe20000010000 */
[----:B------:R-:W-:Y:S01]  /*1700*/  FFMA.FTZ R21, R18, R20, R21 ;  /* 0x0000001412157223 */ /* 0x000fe20000010015 */
[----:B------:R-:W-:Y:S01]  /*1710*/  FMUL.FTZ R17, R11, R18 ;  /* 0x000000120b117220 */ /* 0x000fe20000410000 */
[----:B------:R-:W-:Y:S01]  /*1720*/  FFMA.FTZ R23, R23, R24, R22 ;  /* 0x0000001817177223 */ /* 0x000fe20000010016 */
[----:B------:R-:W-:Y:S01]  /*1730*/  FADD.FTZ R18, R15, R24 ;  /* 0x000000180f127221 */ /* 0x000fe20000010000 */
[----:B------:R-:W-:Y:S01]  /*1740*/  FADD.FTZ R25, R25, -UR16 ;  /* 0x8000001019197e21 */ /* 0x000fe20008010000 */
[----:B------:R-:W-:Y:S01]  /*1750*/  SHF.L.U32 R19, R39, 0x10, RZ ;  /* 0x0000001027137819 */ /* 0x000fe200000006ff */
[----:B------:R-:W-:Y:S01]  /*1760*/  FFMA.FTZ R23, R20, R17, R23 ;  /* 0x0000001114177223 */ /* 0x000fe20000010017 */
[----:B------:R-:W-:Y:S01]  /*1770*/  FADD.FTZ R18, R17, R18 ;  /* 0x0000001211127221 */ /* 0x000fe20000010000 */
[----:B------:R-:W-:Y:S01]  /*1780*/  FMUL.FTZ R20, R25, UR9 ;  /* 0x0000000919147c20 */ /* 0x000fe20008410000 */
[----:B------:R-:W-:Y:S01]  /*1790*/  SHF.L.U32 R15, R38, 0x10, RZ ;  /* 0x00000010260f7819 */ /* 0x000fe200000006ff */
[----:B------:R-:W-:Y:S01]  /*17a0*/  FMUL.FTZ R17, R10, R19 ;  /* 0x000000130a117220 */ /* 0x000fe20000410000 */
[----:B------:R-:W-:Y:S01]  /*17b0*/  FADD.FTZ R13, R13, R19 ;  /* 0x000000130d0d7221 */ /* 0x000fe20000010000 */
[----:B------:R-:W-:Y:S01]  /*17c0*/  FFMA.FTZ R14, R19, R20, R14 ;  /* 0x00000014130e7223 */ /* 0x000fe2000001000e */
[----:B------:R-:W-:Y:S01]  /*17d0*/  SHF.L.U32 R16, R16, 0x10, RZ ;  /* 0x0000001010107819 */ /* 0x000fe200000006ff */
[----:B------:R-:W-:Y:S01]  /*17e0*/  FADD.FTZ R25, R18, R17 ;  /* 0x0000001112197221 */ /* 0x000fe20000010000 */
[----:B------:R-:W-:Y:S01]  /*17f0*/  FFMA.FTZ R20, R20, R17, R23 ;  /* 0x0000001114147223 */ /* 0x000fe20000010017 */
[----:B------:R-:W-:Y:S01]  /*1800*/  FADD.FTZ R19, R15, -UR16 ;  /* 0x800000100f137e21 */ /* 0x000fe20008010000 */
[----:B------:R-:W-:Y:S01]  /*1810*/  SHF.L.U32 R17, R37, 0x10, RZ ;  /* 0x0000001025117819 */ /* 0x000fe200000006ff */
[----:B------:R-:W-:Y:S01]  /*1820*/  FMUL.FTZ R18, R11, R16 ;  /* 0x000000100b127220 */ /* 0x000fe20000410000 */
[----:B------:R-:W-:Y:S01]  /*1830*/  SHF.L.U32 R15, R36, 0x10, RZ ;  /* 0x00000010240f7819 */ /* 0x000fe200000006ff */
[----:B------:R-:W-:Y:S01]  /*1840*/  FMUL.FTZ R19, R19, UR9 ;  /* 0x0000000913137c20 */ /* 0x000fe20008410000 */
[----:B------:R-:W-:Y:S01]  /*1850*/  SHF.L.U32 R22, R34, 0x10, RZ ;  /* 0x0000001022167819 */ /* 0x000fe200000006ff */
[----:B------:R-:W-:Y:S01]  /*1860*/  FADD.FTZ R17, R17, -UR16 ;  /* 0x8000001011117e21 */ /* 0x000fe20008010000 */
        /* <DEDUP_REMOVED lines=8> */
[----:B------:R-:W-:Y:S01]  /*18f0*/  SHF.L.U32 R28, R4, 0x10, RZ ;  /* 0x00000010041c7819 */ /* 0x000fe200000006ff */
[----:B------:R-:W-:Y:S01]  /*1900*/  FMUL.FTZ R20, R11, R18 ;  /* 0x000000120b147220 */ /* 0x000fe20000410000 */
[----:B------:R-:W-:Y:S01]  /*1910*/  FMUL.FTZ R23, R22, UR9 ;  /* 0x0000000916177c20 */ /* 0x000fe20008410000 */
[----:B------:R-:W-:Y:S01]  /*1920*/  FFMA.FTZ R21, R16, R19, R21 ;  /* 0x0000001310157223 */ /* 0x000fe20000010015 */
[----:B------:R-:W-:Y:S01]  /*1930*/  FADD.FTZ R25, R12, R16 ;  /* 0x000000100c197221 */ /* 0x000fe20000010000 */
[----:B------:R-:W-:Y:S01]  /*1940*/  FADD.FTZ R26, R20, R27 ;  /* 0x0000001b141a7221 */ /* 0x000fe20000010000 */
[----:B------:R-:W-:Y:S01]  /*1950*/  FFMA.FTZ R27, R23, R20, R24 ;  /* 0x00000014171b7223 */ /* 0x000fe20000010018 */
[----:B------:R-:W-:Y:S01]  /*1960*/  SHF.L.U32 R19, R5, 0x10, RZ ;  /* 0x0000001005137819 */ /* 0x000fe200000006ff */
[----:B------:R-:W-:Y:S01]  /*1970*/  FADD.FTZ R12, R28, -UR16 ;  /* 0x800000101c0c7e21 */ /* 0x000fe20008010000 */
[----:B------:R-:W-:Y:S01]  /*1980*/  SHF.L.U32 R24, R6, 0x10, RZ ;  /* 0x0000001006187819 */ /* 0x000fe200000006ff */
[----:B------:R-:W-:Y:S01]  /*1990*/  FADD.FTZ R20, R13, R15 ;  /* 0x0000000f0d147221 */ /* 0x000fe20000010000 */
[----:B------:R-:W-:Y:S01]  /*19a0*/  SHF.L.U32 R16, R7, 0x10, RZ ;  /* 0x0000001007107819 */ /* 0x000fe200000006ff */
[----:B------:R-:W-:Y:S01]  /*19b0*/  FMUL.FTZ R29, R10, R19 ;  /* 0x000000130a1d7220 */ /* 0x000fe20000410000 */
[----:B------:R-:W-:Y:S01]  /*19c0*/  FMUL.FTZ R12, R12, UR9 ;  /* 0x000000090c0c7c20 */ /* 0x000fe20008410000 */
[----:B------:R-:W-:Y:S01]  /*19d0*/  FADD.FTZ R24, R24, -UR16 ;  /* 0x8000001018187e21 */ /* 0x000fe20008010000 */
[----:B------:R-:W-:Y:S01]  /*19e0*/  FFMA.FTZ R22, R15, R17, R14 ;  /* 0x000000110f167223 */ /* 0x000fe2000001000e */
[----:B------:R-:W-:Y:S01]  /*19f0*/  FADD.FTZ R26, R26, R29 ;  /* 0x0000001d1a1a7221 */ /* 0x000fe20000010000 */
[----:B------:R-:W-:Y:S01]  /*1a00*/  FFMA.FTZ R27, R12, R29, R27 ;  /* 0x0000001d0c1b7223 */ /* 0x000fe2000001001b */
[----:B------:R-:W-:Y:S01]  /*1a10*/  FMUL.FTZ R13, R11, R16 ;  /* 0x000000100b0d7220 */ /* 0x000fe20000410000 */
[----:B------:R-:W-:Y:S01]  /*1a20*/  FMUL.FTZ R24, R24, UR9 ;  /* 0x0000000918187c20 */ /* 0x000fe20008410000 */
        /* <DEDUP_REMOVED lines=9> */
.L_x_110:
[C---:B------:R-:W-:Y:S02]  /*1ac0*/  SHF.L.U32 R12, R50.reuse, 0x10, RZ ;  /* 0x00000010320c7819 */ /* 0x040fe400000006ff */
[----:B------:R-:W-:Y:S02]  /*1ad0*/  PRMT R15, R50, 0x7632, R15 ;  /* 0x00007632320f7816 */ /* 0x000fe4000000000f */
[----:B-----5:R-:W-:Y:S01]  /*1ae0*/  SHF.L.U32 R14, R48, 0x10, RZ ;  /* 0x00000010300e7819 */ /* 0x020fe200000006ff */
[----:B------:R-:W-:Y:S01]  /*1af0*/  FADD.FTZ R12, R12, -UR16 ;  /* 0x800000100c0c7e21 */ /* 0x000fe20008010000 */
[----:B------:R-:W-:Y:S02]  /*1b00*/  PRMT R16, R48, 0x7632, R16 ;  /* 0x0000763230107816 */ /* 0x000fe40000000010 */
[----:B------:R-:W-:Y:S01]  /*1b10*/  SHF.L.U32 R20, R46, 0x10, RZ ;  /* 0x000000102e147819 */ /* 0x000fe200000006ff */
[----:B------:R-:W-:Y:S01]  /*1b20*/  FMUL.FTZ R13, R12, UR9 ;  /* 0x000000090c0d7c20 */ /* 0x000fe20008410000 */
[----:B------:R-:W-:Y:S01]  /*1b30*/  SHF.L.U32 R12, R15, 0x10, RZ ;  /* 0x000000100f0c7819 */ /* 0x000fe200000006ff */
[----:B------:R-:W-:Y:S01]  /*1b40*/  FADD.FTZ R14, R14, -UR16 ;  /* 0x800000100e0e7e21 */ /* 0x000fe20008010000 */
[----:B------:R-:W-:Y:S01]  /*1b50*/  SHF.L.U32 R16, R16, 0x10, RZ ;  /* 0x0000001010107819 */ /* 0x000fe200000006ff */
[--C-:B------:R-:W-:Y:S01]  /*1b60*/  FFMA.FTZ R17, R10, R13, R8.reuse ;  /* 0x0000000d0a117223 */ /* 0x100fe20000010008 */
[----:B------:R-:W-:Y:S01]  /*1b70*/  FADD.FTZ R20, R20, -UR16 ;  /* 0x8000001014147e21 */ /* 0x000fe20008010000 */
[----:B------:R-:W-:Y:S01]  /*1b80*/  FADD.FTZ R12, R12, -UR16 ;  /* 0x800000100c0c7e21 */ /* 0x000fe20008010000 */
[----:B------:R-:W-:Y:S01]  /*1b90*/  FMUL.FTZ R27, R14, UR9 ;  /* 0x000000090e1b7c20 */ /* 0x000fe20008410000 */
[----:B------:R-:W-:Y:S01]  /*1ba0*/  FADD.FTZ R16, R16, -UR16 ;  /* 0x8000001010107e21 */ /* 0x000fe20008010000 */
[----:B------:R-:W-:Y:S01]  /*1bb0*/  FMUL.FTZ R14, R17, -1.4426950216293334961 ;  /* 0xbfb8aa3b110e7820 */ /* 0x000fe20000410000 */
[----:B------:R-:W-:Y:S01]  /*1bc0*/  FMUL.FTZ R12, R12, UR9 ;  /* 0x000000090c0c7c20 */ /* 0x000fe20008410000 */
[----:B------:R-:W-:Y:S01]  /*1bd0*/  FFMA.FTZ R15, R10, R27, R8 ;  /* 0x0000001b0a0f7223 */ /* 0x000fe20000010008 */
[----:B------:R-:W-:Y:S01]  /*1be0*/  FMUL.FTZ R24, R16, UR9 ;  /* 0x0000000910187c20 */ /* 0x000fe20008410000 */
[----:B------:R-:W-:Y:S01]  /*1bf0*/  FMUL.FTZ R23, R20, UR9 ;  /* 0x0000000914177c20 */ /* 0x000fe20008410000 */
[--C-:B------:R-:W-:Y:S01]  /*1c00*/  FFMA.FTZ R33, R11, R12, R9.reuse ;  /* 0x0000000c0b217223 */ /* 0x100fe20000010009 */
[----:B------:R-:W-:Y:S01]  /*1c10*/  FMUL.FTZ R19, R15, -1.4426950216293334961 ;  /* 0xbfb8aa3b0f137820 */ /* 0x000fe20000410000 */
[----:B------:R-:W0:Y:S01]  /*1c20*/  MUFU.EX2 R14, R14 ;  /* 0x0000000e000e7308 */ /* 0x000e220000000800 */
[----:B------:R-:W-:Y:S01]  /*1c30*/  FFMA.FTZ R32, R11, R24, R9 ;  /* 0x000000180b207223 */ /* 0x000fe20000010009 */
[----:B------:R-:W-:Y:S01]  /*1c40*/  FMUL.FTZ R16, R33, -1.4426950216293334961 ;  /* 0xbfb8aa3b21107820 */ /* 0x000fe20000410000 */
[----:B------:R-:W-:-:S02]  /*1c50*/  SHF.L.U32 R26, R49, 0x10, RZ ;  /* 0x00000010311a7819 */ /* 0x000fc400000006ff */
[----:B------:R-:W-:Y:S01]  /*1c60*/  FMUL.FTZ R18, R32, -1.4426950216293334961 ;  /* 0xbfb8aa3b20127820 */ /* 0x000fe20000410000 */
[----:B------:R-:W-:Y:S02]  /*1c70*/  PRMT R25, R49, 0x7632, R25 ;  /* 0x0000763231197816 */ /* 0x000fe40000000019 */
[----:B------:R-:W1:Y:S01]  /*1c80*/  MUFU.EX2 R19, R19 ;  /* 0x0000001300137308 */ /* 0x000e620000000800 */
[----:B------:R-:W-:Y:S02]  /*1c90*/  PRMT R57, R45, 0x7632, R57 ;  /* 0x000076322d397816 */ /* 0x000fe40000000039 */
[----:B------:R-:W-:Y:S02]  /*1ca0*/  SHF.L.U32 R25, R25, 0x10, RZ ;  /* 0x0000001019197819 */ /* 0x000fe400000006ff */
[----:B------:R-:W-:-:S03]  /*1cb0*/  SHF.L.U32 R57, R57, 0x10, RZ ;  /* 0x0000001039397819 */ /* 0x000fc600000006ff */
[----:B------:R-:W2:Y:S01]  /*1cc0*/  MUFU.EX2 R16, R16 ;  /* 0x0000001000107308 */ /* 0x000ea20000000800 */
[----:B0-----:R-:W-:-:S07]  /*1cd0*/  FADD.FTZ R21, R14, 1 ;  /* 0x3f8000000e157421 */ /* 0x001fce0000010000 */
[----:B------:R-:W0:Y:S01]  /*1ce0*/  MUFU.RCP R21, R21 ;  /* 0x0000001500157308 */ /* 0x000e220000001000 */
[----:B-1----:R-:W-:-:S07]  /*1cf0*/  FADD.FTZ R14, R19, 1 ;  /* 0x3f800000130e7421 */ /* 0x002fce0000010000 */
[----:B------:R-:W1:Y:S01]  /*1d00*/  MUFU.EX2 R18, R18 ;  /* 0x0000001200127308 */ /* 0x000e620000000800 */
[----:B--2---:R-:W-:Y:S01]  /*1d10*/  FADD.FTZ R20, R16, 1 ;  /* 0x3f80000010147421 */ /* 0x004fe20000010000 */
[----:B------:R-:W-:-:S04]  /*1d20*/  FFMA.FTZ R16, R10, R23, R8 ;  /* 0x000000170a107223 */ /* 0x000fc80000010008 */
[----:B------:R-:W-:Y:S02]  /*1d30*/  FMUL.FTZ R19, R16, -1.4426950216293334961 ;  /* 0xbfb8aa3b10137820 */ /* 0x000fe40000410000 */
[----:B------:R-:W2:Y:S01]  /*1d40*/  MUFU.RCP R14, R14 ;  /* 0x0000000e000e7308 */ /* 0x000ea20000001000 */
[----:B0-----:R-:W-:Y:S01]  /*1d50*/  FADD.FTZ R22, -R21, 1 ;  /* 0x3f80000015167421 */ /* 0x001fe20000010100 */
[----:B------:R-:W-:-:S03]  /*1d60*/  FMUL.FTZ R29, R26, R21 ;  /* 0x000000151a1d7220 */ /* 0x000fc60000410000 */
[----:B------:R-:W-:-:S03]  /*1d70*/  FFMA.FTZ R22, R17, R22, 1 ;  /* 0x3f80000011167423 */ /* 0x000fc60000010016 */
[----:B------:R-:W0:Y:S01]  /*1d80*/  MUFU.RCP R20, R20 ;  /* 0x0000001400147308 */ /* 0x000e220000001000 */
[----:B-1----:R-:W-:Y:S01]  /*1d90*/  FADD.FTZ R21, R18, 1 ;  /* 0x3f80000012157421 */ /* 0x002fe20000010000 */
[----:B------:R-:W-:Y:S01]  /*1da0*/  FMUL.FTZ R29, R29, R22 ;  /* 0x000000161d1d7220 */ /* 0x000fe20000410000 */
[----:B------:R-:W-:-:S05]  /*1db0*/  PRMT R22, R46, 0x7632, R22 ;  /* 0x000076322e167816 */ /* 0x000fca0000000016 */
[----:B------:R-:W1:Y:S01]  /*1dc0*/  MUFU.EX2 R19, R19 ;  /* 0x0000001300137308 */ /* 0x000e620000000800 */
[----:B--2---:R-:W-:-:S04]  /*1dd0*/  FADD.FTZ R28, -R14, 1 ;  /* 0x3f8000000e1c7421 */ /* 0x004fc80000010100 */
[----:B------:R-:W-:Y:S01]  /*1de0*/  FFMA.FTZ R28, R15, R28, 1 ;  /* 0x3f8000000f1c7423 */ /* 0x000fe2000001001c */
[----:B------:R-:W-:Y:S01]  /*1df0*/  SHF.L.U32 R15, R44, 0x10, RZ ;  /* 0x000000102c0f7819 */ /* 0x000fe200000006ff */
[----:B0-----:R-:W-:Y:S01]  /*1e00*/  FADD.FTZ R18, -R20, 1 ;  /* 0x3f80000014127421 */ /* 0x001fe20000010100 */
[----:B------:R-:W-:-:S03]  /*1e10*/  FMUL.FTZ R26, R25, R20 ;  /* 0x00000014191a7220 */ /* 0x000fc60000410000 */
[----:B------:R-:W-:Y:S01]  /*1e20*/  FADD.FTZ R15, R15, -UR16 ;  /* 0x800000100f0f7e21 */ /* 0x000fe20008010000 */
[----:B------:R-:W0:Y:S01]  /*1e30*/  MUFU.RCP R20, R21 ;  /* 0x0000001500147308 */ /* 0x000e220000001000 */
[----:B------:R-:W-:Y:S01]  /*1e40*/  FFMA.FTZ R33, R33, R18, 1 ;  /* 0x3f80000021217423 */ /* 0x000fe20000010012 */
[----:B------:R-:W-:Y:S01]  /*1e50*/  PRMT R25, R47, 0x7632, R25 ;  /* 0x000076322f197816 */ /* 0x000fe20000000019 */
[----:B------:R-:W-:Y:S01]  /*1e60*/  FMUL.FTZ R15, R15, UR9 ;  /* 0x000000090f0f7c20 */ /* 0x000fe20008410000 */
[----:B-1----:R-:W-:Y:S01]  /*1e70*/  FADD.FTZ R18, R19, 1 ;  /* 0x3f80000013127421 */ /* 0x002fe20000010000 */
[----:B------:R-:W-:Y:S02]  /*1e80*/  SHF.L.U32 R19, R47, 0x10, RZ ;  /* 0x000000102f137819 */ /* 0x000fe400000006ff */
[----:B------:R-:W-:Y:S01]  /*1e90*/  FFMA.FTZ R17, R10, R15, R8 ;  /* 0x0000000f0a117223 */ /* 0x000fe20000010008 */
[----:B------:R-:W-:Y:S01]  /*1ea0*/  SHF.L.U32 R25, R25, 0x10, RZ ;  /* 0x0000001019197819 */ /* 0x000fe200000006ff */
[----:B------:R-:W-:Y:S01]  /*1eb0*/  FMUL.FTZ R26, R26, R33 ;  /* 0x000000211a1a7220 */ /* 0x000fe20000410000 */
[----:B------:R-:W1:Y:S01]  /*1ec0*/  MUFU.RCP R18, R18 ;  /* 0x0000001200127308 */ /* 0x000e620000001000 */
[----:B------:R-:W-:Y:S01]  /*1ed0*/  FMUL.FTZ R19, R19, R14 ;  /* 0x0000000e13137220 */ /* 0x000fe20000410000 */
[----:B------:R-:W-:Y:S01]  /*1ee0*/  FMUL.FTZ R30, R17, -1.4426950216293334961 ;  /* 0xbfb8aa3b111e7820 */ /* 0x000fe20000410000 */
[----:B------:R-:W-:-:S02]  /*1ef0*/  SHF.L.U32 R14, R22, 0x10, RZ ;  /* 0x00000010160e7819 */ /* 0x000fc400000006ff */
[----:B------:R-:W-:Y:S01]  /*1f00*/  FMUL.FTZ R28, R19, R28 ;  /* 0x0000001c131c7220 */ /* 0x000fe20000410000 */
[----:B0-----:R-:W-:Y:S01]  /*1f10*/  FADD.FTZ R21, -R20, 1 ;  /* 0x3f80000014157421 */ /* 0x001fe20000010100 */
[----:B------:R-:W-:Y:S01]  /*1f20*/  FMUL.FTZ R25, R25, R20 ;  /* 0x0000001419197220 */ /* 0x000fe20000410000 */
[----:B------:R-:W0:Y:S01]  /*1f30*/  MUFU.EX2 R19, R30 ;  /* 0x0000001e00137308 */ /* 0x000e220000000800 */
[----:B------:R-:W-:Y:S01]  /*1f40*/  FADD.FTZ R14, R14, -UR16 ;  /* 0x800000100e0e7e21 */ /* 0x000fe20008010000 */
[----:B------:R-:W-:-:S03]  /*1f50*/  FFMA.FTZ R32, R32, R21, 1 ;  /* 0x3f80000020207423 */ /* 0x000fc60000010015 */
[----:B------:R-:W-:Y:S01]  /*1f60*/  FMUL.FTZ R14, R14, UR9 ;  /* 0x000000090e0e7c20 */ /* 0x000fe20008410000 */
[----:B------:R-:W-:Y:S01]  /*1f70*/  FMUL.FTZ R25, R25, R32 ;  /* 0x0000002019197220 */ /* 0x000fe20000410000 */
[----:B------:R-:W-:Y:S01]  /*1f80*/  FMUL.FTZ R32, R10, R29 ;  /* 0x0000001d0a207220 */ /* 0x000fe20000410000 */
[----:B-1----:R-:W-:Y:S01]  /*1f90*/  FADD.FTZ R21, -R18, 1 ;  /* 0x3f80000012157421 */ /* 0x002fe20000010100 */
[----:B------:R-:W-:Y:S02]  /*1fa0*/  FFMA.FTZ R31, R11, R14, R9 ;  /* 0x0000000e0b1f7223 */ /* 0x000fe40000010009 */
[----:B------:R-:W-:Y:S01]  /*1fb0*/  FFMA.FTZ R33, R13, R32, RZ ;  /* 0x000000200d217223 */ /* 0x000fe200000100ff */
[----:B------:R-:W-:Y:S01]  /*1fc0*/  FFMA.FTZ R22, R16, R21, 1 ;  /* 0x3f80000010167423 */ /* 0x000fe20000010015 */
[----:B------:R-:W-:Y:S01]  /*1fd0*/  PRMT R16, R44, 0x7632, R16 ;  /* 0x000076322c107816 */ /* 0x000fe20000000010 */
[----:B------:R-:W-:Y:S01]  /*1fe0*/  FMUL.FTZ R20, R31, -1.4426950216293334961 ;  /* 0xbfb8aa3b1f147820 */ /* 0x000fe20000410000 */
[----:B------:R-:W-:Y:S01]  /*1ff0*/  SHF.L.U32 R21, R45, 0x10, RZ ;  /* 0x000000102d157819 */ /* 0x000fe200000006ff */
[----:B0-----:R-:W-:Y:S01]  /*2000*/  FADD.FTZ R19, R19, 1 ;  /* 0x3f80000013137421 */ /* 0x001fe20000010000 */
[----:B------:R-:W-:-:S03]  /*2010*/  SHF.L.U32 R16, R16, 0x10, RZ ;  /* 0x0000001010107819 */ /* 0x000fc600000006ff */
[----:B------:R-:W-:Y:S01]  /*2020*/  FMUL.FTZ R21, R21, R18 ;  /* 0x0000001215157220 */ /* 0x000fe20000410000 */
[----:B------:R-:W0:Y:S01]  /*2030*/  MUFU.EX2 R20, R20 ;  /* 0x0000001400147308 */ /* 0x000e220000000800 */
[----:B------:R-:W-:Y:S02]  /*2040*/  FADD.FTZ R16, R16, -UR16 ;  /* 0x8000001010107e21 */ /* 0x000fe40008010000 */
[----:B------:R-:W-:Y:S02]  /*2050*/  FMUL.FTZ R22, R21, R22 ;  /* 0x0000001615167220 */ /* 0x000fe40000410000 */
[----:B------:R-:W-:-:S03]  /*2060*/  FMUL.FTZ R16, R16, UR9 ;  /* 0x0000000910107c20 */ /* 0x000fc60008410000 */
[----:B------:R-:W1:Y:S01]  /*2070*/  MUFU.RCP R19, R19 ;  /* 0x0000001300137308 */ /* 0x000e620000001000 */
[----:B------:R-:W-:-:S04]  /*2080*/  FFMA.FTZ R21, R11, R16, R9 ;  /* 0x000000100b157223 */ /* 0x000fc80000010009 */
[----:B------:R-:W-:Y:S01]  /*2090*/  FMUL.FTZ R18, R21, -1.4426950216293334961 ;  /* 0xbfb8aa3b15127820 */ /* 0x000fe20000410000 */
[----:B0-----:R-:W-:-:S05]  /*20a0*/  FADD.FTZ R30, R20, 1 ;  /* 0x3f800000141e7421 */ /* 0x001fca0000010000 */
[----:B------:R-:W0:Y:S01]  /*20b0*/  MUFU.EX2 R18, R18 ;  /* 0x0000001200127308 */ /* 0x000e220000000800 */
[----:B-1----:R-:W-:-:S07]  /*20c0*/  FADD.FTZ R20, -R19, 1 ;  /* 0x3f80000013147421 */ /* 0x002fce0000010100 */
[----:B------:R-:W1:Y:S01]  /*20d0*/  MUFU.RCP R30, R30 ;  /* 0x0000001e001e7308 */ /* 0x000e620000001000 */
[----:B------:R-:W-:Y:S01]  /*20e0*/  FFMA.FTZ R17, R17, R20, 1 ;  /* 0x3f80000011117423 */ /* 0x000fe20000010014 */
[----:B------:R-:W-:-:S05]  /*20f0*/  SHF.L.U32 R20, R43, 0x10, RZ ;  /* 0x000000102b147819 */ /* 0x000fca00000006ff */
[----:B------:R-:W-:Y:S01]  /*2100*/  FMUL.FTZ R20, R20, R19 ;  /* 0x0000001314147220 */ /* 0x000fe20000410000 */
[----:B0-----:R-:W-:-:S03]  /*2110*/  FADD.FTZ R19, R18, 1 ;  /* 0x3f80000012137421 */ /* 0x001fc60000010000 */
[----:B------:R-:W-:Y:S01]  /*2120*/  FMUL.FTZ R17, R20, R17 ;  /* 0x0000001114117220 */ /* 0x000fe20000410000 */
[----:B------:R-:W-:Y:S02]  /*2130*/  PRMT R20, R43, 0x7632, R20 ;  /* 0x000076322b147816 */ /* 0x000fe40000000014 */
[----:B------:R-:W0:Y:S01]  /*2140*/  MUFU.RCP R19, R19 ;  /* 0x0000001300137308 */ /* 0x000e220000001000 */
[----:B-1----:R-:W-:Y:S01]  /*2150*/  FADD.FTZ R56, -R30, 1 ;  /* 0x3f8000001e387421 */ /* 0x002fe20000010100 */
[----:B------:R-:W-:Y:S01]  /*2160*/  SHF.L.U32 R20, R20, 0x10, RZ ;  /* 0x0000001014147819 */ /* 0x000fe200000006ff */
[----:B------:R-:W-:Y:S02]  /*2170*/  FMUL.FTZ R18, R57, R30 ;  /* 0x0000001e39127220 */ /* 0x000fe40000410000 */
[----:B------:R-:W-:Y:S01]  /*2180*/  FFMA.FTZ R31, R31, R56, 1 ;  /* 0x3f8000001f1f7423 */ /* 0x000fe20000010038 */
[----:B------:R-:W-:-:S03]  /*2190*/  SHF.L.U32 R56, R42, 0x10, RZ ;  /* 0x000000102a387819 */ /* 0x000fc600000006ff */
[----:B------:R-:W-:Y:S01]  /*21a0*/  FMUL.FTZ R18, R18, R31 ;  /* 0x0000001f12127220 */ /* 0x000fe20000410000 */
[----:B------:R-:W-:Y:S01]  /*21b0*/  FMUL.FTZ R31, R11, R26 ;  /* 0x0000001a0b1f7220 */ /* 0x000fe20000410000 */
[----:B------:R-:W-:Y:S01]  /*21c0*/  FADD.FTZ R56, R56, -UR16 ;  /* 0x8000001038387e21 */ /* 0x000fe20008010000 */
[----:B0-----:R-:W-:Y:S01]  /*21d0*/  FMUL.FTZ R20, R20, R19 ;  /* 0x0000001314147220 */ /* 0x001fe20000410000 */
[----:B------:R-:W-:Y:S02]  /*21e0*/  FADD.FTZ R30, -R19, 1 ;  /* 0x3f800000131e7421 */ /* 0x000fe40000010100 */
[----:B------:R-:W-:Y:S01]  /*21f0*/  FMUL.FTZ R19, R56, UR9 ;  /* 0x0000000938137c20 */ /* 0x000fe20008410000 */
[----:B------:R-:W-:Y:S01]  /*2200*/  FADD.FTZ R56, RZ, R32 ;  /* 0x00000020ff387221 */ /* 0x000fe20000010000 */
[----:B------:R-:W-:Y:S01]  /*2210*/  FFMA.FTZ R32, R12, R31, R33 ;  /* 0x0000001f0c207223 */ /* 0x000fe20000010021 */
[----:B------:R-:W-:Y:S01]  /*2220*/  FFMA.FTZ R21, R21, R30, 1 ;  /* 0x3f80000015157423 */ /* 0x000fe2000001001e */
[----:B------:R-:W-:Y:S01]  /*2230*/  FFMA.FTZ R30, R10, R19, R8 ;  /* 0x000000130a1e7223 */ /* 0x000fe20000010008 */
[----:B------:R-:W-:Y:S01]  /*2240*/  FADD.FTZ R31, R31, R56 ;  /* 0x000000381f1f7221 */ /* 0x000fe20000010000 */
[----:B------:R-:W-:Y:S01]  /*2250*/  SHF.L.U32 R56, R41, 0x10, RZ ;  /* 0x0000001029387819 */ /* 0x000fe200000006ff */
[----:B------:R-:W-:Y:S01]  /*2260*/  FMUL.FTZ R20, R20, R21 ;  /* 0x0000001514147220 */ /* 0x000fe20000410000 */
[----:B------:R-:W-:-:S06]  /*2270*/  FMUL.FTZ R57, R30, -1.4426950216293334961 ;  /* 0xbfb8aa3b1e397820 */ /* 0x000fcc0000410000 */
[----:B------:R-:W0:Y:S02]  /*2280*/  MUFU.EX2 R57, R57 ;  /* 0x0000003900397308 */ /* 0x000e240000000800 */
[----:B0-----:R-:W-:-:S06]  /*2290*/  FADD.FTZ R57, R57, 1 ;  /* 0x3f80000039397421 */ /* 0x001fcc0000010000 */
[----:B------:R-:W0:Y:S02]  /*22a0*/  MUFU.RCP R21, R57 ;  /* 0x0000003900157308 */ /* 0x000e240000001000 */
[----:B0-----:R-:W-:Y:S01]  /*22b0*/  FMUL.FTZ R33, R56, R21 ;  /* 0x0000001538217220 */ /* 0x001fe20000410000 */
[----:B------:R-:W-:-:S04]  /*22c0*/  FADD.FTZ R21, -R21, 1 ;  /* 0x3f80000015157421 */ /* 0x000fc80000010100 */
[----:B------:R-:W-:-:S04]  /*22d0*/  FFMA.FTZ R30, R30, R21, 1 ;  /* 0x3f8000001e1e7423 */ /* 0x000fc80000010015 */
[----:B------:R-:W-:Y:S01]  /*22e0*/  FMUL.FTZ R21, R33, R30 ;  /* 0x0000001e21157220 */ /* 0x000fe20000410000 */
[----:B------:R-:W-:Y:S01]  /*22f0*/  PRMT R33, R42, 0x7632, R33 ;  /* 0x000076322a217816 */ /* 0x000fe20000000021 */
[----:B------:R-:W-:Y:S01]  /*2300*/  FFMA.FTZ R30, R13, R29, RZ ;  /* 0x0000001d0d1e7223 */ /* 0x000fe200000100ff */
[----:B------:R-:W-:Y:S01]  /*2310*/  FADD.FTZ R29, RZ, R29 ;  /* 0x0000001dff1d7221 */ /* 0x000fe20000010000 */
[-C--:B------:R-:W-:Y:S01]  /*2320*/  FMUL.FTZ R13, R10, R28.reuse ;  /* 0x0000001c0a0d7220 */ /* 0x080fe20000410000 */
[----:B------:R-:W-:Y:S01]  /*2330*/  SHF.L.U32 R33, R33, 0x10, RZ ;  /* 0x0000001021217819 */ /* 0x000fe200000006ff */
[----:B------:R-:W-:Y:S01]  /*2340*/  FFMA.FTZ R30, R27, R28, R30 ;  /* 0x0000001c1b1e7223 */ /* 0x000fe2000001001e */
[----:B------:R-:W-:-:S03]  /*2350*/  FADD.FTZ R29, R29, R28 ;  /* 0x0000001c1d1d7221 */ /* 0x000fc60000010000 */
[----:B------:R-:W-:Y:S01]  /*2360*/  FADD.FTZ R33, R33, -UR16 ;  /* 0x8000001021217e21 */ /* 0x000fe20008010000 */
[----:B------:R-:W-:-:S03]  /*2370*/  FFMA.FTZ R30, R23, R22, R30 ;  /* 0x00000016171e7223 */ /* 0x000fc6000001001e */
[----:B------:R-:W-:Y:S01]  /*2380*/  FMUL.FTZ R28, R33, UR9 ;  /* 0x00000009211c7c20 */ /* 0x000fe20008410000 */
[----:B------:R-:W-:Y:S01]  /*2390*/  FFMA.FTZ R33, R27, R13, R32 ;  /* 0x0000000d1b217223 */ /* 0x000fe20000010020 */
[--C-:B------:R-:W-:Y:S01]  /*23a0*/  FADD.FTZ R32, R31, R13.reuse ;  /* 0x0000000d1f207221 */ /* 0x100fe20000010000 */
[----:B------:R-:W-:Y:S01]  /*23b0*/  PRMT R13, R41, 0x7632, R13 ;  /* 0x00007632290d7816 */ /* 0x000fe2000000000d */
[----:B------:R-:W-:Y:S01]  /*23c0*/  FFMA.FTZ R27, R11, R28, R9 ;  /* 0x0000001c0b1b7223 */ /* 0x000fe20000010009 */
[----:B------:R-:W-:Y:S02]  /*23d0*/  FFMA.FTZ R30, R15, R17, R30 ;  /* 0x000000110f1e7223 */ /* 0x000fe4000001001e */
[----:B------:R-:W-:Y:S01]  /*23e0*/  SHF.L.U32 R13, R13, 0x10, RZ ;  /* 0x000000100d0d7819 */ /* 0x000fe200000006ff */
[----:B------:R-:W-:Y:S01]  /*23f0*/  FMUL.FTZ R57, R27, -1.4426950216293334961 ;  /* 0xbfb8aa3b1b397820 */ /* 0x000fe20000410000 */
[----:B------:R-:W-:-:S05]  /*2400*/  FFMA.FTZ R30, R19, R21, R30 ;  /* 0x00000015131e7223 */ /* 0x000fca000001001e */
[----:B------:R-:W0:Y:S02]  /*2410*/  MUFU.EX2 R57, R57 ;  /* 0x0000003900397308 */ /* 0x000e240000000800 */
[----:B0-----:R-:W-:-:S06]  /*2420*/  FADD.FTZ R56, R57, 1 ;  /* 0x3f80000039387421 */ /* 0x001fcc0000010000 */
[----:B------:R-:W0:Y:S02]  /*2430*/  MUFU.RCP R56, R56 ;  /* 0x0000003800387308 */ /* 0x000e240000001000 */
[----:B0-----:R-:W-:Y:S01]  /*2440*/  FADD.FTZ R31, -R56, 1 ;  /* 0x3f800000381f7421 */ /* 0x001fe20000010100 */
[----:B------:R-:W-:-:S03]  /*2450*/  FMUL.FTZ R13, R13, R56 ;  /* 0x000000380d0d7220 */ /* 0x000fc60000410000 */
[----:B------:R-:W-:Y:S01]  /*2460*/  FFMA.FTZ R31, R27, R31, 1 ;  /* 0x3f8000001b1f7423 */ /* 0x000fe2000001001f */
[----:B------:R-:W-:Y:S01]  /*2470*/  FFMA.FTZ R27, R12, R26, RZ ;  /* 0x0000001a0c1b7223 */ /* 0x000fe200000100ff */
[----:B------:R-:W-:Y:S01]  /*2480*/  SHF.L.U32 R12, R40, 0x10, RZ ;  /* 0x00000010280c7819 */ /* 0x000fe200000006ff */
[----:B------:R-:W-:Y:S01]  /*2490*/  FADD.FTZ R26, RZ, R26 ;  /* 0x0000001aff1a7221 */ /* 0x000fe20000010000 */
[----:B------:R-:W-:Y:S01]  /*24a0*/  FMUL.FTZ R13, R13, R31 ;  /* 0x0000001f0d0d7220 */ /* 0x000fe20000410000 */
[-C--:B------:R-:W-:Y:S02]  /*24b0*/  FFMA.FTZ R27, R24, R25.reuse, R27 ;  /* 0x00000019181b7223 */ /* 0x080fe4000001001b */
[----:B------:R-:W-:Y:S01]  /*24c0*/  FADD.FTZ R56, R12, -UR16 ;  /* 0x800000100c387e21 */ /* 0x000fe20008010000 */
[----:B------:R-:W-:Y:S01]  /*24d0*/  FADD.FTZ R31, R26, R25 ;  /* 0x000000191a1f7221 */ /* 0x000fe20000010000 */
[----:B------:R-:W-:Y:S01]  /*24e0*/  FMUL.FTZ R12, R11, R25 ;  /* 0x000000190b0c7220 */ /* 0x000fe20000410000 */
[----:B------:R-:W-:Y:S01]  /*24f0*/  FFMA.FTZ R27, R14, R18, R27 ;  /* 0x000000120e1b7223 */ /* 0x000fe2000001001b */
[----:B------:R-:W-:-:S02]  /*2500*/  FMUL.FTZ R25, R56, UR9 ;  /* 0x0000000938197c20 */ /* 0x000fc40008410000 */
[----:B------:R-:W-:Y:S01]  /*2510*/  FFMA.FTZ R24, R24, R12, R33 ;  /* 0x0000000c18187223 */ /* 0x000fe20000010021 */
[----:B------:R-:W-:Y:S01]  /*2520*/  FADD.FTZ R32, R12, R32 ;  /* 0x000000200c207221 */ /* 0x000fe20000010000 */
[----:B------:R-:W-:Y:S01]  /*2530*/  FFMA.FTZ R26, R10, R25, R8 ;  /* 0x000000190a1a7223 */ /* 0x000fe20000010008 */
[----:B------:R-:W-:Y:S01]  /*2540*/  SHF.L.U32 R12, R39, 0x10, RZ ;  /* 0x00000010270c7819 */ /* 0x000fe200000006ff */
[----:B------:R-:W-:Y:S02]  /*2550*/  FFMA.FTZ R27, R16, R20, R27 ;  /* 0x00000014101b7223 */ /* 0x000fe4000001001b */
[----:B------:R-:W-:Y:S02]  /*2560*/  FMUL.FTZ R56, R26, -1.4426950216293334961 ;  /* 0xbfb8aa3b1a387820 */ /* 0x000fe40000410000 */
[----:B------:R-:W-:-:S04]  /*2570*/  FFMA.FTZ R27, R28, R13, R27 ;  /* 0x0000000d1c1b7223 */ /* 0x000fc8000001001b */
[----:B------:R-:W0:Y:S02]  /*2580*/  MUFU.EX2 R56, R56 ;  /* 0x0000003800387308 */ /* 0x000e240000000800 */
[----:B0-----:R-:W-:-:S06]  /*2590*/  FADD.FTZ R33, R56, 1 ;  /* 0x3f80000038217421 */ /* 0x001fcc0000010000 */
[----:B------:R-:W0:Y:S02]  /*25a0*/  MUFU.RCP R33, R33 ;  /* 0x0000002100217308 */ /* 0x000e240000001000 */
[----:B0-----:R-:W-:Y:S01]  /*25b0*/  FADD.FTZ R57, -R33, 1 ;  /* 0x3f80000021397421 */ /* 0x001fe20000010100 */
[----:B------:R-:W-:-:S03]  /*25c0*/  FMUL.FTZ R12, R12, R33 ;  /* 0x000000210c0c7220 */ /* 0x000fc60000410000 */
[----:B------:R-:W-:Y:S01]  /*25d0*/  FFMA.FTZ R57, R26, R57, 1 ;  /* 0x3f8000001a397423 */ /* 0x000fe20000010039 */
[----:B------:R-:W-:-:S03]  /*25e0*/  SHF.L.U32 R26, R38, 0x10, RZ ;  /* 0x00000010261a7819 */ /* 0x000fc600000006ff */
[----:B------:R-:W-:Y:S02]  /*25f0*/  FMUL.FTZ R12, R12, R57 ;  /* 0x000000390c0c7220 */ /* 0x000fe40000410000 */
[----:B------:R-:W-:Y:S01]  /*2600*/  FADD.FTZ R57, R26, -UR16 ;  /* 0x800000101a397e21 */ /* 0x000fe20008010000 */
[----:B------:R-:W-:Y:S01]  /*2610*/  FADD.FTZ R26, R29, R22 ;  /* 0x000000161d1a7221 */ /* 0x000fe20000010000 */
[----:B------:R-:W-:Y:S02]  /*2620*/  FMUL.FTZ R29, R10, R22 ;  /* 0x000000160a1d7220 */ /* 0x000fe40000410000 */
[----:B------:R-:W-:Y:S01]  /*2630*/  FMUL.FTZ R22, R57, UR9 ;  /* 0x0000000939167c20 */ /* 0x000fe20008410000 */
[----:B------:R-:W-:Y:S01]  /*2640*/  FADD.FTZ R26, R26, R17 ;  /* 0x000000111a1a7221 */ /* 0x000fe20000010000 */
[----:B------:R-:W-:Y:S01]  /*2650*/  FFMA.FTZ R33, R23, R29, R24 ;  /* 0x0000001d17217223 */ /* 0x000fe20000010018 */
[----:B------:R-:W-:Y:S01]  /*2660*/  FADD.FTZ R32, R32, R29 ;  /* 0x0000001d20207221 */ /* 0x000fe20000010000 */
[----:B------:R-:W-:Y:S01]  /*2670*/  FFMA.FTZ R23, R11, R22, R9 ;  /* 0x000000160b177223 */ /* 0x000fe20000010009 */
[----:B------:R-:W-:-:S03]  /*2680*/  PRMT R29, R39, 0x7632, R29 ;  /* 0x00007632271d7816 */ /* 0x000fc6000000001d */
[----:B------:R-:W-:Y:S01]  /*2690*/  FMUL.FTZ R56, R23, -1.4426950216293334961 ;  /* 0xbfb8aa3b17387820 */ /* 0x000fe20000410000 */
[----:B------:R-:W-:-:S05]  /*26a0*/  SHF.L.U32 R29, R29, 0x10, RZ ;  /* 0x000000101d1d7819 */ /* 0x000fca00000006ff */
[----:B------:R-:W0:Y:S02]  /*26b0*/  MUFU.EX2 R56, R56 ;  /* 0x0000003800387308 */ /* 0x000e240000000800 */
[----:B0-----:R-:W-:-:S06]  /*26c0*/  FADD.FTZ R57, R56, 1 ;  /* 0x3f80000038397421 */ /* 0x001fcc0000010000 */
[----:B------:R-:W0:Y:S02]  /*26d0*/  MUFU.RCP R24, R57 ;  /* 0x0000003900187308 */ /* 0x000e240000001000 */
[----:B0-----:R-:W-:Y:S01]  /*26e0*/  FMUL.FTZ R29, R29, R24 ;  /* 0x000000181d1d7220 */ /* 0x001fe20000410000 */
[----:B------:R-:W-:-:S04]  /*26f0*/  FADD.FTZ R24, -R24, 1 ;  /* 0x3f80000018187421 */ /* 0x000fc80000010100 */
[----:B------:R-:W-:Y:S01]  /*2700*/  FFMA.FTZ R24, R23, R24, 1 ;  /* 0x3f80000017187423 */ /* 0x000fe20000010018 */
[----:B------:R-:W-:-:S03]  /*2710*/  SHF.L.U32 R23, R37, 0x10, RZ ;  /* 0x0000001025177819 */ /* 0x000fc600000006ff */
[----:B------:R-:W-:Y:S02]  /*2720*/  FMUL.FTZ R24, R29, R24 ;  /* 0x000000181d187220 */ /* 0x000fe40000410000 */
[----:B------:R-:W-:Y:S01]  /*2730*/  FADD.FTZ R29, R23, -UR16 ;  /* 0x80000010171d7e21 */ /* 0x000fe20008010000 */
[----:B------:R-:W-:Y:S01]  /*2740*/  FADD.FTZ R23, R31, R18 ;  /* 0x000000121f177221 */ /* 0x000fe20000010000 */
[----:B------:R-:W-:Y:S01]  /*2750*/  FMUL.FTZ R18, R11, R18 ;  /* 0x000000120b127220 */ /* 0x000fe20000410000 */
[----:B------:R-:W-:Y:S01]  /*2760*/  FFMA.FTZ R27, R22, R24, R27 ;  /* 0x00000018161b7223 */ /* 0x000fe2000001001b */
[----:B------:R-:W-:Y:S02]  /*2770*/  FMUL.FTZ R29, R29, UR9 ;  /* 0x000000091d1d7c20 */ /* 0x000fe40008410000 */
[----:B------:R-:W-:Y:S01]  /*2780*/  FFMA.FTZ R56, R14, R18, R33 ;  /* 0x000000120e387223 */ /* 0x000fe20000010021 */
[----:B------:R-:W-:Y:S01]  /*2790*/  FADD.FTZ R32, R18, R32 ;  /* 0x0000002012207221 */ /* 0x000fe20000010000 */
[----:B------:R-:W-:Y:S01]  /*27a0*/  FFMA.FTZ R14, R10, R29, R8 ;  /* 0x0000001d0a0e7223 */ /* 0x000fe20000010008 */
[----:B------:R-:W-:-:S03]  /*27b0*/  SHF.L.U32 R18, R36, 0x10, RZ ;  /* 0x0000001024127819 */ /* 0x000fc600000006ff */
[----:B------:R-:W-:-:S06]  /*27c0*/  FMUL.FTZ R33, R14, -1.4426950216293334961 ;  /* 0xbfb8aa3b0e217820 */ /* 0x000fcc0000410000 */
[----:B------:R-:W0:Y:S02]  /*27d0*/  MUFU.EX2 R33, R33 ;  /* 0x0000002100217308 */ /* 0x000e240000000800 */
[----:B0-----:R-:W-:-:S06]  /*27e0*/  FADD.FTZ R31, R33, 1 ;  /* 0x3f800000211f7421 */ /* 0x001fcc0000010000 */
[----:B------:R-:W0:Y:S02]  /*27f0*/  MUFU.RCP R31, R31 ;  /* 0x0000001f001f7308 */ /* 0x000e240000001000 */
[----:B0-----:R-:W-:Y:S01]  /*2800*/  FADD.FTZ R57, -R31, 1 ;  /* 0x3f8000001f397421 */ /* 0x001fe20000010100 */
[----:B------:R-:W-:Y:S01]  /*2810*/  FMUL.FTZ R18, R18, R31 ;  /* 0x0000001f12127220 */ /* 0x000fe20000410000 */
[----:B------:R-:W-:Y:S02]  /*2820*/  FMUL.FTZ R31, R10, R17 ;  /* 0x000000110a1f7220 */ /* 0x000fe40000410000 */
[----:B------:R-:W-:Y:S02]  /*2830*/  FFMA.FTZ R57, R14, R57, 1 ;  /* 0x3f8000000e397423 */ /* 0x000fe40000010039 */
[----:B------:R-:W-:Y:S01]  /*2840*/  FFMA.FTZ R17, R15, R31, R56 ;  /* 0x0000001f0f117223 */ /* 0x000fe20000010038 */
[----:B------:R-:W-:Y:S01]  /*2850*/  FADD.FTZ R31, R32, R31 ;  /* 0x0000001f201f7221 */ /* 0x000fe20000010000 */
[----:B------:R-:W-:Y:S01]  /*2860*/  FMUL.FTZ R14, R18, R57 ;  /* 0x00000039120e7220 */ /* 0x000fe20000410000 */
[----:B------:R-:W-:-:S02]  /*2870*/  SHF.L.U32 R18, R34, 0x10, RZ ;  /* 0x0000001022127819 */ /* 0x000fc400000006ff */
[----:B------:R-:W-:-:S03]  /*2880*/  SHF.L.U32 R32, R35, 0x10, RZ ;  /* 0x0000001023207819 */ /* 0x000fc600000006ff */
[----:B------:R-:W-:-:S04]  /*2890*/  FADD.FTZ R18, R18, -UR16 ;  /* 0x8000001012127e21 */ /* 0x000fc80008010000 */
[----:B------:R-:W-:-:S04]  /*28a0*/  FMUL.FTZ R18, R18, UR9 ;  /* 0x0000000912127c20 */ /* 0x000fc80008410000 */
[----:B------:R-:W-:-:S04]  /*28b0*/  FFMA.FTZ R15, R11, R18, R9 ;  /* 0x000000120b0f7223 */ /* 0x000fc80000010009 */
[----:B------:R-:W-:-:S06]  /*28c0*/  FMUL.FTZ R56, R15, -1.4426950216293334961 ;  /* 0xbfb8aa3b0f387820 */ /* 0x000fcc0000410000 */
[----:B------:R-:W0:Y:S02]  /*28d0*/  MUFU.EX2 R56, R56 ;  /* 0x0000003800387308 */ /* 0x000e240000000800 */
[----:B0-----:R-:W-:Y:S01]  /*28e0*/  FADD.FTZ R33, R56, 1 ;  /* 0x3f80000038217421 */ /* 0x001fe20000010000 */
[----:B------:R-:W-:-:S05]  /*28f0*/  FMUL.FTZ R56, R11, R20 ;  /* 0x000000140b387220 */ /* 0x000fca0000410000 */
[----:B------:R-:W0:Y:S02]  /*2900*/  MUFU.RCP R33, R33 ;  /* 0x0000002100217308 */ /* 0x000e240000001000 */
[----:B0-----:R-:W-:Y:S01]  /*2910*/  FADD.FTZ R57, -R33, 1 ;  /* 0x3f80000021397421 */ /* 0x001fe20000010100 */
[----:B------:R-:W-:Y:S01]  /*2920*/  FMUL.FTZ R32, R32, R33 ;  /* 0x0000002120207220 */ /* 0x000fe20000410000 */
[----:B------:R-:W-:Y:S02]  /*2930*/  FADD.FTZ R33, R56, R31 ;  /* 0x0000001f38217221 */ /* 0x000fe40000010000 */
[----:B------:R-:W-:-:S04]  /*2940*/  FFMA.FTZ R15, R15, R57, 1 ;  /* 0x3f8000000f0f7423 */ /* 0x000fc80000010039 */
[----:B------:R-:W-:Y:S01]  /*2950*/  FMUL.FTZ R15, R32, R15 ;  /* 0x0000000f200f7220 */ /* 0x000fe20000410000 */
[----:B------:R-:W-:-:S05]  /*2960*/  SHF.L.U32 R32, R4, 0x10, RZ ;  /* 0x0000001004207819 */ /* 0x000fca00000006ff */
[----:B------:R-:W-:Y:S01]  /*2970*/  FADD.FTZ R57, R32, -UR16 ;  /* 0x8000001020397e21 */ /* 0x000fe20008010000 */
[----:B------:R-:W-:Y:S01]  /*2980*/  FADD.FTZ R32, R23, R20 ;  /* 0x0000001417207221 */ /* 0x000fe20000010000 */
[----:B------:R-:W-:Y:S01]  /*2990*/  FFMA.FTZ R20, R16, R56, R17 ;  /* 0x0000003810147223 */ /* 0x000fe20000010011 */
[----:B------:R-:W-:Y:S01]  /*29a0*/  SHF.L.U32 R56, R5, 0x10, RZ ;  /* 0x0000001005387819 */ /* 0x000fe200000006ff */
[----:B------:R-:W-:-:S04]  /*29b0*/  FMUL.FTZ R23, R57, UR9 ;  /* 0x0000000939177c20 */ /* 0x000fc80008410000 */
[----:B------:R-:W-:-:S04]  /*29c0*/  FFMA.FTZ R16, R10, R23, R8 ;  /* 0x000000170a107223 */ /* 0x000fc80000010008 */
[----:B------:R-:W-:-:S06]  /*29d0*/  FMUL.FTZ R57, R16, -1.4426950216293334961 ;  /* 0xbfb8aa3b10397820 */ /* 0x000fcc0000410000 */
[----:B------:R-:W0:Y:S02]  /*29e0*/  MUFU.EX2 R57, R57 ;  /* 0x0000003900397308 */ /* 0x000e240000000800 */
[----:B0-----:R-:W-:Y:S01]  /*29f0*/  FADD.FTZ R17, R57, 1 ;  /* 0x3f80000039117421 */ /* 0x001fe20000010000 */
[----:B------:R-:W-:-:S05]  /*2a00*/  FMUL.FTZ R57, R10, R21 ;  /* 0x000000150a397220 */ /* 0x000fca0000410000 */
[----:B------:R-:W0:Y:S02]  /*2a10*/  MUFU.RCP R17, R17 ;  /* 0x0000001100117308 */ /* 0x000e240000001000 */
[----:B0-----:R-:W-:Y:S01]  /*2a20*/  FMUL.FTZ R31, R56, R17 ;  /* 0x00000011381f7220 */ /* 0x001fe20000410000 */
[----:B------:R-:W-:-:S04]  /*2a30*/  FADD.FTZ R56, -R17, 1 ;  /* 0x3f80000011387421 */ /* 0x000fc80000010100 */
[----:B------:R-:W-:Y:S01]  /*2a40*/  FFMA.FTZ R56, R16, R56, 1 ;  /* 0x3f80000010387423 */ /* 0x000fe20000010038 */
[----:B------:R-:W-:-:S03]  /*2a50*/  SHF.L.U32 R16, R6, 0x10, RZ ;  /* 0x0000001006107819 */ /* 0x000fc600000006ff */
[----:B------:R-:W-:Y:S01]  /*2a60*/  FMUL.FTZ R17, R31, R56 ;  /* 0x000000381f117220 */ /* 0x000fe20000410000 */
[----:B------:R-:W-:Y:S01]  /*2a70*/  FADD.FTZ R31, R26, R21 ;  /* 0x000000151a1f7221 */ /* 0x000fe20000010000 */
[----:B------:R-:W-:Y:S01]  /*2a80*/  FADD.FTZ R16, R16, -UR16 ;  /* 0x8000001010107e21 */ /* 0x000fe20008010000 */
[----:B------:R-:W-:Y:S02]  /*2a90*/  FFMA.FTZ R21, R19, R57, R20 ;  /* 0x0000003913157223 */ /* 0x000fe40000010014 */
[----:B------:R-:W-:Y:S01]  /*2aa0*/  FADD.FTZ R31, R31, R12 ;  /* 0x0000000c1f1f7221 */ /* 0x000fe20000010000 */
[----:B------:R-:W-:-:S04]  /*2ab0*/  FMUL.FTZ R16, R16, UR9 ;  /* 0x0000000910107c20 */ /* 0x000fc80008410000 */
[----:B------:R-:W-:-:S04]  /*2ac0*/  FFMA.FTZ R26, R11, R16, R9 ;  /* 0x000000100b1a7223 */ /* 0x000fc80000010009 */
[----:B------:R-:W-:-:S06]  /*2ad0*/  FMUL.FTZ R19, R26, -1.4426950216293334961 ;  /* 0xbfb8aa3b1a137820 */ /* 0x000fcc0000410000 */
[----:B------:R-:W0:Y:S02]  /*2ae0*/  MUFU.EX2 R19, R19 ;  /* 0x0000001300137308 */ /* 0x000e240000000800 */
[----:B0-----:R-:W-:Y:S01]  /*2af0*/  FADD.FTZ R56, R19, 1 ;  /* 0x3f80000013387421 */ /* 0x001fe20000010000 */
[----:B------:R-:W-:Y:S01]  /*2b00*/  FADD.FTZ R19, R33, R57 ;  /* 0x0000003921137221 */ /* 0x000fe20000010000 */
[----:B------:R-:W-:-:S04]  /*2b10*/  SHF.L.U32 R33, R7, 0x10, RZ ;  /* 0x0000001007217819 */ /* 0x000fc800000006ff */
[----:B------:R-:W0:Y:S02]  /*2b20*/  MUFU.RCP R56, R56 ;  /* 0x0000003800387308 */ /* 0x000e240000001000 */
[----:B0-----:R-:W-:Y:S01]  /*2b30*/  FMUL.FTZ R20, R33, R56 ;  /* 0x0000003821147220 */ /* 0x001fe20000410000 */
[----:B------:R-:W-:-:S04]  /*2b40*/  FADD.FTZ R33, -R56, 1 ;  /* 0x3f80000038217421 */ /* 0x000fc80000010100 */
[----:B------:R-:W-:Y:S01]  /*2b50*/  FFMA.FTZ R57, R26, R33, 1 ;  /* 0x3f8000001a397423 */ /* 0x000fe20000010021 */
[----:B------:R-:W-:Y:S01]  /*2b60*/  FMUL.FTZ R26, R11, R13 ;  /* 0x0000000d0b1a7220 */ /* 0x000fe20000410000 */
[----:B------:R-:W-:Y:S01]  /*2b70*/  FADD.FTZ R33, R32, R13 ;  /* 0x0000000d20217221 */ /* 0x000fe20000010000 */
[----:B------:R-:W-:Y:S01]  /*2b80*/  FFMA.FTZ R13, R25, R12, R30 ;  /* 0x0000000c190d7223 */ /* 0x000fe2000001001e */
[----:B------:R-:W-:Y:S01]  /*2b90*/  FMUL.FTZ R20, R20, R57 ;  /* 0x0000003914147220 */ /* 0x000fe20000410000 */
[----:B------:R-:W-:Y:S01]  /*2ba0*/  FFMA.FTZ R28, R28, R26, R21 ;  /* 0x0000001a1c1c7223 */ /* 0x000fe20000010015 */
[----:B------:R-:W-:Y:S01]  /*2bb0*/  FMUL.FTZ R21, R10, R12 ;  /* 0x0000000c0a157220 */ /* 0x000fe20000410000 */
[----:B------:R-:W-:-:S03]  /*2bc0*/  FADD.FTZ R19, R26, R19 ;  /* 0x000000131a137221 */ /* 0x000fc60000010000 */
[----:B------:R-:W-:Y:S01]  /*2bd0*/  FFMA.FTZ R28, R25, R21, R28 ;  /* 0x00000015191c7223 */ /* 0x000fe2000001001c */
[----:B------:R-:W-:Y:S01]  /*2be0*/  FMUL.FTZ R25, R11, R24 ;  /* 0x000000180b197220 */ /* 0x000fe20000410000 */
[----:B------:R-:W-:Y:S01]  /*2bf0*/  FADD.FTZ R12, R19, R21 ;  /* 0x00000015130c7221 */ /* 0x000fe20000010000 */
[-C--:B------:R-:W-:Y:S01]  /*2c00*/  FMUL.FTZ R19, R10, R14.reuse ;  /* 0x0000000e0a137220 */ /* 0x080fe20000410000 */
[----:B------:R-:W-:Y:S01]  /*2c10*/  FMUL.FTZ R21, R11, R15 ;  /* 0x0000000f0b157220 */ /* 0x000fe20000410000 */
[----:B------:R-:W-:Y:S01]  /*2c20*/  FFMA.FTZ R28, R22, R25, R28 ;  /* 0x00000019161c7223 */ /* 0x000fe2000001001c */
[----:B------:R-:W-:Y:S01]  /*2c30*/  FADD.FTZ R12, R25, R12 ;  /* 0x0000000c190c7221 */ /* 0x000fe20000010000 */
[----:B------:R-:W-:Y:S02]  /*2c40*/  FADD.FTZ R24, R33, R24 ;  /* 0x0000001821187221 */ /* 0x000fe40000010000 */
[C---:B------:R-:W-:Y:S01]  /*2c50*/  FFMA.FTZ R25, R29.reuse, R19, R28 ;  /* 0x000000131d197223 */ /* 0x040fe2000001001c */
[----:B------:R-:W-:Y:S01]  /*2c60*/  FADD.FTZ R26, R12, R19 ;  /* 0x000000130c1a7221 */ /* 0x000fe20000010000 */
[----:B------:R-:W-:Y:S01]  /*2c70*/  FFMA.FTZ R12, R29, R14, R13 ;  /* 0x0000000e1d0c7223 */ /* 0x000fe2000001000d */
[----:B------:R-:W-:Y:S01]  /*2c80*/  FMUL.FTZ R13, R10, R17 ;  /* 0x000000110a0d7220 */ /* 0x000fe20000410000 */
[----:B------:R-:W-:Y:S01]  /*2c90*/  FFMA.FTZ R22, R18, R21, R25 ;  /* 0x0000001512167223 */ /* 0x000fe20000010019 */
[----:B------:R-:W-:Y:S01]  /*2ca0*/  FADD.FTZ R26, R21, R26 ;  /* 0x0000001a151a7221 */ /* 0x000fe20000010000 */
[----:B------:R-:W-:Y:S01]  /*2cb0*/  FADD.FTZ R14, R31, R14 ;  /* 0x0000000e1f0e7221 */ /* 0x000fe20000010000 */
[-C--:B------:R-:W-:Y:S01]  /*2cc0*/  FMUL.FTZ R19, R11, R20.reuse ;  /* 0x000000140b137220 */ /* 0x080fe20000410000 */
[----:B------:R-:W-:Y:S01]  /*2cd0*/  FFMA.FTZ R21, R23, R13, R22 ;  /* 0x0000000d17157223 */ /* 0x000fe20000010016 */
        /* <DEDUP_REMOVED lines=8> */
[----:B------:R-:W-:-:S07]  /*2d60*/  FADD.FTZ R15, R15, R20 ;  /* 0x000000140f0f7221 */ /* 0x000fce0000010000 */
.L_x_111:
        /* <DEDUP_REMOVED lines=10> */
[----:B------:R-:W-:Y:S02]  /*2e10*/  ISETP.GE.U32.AND P3, PT, R3, 0x2, PT ;  /* 0x000000020300780c */ /* 0x000fe40003f66070 */
        /* <DEDUP_REMOVED lines=16> */
[----:B------:R-:W-:-:S03]  /*2f20*/  ISETP.GT.U32.AND P1, PT, R0, 0x1, PT ;  /* 0x000000010000780c */ /* 0x000fc60003f24070 */
        /* <DEDUP_REMOVED lines=16> */
.L_x_113:
[----:B------:R-:W-:Y:S05]  /*3030*/  BSYNC.RECONVERGENT B0 ;  /* 0x0000000000007941 */ /* 0x000fea0003800200 */
.L_x_112:
[----:B------:R-:W-:Y:S06]  /*3040*/  BAR.SYNC.DEFER_BLOCKING 0x0 ;  /* 0x0000000000007b1d */ /* 0x000fec0000010000 */
[----:B------:R-:W-:Y:S04]  /*3050*/  BSSY.RECONVERGENT B0, `(.L_x_114) ;  /* 0x000000b000007945 */ /* 0x000fe80003800200 */
[----:B------:R-:W-:Y:S05]  /*3060*/  @P2 BRA `(.L_x_115) ;  /* 0x0000000000242947 */ /* 0x000fea0003800000 */
[----:B------:R-:W-:-:S09]  /*3070*/  ULEA UR4, UR12, UR5, 0x18 ;  /* 0x000000050c047291 */ /* 0x000fd2000f8ec0ff */
[----:B-123--:R-:W1:Y:S04]  /*3080*/  LDS.128 R16, [UR4+0x10] ;  /* 0x00001004ff107984 */ /* 0x00ee680008000c00 */
[----:B------:R-:W0:Y:S01]  /*3090*/  LDS.64 R20, [UR4+0x20] ;  /* 0x00002004ff147984 */ /* 0x000e220008000a00 */
[----:B-1----:R-:W-:Y:S01]  /*30a0*/  FADD.FTZ R23, R32, R16 ;  /* 0x0000001020177221 */ /* 0x002fe20000010000 */
[----:B------:R-:W-:-:S03]  /*30b0*/  FADD.FTZ R16, R33, R17 ;  /* 0x0000001121107221 */ /* 0x000fc60000010000 */
[----:B------:R-:W-:Y:S01]  /*30c0*/  FADD.FTZ R23, R23, R18 ;  /* 0x0000001217177221 */ /* 0x000fe20000010000 */
[----:B------:R-:W-:-:S03]  /*30d0*/  FADD.FTZ R16, R16, R19 ;  /* 0x0000001310107221 */ /* 0x000fc60000010000 */
[----:B0-----:R-:W-:Y:S01]  /*30e0*/  FADD.FTZ R32, R23, R20 ;  /* 0x0000001417207221 */ /* 0x001fe20000010000 */
[----:B------:R-:W-:-:S07]  /*30f0*/  FADD.FTZ R33, R16, R21 ;  /* 0x0000001510217221 */ /* 0x000fce0000010000 */
.L_x_115:
[----:B------:R-:W-:Y:S05]  /*3100*/  BSYNC.RECONVERGENT B0 ;  /* 0x0000000000007941 */ /* 0x000fea0003800200 */
.L_x_114:
[----:B------:R-:W-:Y:S01]  /*3110*/  BAR.SYNC.DEFER_BLOCKING 0x0 ;  /* 0x0000000000007b1d */ /* 0x000fe20000010000 */
[----:B------:R-:W-:-:S05]  /*3120*/  LEA R55, R55, R0, 0x1 ;  /* 0x0000000037377211 */ /* 0x000fca00078e08ff */
[----:B------:R-:W-:Y:S04]  /*3130*/  BSSY.RECONVERGENT B0, `(.L_x_116) ;  /* 0x000013d000007945 */ /* 0x000fe80003800200 */
[----:B------:R-:W-:Y:S05]  /*3140*/  @P1 BRA `(.L_x_117) ;  /* 0x0000001000ec1947 */ /* 0x000fea0003800000 */
[----:B-123--:R-:W1:Y:S04]  /*3150*/  LDS.128 R16, [R56+0x20] ;  /* 0x0000200038107984 */ /* 0x00ee680000000c00 */
[----:B------:R-:W2:Y:S04]  /*3160*/  LDS.128 R20, [R56+0x40] ;  /* 0x0000400038147984 */ /* 0x000ea80000000c00 */
[----:B------:R-:W3:Y:S04]  /*3170*/  LDS.128 R24, [R56+0x60] ;  /* 0x0000600038187984 */ /* 0x000ee80000000c00 */
[----:B------:R-:W4:Y:S01]  /*3180*/  LDS.128 R28, [R56+0x80] ;  /* 0x00008000381c7984 */ /* 0x000f220000000c00 */
        /* <DEDUP_REMOVED lines=58> */
[----:B------:R-:W-:Y:S02]  /*3530*/  FADD.FTZ R30, R30, R27 ;  /* 0x0000001b1e1e7221 */ /* 0x000fe40000010000 */
[----:B------:R-:W4:Y:S01]  /*3540*/  LDS.128 R24, [R56+0x200] ;  /* 0x0002000038187984 */ /* 0x000f220000000c00 */
        /* <DEDUP_REMOVED lines=174> */
[----:B------:R-:W-:Y:S01]  /*4030*/  LDS.128 R20, [R56+0x680] ;  /* 0x0006800038147984 */ /* 0x000fe20000000c00 */
[----:B----4-:R-:W-:Y:S01]  /*4040*/  FADD.FTZ R31, R31, R24 ;  /* 0x000000181f1f7221 */ /* 0x010fe20000010000 */
        /* <DEDUP_REMOVED lines=13> */
[----:B------:R-:W-:Y:S01]  /*4120*/  LDS.128 R16, [R56+0x6e0] ;  /* 0x0006e00038107984 */ /* 0x000fe20000000c00 */
[----:B---3--:R-:W-:Y:S01]  /*4130*/  FADD.FTZ R31, R31, R24 ;  /* 0x000000181f1f7221 */ /* 0x008fe20000010000 */
[----:B------:R-:W-:Y:S01]  /*4140*/  FADD.FTZ R28, R28, R25 ;  /* 0x000000191c1c7221 */ /* 0x000fe20000010000 */
[----:B------:R-:W-:Y:S01]  /*4150*/  FADD.FTZ R29, R29, R26 ;  /* 0x0000001a1d1d7221 */ /* 0x000fe20000010000 */
[----:B------:R-:W-:Y:S01]  /*4160*/  FADD.FTZ R30, R30, R27 ;  /* 0x0000001b1e1e7221 */ /* 0x000fe20000010000 */
[----:B------:R-:W-:Y:S01]  /*4170*/  FADD.FTZ R31, R31, R20 ;  /* 0x000000141f1f7221 */ /* 0x000fe20000010000 */
        /* <DEDUP_REMOVED lines=14> */
[----:B------:R-:W-:Y:S01]  /*4260*/  FADD.FTZ R25, R31, R16 ;  /* 0x000000101f197221 */ /* 0x000fe20000010000 */
        /* <DEDUP_REMOVED lines=23> */
[----:B------:R-:W3:Y:S04]  /*43e0*/  LDS.128 R20, [R56+0x7c0] ;  /* 0x0007c00038147984 */ /* 0x000ee80000000c00 */
[----:B------:R-:W4:Y:S01]  /*43f0*/  LDS.128 R24, [R56+0x7e0] ;  /* 0x0007e00038187984 */ /* 0x000f220000000c00 */
        /* <DEDUP_REMOVED lines=11> */
[----:B------:R-:W-:Y:S01]  /*44b0*/  FADD.FTZ R30, R30, R23 ;  /* 0x000000171e1e7221 */ /* 0x000fe20000010000 */
[----:B----4-:R-:W-:Y:S01]  /*44c0*/  FADD.FTZ R12, R29, R24 ;  /* 0x000000181d0c7221 */ /* 0x010fe20000010000 */
[----:B------:R-:W-:Y:S01]  /*44d0*/  FADD.FTZ R13, R28, R25 ;  /* 0x000000191c0d7221 */ /* 0x000fe20000010000 */
[----:B------:R-:W-:Y:S01]  /*44e0*/  FADD.FTZ R14, R31, R26 ;  /* 0x0000001a1f0e7221 */ /* 0x000fe20000010000 */
[----:B------:R-:W-:-:S07]  /*44f0*/  FADD.FTZ R15, R30, R27 ;  /* 0x0000001b1e0f7221 */ /* 0x000fce0000010000 */
.L_x_117:
[----:B------:R-:W-:Y:S05]  /*4500*/  BSYNC.RECONVERGENT B0 ;  /* 0x0000000000007941 */ /* 0x000fea0003800200 */
.L_x_116:
[----:B------:R-:W-:Y:S04]  /*4510*/  BSSY.RECONVERGENT B0, `(.L_x_118) ;  /* 0x000001c000007945 */ /* 0x000fe80003800200 */
[----:B------:R-:W-:Y:S05]  /*4520*/  @P1 BRA `(.L_x_119) ;  /* 0x0000000000681947 */ /* 0x000fea0003800000 */
[----:B---3--:R-:W3:Y:S08]  /*4530*/  LDC.64 R16, c[0x0][0x3f8] ;  /* 0x0000fe00ff107b82 */ /* 0x008ef00000000a00 */
[----:B-12---:R-:W1:Y:S01]  /*4540*/  LDC.64 R18, c[0x0][0x3d8] ;  /* 0x0000f600ff127b82 */ /* 0x006e620000000a00 */
[----:B---3--:R-:W-:Y:S01]  /*4550*/  IMAD.WIDE.U32 R20, R16, 0x3, RZ ;  /* 0x0000000310147825 */ /* 0x008fe200078e00ff */
        /* <DEDUP_REMOVED lines=23> */
.L_x_119:
[----:B------:R-:W-:Y:S05]  /*46d0*/  BSYNC.RECONVERGENT B0 ;  /* 0x0000000000007941 */ /* 0x000fea0003800200 */
.L_x_118:
[----:B------:R-:W-:Y:S05]  /*46e0*/  @!P3 BRA `(.L_x_120) ;  /* 0x0000000800a8b947 */ /* 0x000fea0003800000 */
[----:B----4-:R-:W4:Y:S01]  /*46f0*/  LDC.64 R20, c[0x0][0x3d0] ;  /* 0x0000f400ff147b82 */ /* 0x010f220000000a00 */
[----:B------:R-:W-:Y:S02]  /*4700*/  LOP3.LUT R12, R51, 0x1, RZ, 0xc0, !PT ;  /* 0x00000001330c7812 */ /* 0x000fe400078ec0ff */
[----:B------:R-:W-:-:S03]  /*4710*/  ISETP.GE.U32.AND P3, PT, R3, 0x8, PT ;  /* 0x000000080300780c */ /* 0x000fc60003f66070 */
[----:B------:R-:W-:-:S04]  /*4720*/  IMAD R14, R12, UR14, RZ ;  /* 0x0000000e0c0e7c24 */ /* 0x000fc8000f8e02ff */
[----:B------:R-:W-:-:S05]  /*4730*/  IMAD R12, R14, R3, RZ ;  /* 0x000000030e0c7224 */ /* 0x000fca00078e02ff */
[----:B------:R-:W-:-:S05]  /*4740*/  SHF.L.U32 R13, R12, 0x1, RZ ;  /* 0x000000010c0d7819 */ /* 0x000fca00000006ff */
[----:B----4-:R-:W-:Y:S01]  /*4750*/  IMAD.WIDE R20, R13, 0x4, R20 ;  /* 0x000000040d147825 */ /* 0x010fe200078e0214 */
[----:B------:R-:W-:Y:S06]  /*4760*/  @P2 BRA `(.L_x_121) ;  /* 0x0000000000542947 */ /* 0x000fec0003800000 */
[----:B------:R-:W4:Y:S01]  /*4770*/  LDC.64 R12, c[0x0][0x3c8] ;  /* 0x0000f200ff0c7b82 */ /* 0x000f220000000a00 */
[----:B---3--:R-:W-:Y:S01]  /*4780*/  LOP3.LUT P1, R16, R51, 0x2, RZ, 0xc0, !PT ;  /* 0x0000000233107812 */ /* 0x008fe2000782c0ff */
[----:B------:R-:W-:Y:S02]  /*4790*/  UIMAD UR4, UR13, UR14, UR8 ;  /* 0x0000000e0d0472a4 */ /* 0x000fe4000f8e0208 */
[----:B------:R-:W-:Y:S02]  /*47a0*/  IADD3 R15, PT, PT, R14, UR8, RZ ;  /* 0x000000080e0f7c10 */ /* 0x000fe4000fffe0ff */
[----:B-1----:R-:W-:Y:S02]  /*47b0*/  SEL R19, R3, RZ, !P1 ;  /* 0x000000ff03137207 */ /* 0x002fe40004800000 */
        /* <DEDUP_REMOVED lines=11> */
.L_x_122:
[----:B----4-:R-:W3:Y:S04]  /*4870*/  LDG.E.STRONG.GPU R14, desc[UR10][R12.64] ;  /* 0x0000000a0c0e7981 */ /* 0x010ee8000c1ef900 */
[----:B---3--:R-:W-:Y:S01]  /*4880*/  CCTL.IVALL ;  /* 0x00000000ff00798f */ /* 0x008fe20002000000 */
[----:B------:R-:W-:Y:S05]  /*4890*/  YIELD ;  /* 0x0000000000007946 */ /* 0x000fea0003800000 */
[----:B------:R-:W-:-:S13]  /*48a0*/  ISETP.NE.AND P1, PT, R14, R19, PT ;  /* 0x000000130e00720c */ /* 0x000fda0003f25270 */
[----:B------:R-:W-:Y:S05]  /*48b0*/  @P1 BRA `(.L_x_122) ;  /* 0xfffffffc00ec1947 */ /* 0x000fea000383ffff */
.L_x_121:
[----:B------:R-:W-:Y:S05]  /*48c0*/  WARPSYNC.ALL ;  /* 0x0000000000007948 */ /* 0x000fea0003800000 */
[----:B------:R-:W-:Y:S01]  /*48d0*/  BAR.SYNC.DEFER_BLOCKING 0x0 ;  /* 0x0000000000007b1d */ /* 0x000fe20000010000 */
[----:B------:R-:W-:-:S05]  /*48e0*/  HFMA2 R22, -RZ, RZ, 0, 0 ;  /* 0x00000000ff167431 */ /* 0x000fca00000001ff */
[----:B------:R-:W-:Y:S05]  /*48f0*/  @!P3 BRA `(.L_x_123) ;  /* 0x000000040010b947 */ /* 0x000fea0003800000 */
[----:B------:R-:W-:Y:S02]  /*4900*/  MOV R23, RZ ;  /* 0x000000ff00177202 */ /* 0x000fe40000000f00 */
[----:B------:R-:W-:-:S07]  /*4910*/  LOP3.LUT R22, R3, 0x7ffffff8, RZ, 0xc0, !PT ;  /* 0x7ffffff803167812 */ /* 0x000fce00078ec0ff */
.L_x_124:
[C---:B----4-:R-:W-:Y:S02]  /*4920*/  IADD3 R15, PT, PT, R23.reuse, 0x1, RZ ;  /* 0x00000001170f7810 */ /* 0x050fe40007ffe0ff */
[----:B------:R-:W-:Y:S02]  /*4930*/  ISETP.EQ.OR P3, PT, R23, UR13, P2 ;  /* 0x0000000d17007c0c */ /* 0x000fe40009762670 */
[----:B------:R-:W-:Y:S02]  /*4940*/  ISETP.EQ.OR P5, PT, R15, UR13, P2 ;  /* 0x0000000d0f007c0c */ /* 0x000fe400097a2670 */
[C---:B------:R-:W-:Y:S02]  /*4950*/  IADD3 R17, PT, PT, R23.reuse, 0x2, RZ ;  /* 0x0000000217117810 */ /* 0x040fe40007ffe0ff */
[----:B------:R-:W-:Y:S02]  /*4960*/  MOV R12, UR14 ;  /* 0x0000000e000c7c02 */ /* 0x000fe40008000f00 */
[----:B-1----:R-:W-:-:S02]  /*4970*/  IADD3 R19, PT, PT, R23, 0x3, RZ ;  /* 0x0000000317137810 */ /* 0x002fc40007ffe0ff */
[----:B------:R-:W-:Y:S02]  /*4980*/  ISETP.EQ.OR P6, PT, R17, UR13, P2 ;  /* 0x0000000d11007c0c */ /* 0x000fe400097c2670 */
[----:B------:R-:W-:Y:S01]  /*4990*/  MOV R14, UR14 ;  /* 0x0000000e000e7c02 */ /* 0x000fe20008000f00 */
[----:B------:R-:W-:Y:S01]  /*49a0*/  @!P3 IMAD R13, R23, R12, UR8 ;  /* 0x00000008170dbe24 */ /* 0x000fe2000f8e020c */
[----:B------:R-:W-:Y:S02]  /*49b0*/  ISETP.EQ.OR P1, PT, R19, UR13, P2 ;  /* 0x0000000d13007c0c */ /* 0x000fe40009722670 */
[----:B---3--:R-:W-:Y:S01]  /*49c0*/  MOV R16, UR14 ;  /* 0x0000000e00107c02 */ /* 0x008fe20008000f00 */
[----:B------:R-:W-:Y:S01]  /*49d0*/  @!P5 IMAD R15, R15, R14, UR8 ;  /* 0x000000080f0fde24 */ /* 0x000fe2000f8e020e */
[----:B--2---:R-:W-:Y:S01]  /*49e0*/  MOV R18, UR14 ;  /* 0x0000000e00127c02 */ /* 0x004fe20008000f00 */
[----:B------:R-:W-:-:S04]  /*49f0*/  @!P3 IMAD.WIDE.U32 R12, R13, 0x8, R20 ;  /* 0x000000080d0cb825 */ /* 0x000fc800078e0014 */
[--C-:B------:R-:W-:Y:S02]  /*4a00*/  @!P5 IMAD.WIDE.U32 R14, R15, 0x8, R20.reuse ;  /* 0x000000080f0ed825 */ /* 0x100fe400078e0014 */
[----:B------:R-:W0:Y:S02]  /*4a10*/  @!P3 LDG.E.64 R12, desc[UR10][R12.64] ;  /* 0x0000000a0c0cb981 */ /* 0x000e24000c1e1b00 */
[----:B------:R-:W-:Y:S02]  /*4a20*/  @!P6 IMAD R17, R17, R16, UR8 ;  /* 0x000000081111ee24 */ /* 0x000fe4000f8e0210 */
[----:B------:R-:W2:Y:S01]  /*4a30*/  @!P5 LDG.E.64 R14, desc[UR10][R14.64] ;  /* 0x0000000a0e0ed981 */ /* 0x000ea2000c1e1b00 */
[----:B------:R-:W-:Y:S02]  /*4a40*/  @!P1 IMAD R19, R19, R18, UR8 ;  /* 0x0000000813139e24 */ /* 0x000fe4000f8e0212 */
[----:B------:R-:W-:-:S04]  /*4a50*/  @!P6 IMAD.WIDE.U32 R16, R17, 0x8, R20 ;  /* 0x000000081110e825 */ /* 0x000fc800078e0014 */
[----:B------:R-:W-:Y:S02]  /*4a60*/  @!P1 IMAD.WIDE.U32 R18, R19, 0x8, R20 ;  /* 0x0000000813129825 */ /* 0x000fe400078e0014 */
[----:B------:R-:W3:Y:S04]  /*4a70*/  @!P6 LDG.E.64 R16, desc[UR10][R16.64] ;  /* 0x0000000a1010e981 */ /* 0x000ee8000c1e1b00 */
[----:B------:R-:W4:Y:S01]  /*4a80*/  @!P1 LDG.E.64 R18, desc[UR10][R18.64] ;  /* 0x0000000a12129981 */ /* 0x000f22000c1e1b00 */
[----:B------:R-:W-:Y:S01]  /*4a90*/  IADD3 R24, PT, PT, R23, 0x4, RZ ;  /* 0x0000000417187810 */ /* 0x000fe20007ffe0ff */
[----:B0-----:R-:W-:Y:S01]  /*4aa0*/  @!P3 FADD.FTZ R32, R32, R12 ;  /* 0x0000000c2020b221 */ /* 0x001fe20000010000 */
[----:B------:R-:W-:Y:S01]  /*4ab0*/  @!P3 FADD.FTZ R33, R33, R13 ;  /* 0x0000000d2121b221 */ /* 0x000fe20000010000 */
[----:B------:R-:W-:-:S02]  /*4ac0*/  IADD3 R12, PT, PT, R23, 0x5, RZ ;  /* 0x00000005170c7810 */ /* 0x000fc40007ffe0ff */
[----:B------:R-:W-:Y:S01]  /*4ad0*/  ISETP.EQ.OR P3, PT, R24, UR13, P2 ;  /* 0x0000000d18007c0c */ /* 0x000fe20009762670 */
[----:B--2---:R-:W-:Y:S01]  /*4ae0*/  @!P5 FADD.FTZ R32, R32, R14 ;  /* 0x0000000e2020d221 */ /* 0x004fe20000010000 */
[----:B------:R-:W-:Y:S01]  /*4af0*/  @!P5 FADD.FTZ R33, R33, R15 ;  /* 0x0000000f2121d221 */ /* 0x000fe20000010000 */
[----:B------:R-:W-:Y:S02]  /*4b00*/  ISETP.EQ.OR P5, PT, R12, UR13, P2 ;  /* 0x0000000d0c007c0c */ /* 0x000fe400097a2670 */
[----:B------:R-:W-:Y:S02]  /*4b10*/  IADD3 R14, PT, PT, R23, 0x6, RZ ;  /* 0x00000006170e7810 */ /* 0x000fe40007ffe0ff */
[----:B------:R-:W-:Y:S01]  /*4b20*/  MOV R13, UR14 ;  /* 0x0000000e000d7c02 */ /* 0x000fe20008000f00 */
[----:B---3--:R-:W-:Y:S01]  /*4b30*/  @!P6 FADD.FTZ R32, R32, R16 ;  /* 0x000000102020e221 */ /* 0x008fe20000010000 */
[----:B------:R-:W-:Y:S01]  /*4b40*/  @!P6 FADD.FTZ R33, R33, R17 ;  /* 0x000000112121e221 */ /* 0x000fe20000010000 */
[----:B------:R-:W-:-:S02]  /*4b50*/  IADD3 R16, PT, PT, R23, 0x7, RZ ;  /* 0x0000000717107810 */ /* 0x000fc40007ffe0ff */
[----:B------:R-:W-:Y:S02]  /*4b60*/  ISETP.EQ.OR P6, PT, R14, UR13, P2 ;  /* 0x0000000d0e007c0c */ /* 0x000fe400097c2670 */
[----:B------:R-:W-:Y:S01]  /*4b70*/  MOV R15, UR14 ;  /* 0x0000000e000f7c02 */ /* 0x000fe20008000f00 */
[----:B------:R-:W-:Y:S02]  /*4b80*/  @!P3 IMAD R13, R24, R13, UR8 ;  /* 0x00000008180dbe24 */ /* 0x000fe4000f8e020d */
[----:B----4-:R-:W-:Y:S01]  /*4b90*/  @!P1 FADD.FTZ R32, R32, R18 ;  /* 0x0000001220209221 */ /* 0x010fe20000010000 */
[----:B------:R-:W-:Y:S01]  /*4ba0*/  @!P1 FADD.FTZ R33, R33, R19 ;  /* 0x0000001321219221 */ /* 0x000fe20000010000 */
[----:B------:R-:W-:Y:S01]  /*4bb0*/  ISETP.EQ.OR P1, PT, R16, UR13, P2 ;  /* 0x0000000d10007c0c */ /* 0x000fe20009722670 */
[----:B------:R-:W-:Y:S02]  /*4bc0*/  @!P5 IMAD R15, R12, R15, UR8 ;  /* 0x000000080c0fde24 */ /* 0x000fe4000f8e020f */
[----:B------:R-:W-:Y:S01]  /*4bd0*/  @!P3 IMAD.WIDE.U32 R12, R13, 0x8, R20 ;  /* 0x000000080d0cb825 */ /* 0x000fe200078e0014 */
[----:B------:R-:W-:-:S02]  /*4be0*/  MOV R17, UR14 ;  /* 0x0000000e00117c02 */ /* 0x000fc40008000f00 */
[----:B------:R-:W-:-:S03]  /*4bf0*/  MOV R19, UR14 ;  /* 0x0000000e00137c02 */ /* 0x000fc60008000f00 */
[----:B------:R-:W2:Y:S01]  /*4c00*/  @!P3 LDG.E.64 R12, desc[UR10][R12.64] ;  /* 0x0000000a0c0cb981 */ /* 0x000ea2000c1e1b00 */
[----:B------:R-:W-:Y:S02]  /*4c10*/  @!P6 IMAD R17, R14, R17, UR8 ;  /* 0x000000080e11ee24 */ /* 0x000fe4000f8e0211 */
[----:B------:R-:W-:-:S04]  /*4c20*/  @!P5 IMAD.WIDE.U32 R14, R15, 0x8, R20 ;  /* 0x000000080f0ed825 */ /* 0x000fc800078e0014 */
[----:B------:R-:W-:Y:S02]  /*4c30*/  @!P1 IMAD R19, R16, R19, UR8 ;  /* 0x0000000810139e24 */ /* 0x000fe4000f8e0213 */
[--C-:B------:R-:W-:Y:S01]  /*4c40*/  @!P6 IMAD.WIDE.U32 R16, R17, 0x8, R20.reuse ;  /* 0x000000081110e825 */ /* 0x100fe200078e0014 */
[----:B------:R-:W3:Y:S03]  /*4c50*/  @!P5 LDG.E.64 R14, desc[UR10][R14.64] ;  /* 0x0000000a0e0ed981 */ /* 0x000ee6000c1e1b00 */
[----:B------:R-:W-:Y:S02]  /*4c60*/  @!P1 IMAD.WIDE.U32 R18, R19, 0x8, R20 ;  /* 0x0000000813129825 */ /* 0x000fe400078e0014 */
[----:B------:R-:W4:Y:S04]  /*4c70*/  @!P6 LDG.E.64 R16, desc[UR10][R16.64] ;  /* 0x0000000a1010e981 */ /* 0x000f28000c1e1b00 */
        /* <DEDUP_REMOVED lines=11> */
[----:B------:R-:W-:Y:S05]  /*4d30*/  @P3 BRA `(.L_x_124) ;  /* 0xfffffff800f83947 */ /* 0x000fea000383ffff */
.L_x_123:
[----:B----4-:R-:W-:-:S13]  /*4d40*/  LOP3.LUT P1, R12, R3, 0x7, RZ, 0xc0, !PT ;  /* 0x00000007030c7812 */ /* 0x010fda000782c0ff */
[----:B------:R-:W-:Y:S05]  /*4d50*/  @!P1 BRA `(.L_x_120) ;  /* 0x00000004000c9947 */ /* 0x000fea0003800000 */
[----:B------:R-:W-:Y:S02]  /*4d60*/  IADD3 R12, PT, PT, R12, -0x1, RZ ;  /* 0xffffffff0c0c7810 */ /* 0x000fe40007ffe0ff */
[----:B--2---:R-:W-:Y:S02]  /*4d70*/  LOP3.LUT P1, R18, R3, 0x3, RZ, 0xc0, !PT ;  /* 0x0000000303127812 */ /* 0x004fe4000782c0ff */
[----:B------:R-:W-:-:S13]  /*4d80*/  ISETP.GE.U32.AND P3, PT, R12, 0x3, PT ;  /* 0x000000030c00780c */ /* 0x000fda0003f66070 */
[----:B------:R-:W-:Y:S05]  /*4d90*/  @!P3 BRA `(.L_x_125) ;  /* 0x000000000080b947 */ /* 0x000fea0003800000 */
[----:B------:R-:W-:Y:S02]  /*4da0*/  ISETP.EQ.OR P6, PT, R22, UR13, P2 ;  /* 0x0000000d16007c0c */ /* 0x000fe400097c2670 */
[----:B------:R-:W-:-:S11]  /*4db0*/  MOV R13, UR14 ;  /* 0x0000000e000d7c02 */ /* 0x000fd60008000f00 */
[----:B------:R-:W-:-:S04]  /*4dc0*/  @!P6 IMAD R13, R22, R13, UR8 ;  /* 0x00000008160dee24 */ /* 0x000fc8000f8e020d */
[----:B------:R-:W-:-:S06]  /*4dd0*/  @!P6 IMAD.WIDE.U32 R12, R13, 0x8, R20 ;  /* 0x000000080d0ce825 */ /* 0x000fcc00078e0014 */
[----:B------:R-:W0:Y:S01]  /*4de0*/  @!P6 LDG.E.64 R12, desc[UR10][R12.64] ;  /* 0x0000000a0c0ce981 */ /* 0x000e22000c1e1b00 */
[C---:B------:R-:W-:Y:S02]  /*4df0*/  IADD3 R14, PT, PT, R22.reuse, 0x1, RZ ;  /* 0x00000001160e7810 */ /* 0x040fe40007ffe0ff */
[----:B------:R-:W-:Y:S02]  /*4e00*/  IADD3 R15, PT, PT, R22, 0x2, RZ ;  /* 0x00000002160f7810 */ /* 0x000fe40007ffe0ff */
[----:B------:R-:W-:Y:S02]  /*4e10*/  ISETP.EQ.OR P5, PT, R14, UR13, P2 ;  /* 0x0000000d0e007c0c */ /* 0x000fe400097a2670 */
[----:B------:R-:W-:Y:S02]  /*4e20*/  IADD3 R17, PT, PT, R22, 0x3, RZ ;  /* 0x0000000316117810 */ /* 0x000fe40007ffe0ff */
[----:B------:R-:W-:Y:S02]  /*4e30*/  ISETP.EQ.OR P3, PT, R15, UR13, P2 ;  /* 0x0000000d0f007c0c */ /* 0x000fe40009762670 */
[----:B-1----:R-:W-:-:S02]  /*4e40*/  MOV R19, UR14 ;  /* 0x0000000e00137c02 */ /* 0x002fc40008000f00 */
[----:B---3--:R-:W-:-:S09]  /*4e50*/  MOV R16, UR14 ;  /* 0x0000000e00107c02 */ /* 0x008fd20008000f00 */
[----:B------:R-:W-:Y:S02]  /*4e60*/  @!P3 IMAD R15, R15, R16, UR8 ;  /* 0x000000080f0fbe24 */ /* 0x000fe4000f8e0210 */
[----:B0-----:R-:W-:Y:S01]  /*4e70*/  @!P6 FADD.FTZ R32, R32, R12 ;  /* 0x0000000c2020e221 */ /* 0x001fe20000010000 */
[----:B------:R-:W-:Y:S01]  /*4e80*/  @!P6 FADD.FTZ R33, R33, R13 ;  /* 0x0000000d2121e221 */ /* 0x000fe20000010000 */
[----:B------:R-:W-:Y:S01]  /*4e90*/  ISETP.EQ.OR P6, PT, R17, UR13, P2 ;  /* 0x0000000d11007c0c */ /* 0x000fe200097c2670 */
[----:B------:R-:W-:Y:S01]  /*4ea0*/  @!P5 IMAD R13, R14, R19, UR8 ;  /* 0x000000080e0dde24 */ /* 0x000fe2000f8e0213 */
[----:B------:R-:W-:-:S03]  /*4eb0*/  MOV R14, UR14 ;  /* 0x0000000e000e7c02 */ /* 0x000fc60008000f00 */
[----:B------:R-:W-:-:S06]  /*4ec0*/  @!P5 IMAD.WIDE.U32 R12, R13, 0x8, R20 ;  /* 0x000000080d0cd825 */ /* 0x000fcc00078e0014 */
[----:B------:R-:W2:Y:S02]  /*4ed0*/  @!P5 LDG.E.64 R12, desc[UR10][R12.64] ;  /* 0x0000000a0c0cd981 */ /* 0x000ea4000c1e1b00 */
[----:B------:R-:W-:Y:S02]  /*4ee0*/  @!P6 IMAD R17, R17, R14, UR8 ;  /* 0x000000081111ee24 */ /* 0x000fe4000f8e020e */
[----:B------:R-:W-:-:S04]  /*4ef0*/  @!P3 IMAD.WIDE.U32 R14, R15, 0x8, R20 ;  /* 0x000000080f0eb825 */ /* 0x000fc800078e0014 */
[----:B------:R-:W-:Y:S02]  /*4f00*/  @!P6 IMAD.WIDE.U32 R16, R17, 0x8, R20 ;  /* 0x000000081110e825 */ /* 0x000fe400078e0014 */
[----:B------:R-:W3:Y:S04]  /*4f10*/  @!P3 LDG.E.64 R14, desc[UR10][R14.64] ;  /* 0x0000000a0e0eb981 */ /* 0x000ee8000c1e1b00 */
[----:B------:R-:W4:Y:S01]  /*4f20*/  @!P6 LDG.E.64 R16, desc[UR10][R16.64] ;  /* 0x0000000a1010e981 */ /* 0x000f22000c1e1b00 */
[----:B------:R-:W-:Y:S01]  /*4f30*/  IADD3 R22, PT, PT, R22, 0x4, RZ ;  /* 0x0000000416167810 */ /* 0x000fe20007ffe0ff */
[----:B--2---:R-:W-:Y:S01]  /*4f40*/  @!P5 FADD.FTZ R32, R32, R12 ;  /* 0x0000000c2020d221 */ /* 0x004fe20000010000 */
[----:B------:R-:W-:-:S03]  /*4f50*/  @!P5 FADD.FTZ R33, R33, R13 ;  /* 0x0000000d2121d221 */ /* 0x000fc60000010000 */
[----:B---3--:R-:W-:Y:S01]  /*4f60*/  @!P3 FADD.FTZ R32, R32, R14 ;  /* 0x0000000e2020b221 */ /* 0x008fe20000010000 */
[----:B------:R-:W-:-:S03]  /*4f70*/  @!P3 FADD.FTZ R33, R33, R15 ;  /* 0x0000000f2121b221 */ /* 0x000fc60000010000 */
[----:B----4-:R-:W-:Y:S01]  /*4f80*/  @!P6 FADD.FTZ R32, R32, R16 ;  /* 0x000000102020e221 */ /* 0x010fe20000010000 */
[----:B------:R-:W-:-:S07]  /*4f90*/  @!P6 FADD.FTZ R33, R33, R17 ;  /* 0x000000112121e221 */ /* 0x000fce0000010000 */
.L_x_125:
        /* <DEDUP_REMOVED lines=20> */
.L_x_126:
        /* <DEDUP_REMOVED lines=10> */
.L_x_127:
[----:B------:R-:W-:Y:S05]  /*5180*/  BSYNC.RECONVERGENT B0 ;  /* 0x0000000000007941 */ /* 0x000fea0003800200 */
.L_x_120:
[----:B------:R-:W5:Y:S01]  /*5190*/  S2UR UR5, SR_CgaCtaId ;  /* 0x00000000000579c3 */ /* 0x000f620000008800 */
[----:B------:R-:W-:Y:S01]  /*51a0*/  UMOV UR4, 0x400 ;  /* 0x0000040000047882 */ /* 0x000fe20000000000 */
[----:B------:R-:W0:Y:S01]  /*51b0*/  LDCU.64 UR18, c[0x0][0x400] ;  /* 0x00008000ff1277ac */ /* 0x000e220008000a00 */
[----:B----4-:R-:W-:Y:S02]  /*51c0*/  SHF.R.U32.HI R17, RZ, 0x1, R0 ;  /* 0x00000001ff117819 */ /* 0x010fe40000011600 */
[C---:B------:R-:W-:Y:S02]  /*51d0*/  PRMT R15, R50.reuse, 0x7632, R15 ;  /* 0x00007632320f7816 */ /* 0x040fe4000000000f */
[----:B------:R-:W-:Y:S01]  /*51e0*/  SHF.L.U32 R50, R50, 0x10, RZ ;  /* 0x0000001032327819 */ /* 0x000fe200000006ff */
[----:B------:R-:W4:Y:S01]  /*51f0*/  LDC R14, c[0x0][0x41c] ;  /* 0x00010700ff0e7b82 */ /* 0x000f220000000800 */
[----:B------:R-:W-:-:S03]  /*5200*/  SHF.L.U32 R15, R15, 0x10, RZ ;  /* 0x000000100f0f7819 */ /* 0x000fc600000006ff */
[----:B------:R-:W-:Y:S02]  /*5210*/  FADD.FTZ R50, R50, -UR16 ;  /* 0x8000001032327e21 */ /* 0x000fe40008010000 */
[----:B------:R-:W-:-:S04]  /*5220*/  FADD.FTZ R15, R15, -UR16 ;  /* 0x800000100f0f7e21 */ /* 0x000fc80008010000 */
[----:B------:R-:W-:Y:S01]  /*5230*/  FMUL.FTZ R28, R15, UR9 ;  /* 0x000000090f1c7c20 */ /* 0x000fe20008410000 */
[----:B-----5:R-:W-:Y:S01]  /*5240*/  ULEA UR4, UR5, UR4, 0x18 ;  /* 0x0000000405047291 */ /* 0x020fe2000f8ec0ff */
[----:B----4-:R-:W-:-:S08]  /*5250*/  IMAD R17, R14, UR13, R17 ;  /* 0x0000000d0e117c24 */ /* 0x010fd0000f8e0211 */
[----:B------:R-:W-:Y:S01]  /*5260*/  @!P2 STS.64 [UR4+0x30], R32 ;  /* 0x00003020ff00a988 */ /* 0x000fe20008000a04 */
[----:B------:R-:W-:Y:S01]  /*5270*/  BAR.SYNC.DEFER_BLOCKING 0x0 ;  /* 0x0000000000007b1d */ /* 0x000fe20000010000 */
[----:B0-----:R-:W-:Y:S02]  /*5280*/  ISETP.GE.U32.AND P1, PT, R17, UR18, PT ;  /* 0x0000001211007c0c */ /* 0x001fe4000bf26070 */
[----:B------:R-:W-:-:S04]  /*5290*/  SHF.R.S32.HI R14, RZ, 0x1f, R17 ;  /* 0x0000001fff0e7819 */ /* 0x000fc80000011411 */
[----:B------:R-:W-:Y:S01]  /*52a0*/  ISETP.GE.AND.EX P1, PT, R14, UR19, PT, P1 ;  /* 0x000000130e007c0c */ /* 0x000fe2000bf26310 */
[----:B------:R-:W3:Y:S01]  /*52b0*/  LDS.64 R12, [UR4+0x30] ;  /* 0x00003004ff0c7984 */ /* 0x000ee20008000a00 */
[----:B------:R-:W3:Y:S02]  /*52c0*/  LDCU UR4, c[0x0][0x42c] ;  /* 0x00008580ff0477ac */ /* 0x000ee40008000800 */
[----:B---3--:R-:W-:Y:S01]  /*52d0*/  FMUL.FTZ R16, R12, UR4 ;  /* 0x000000040c107c20 */ /* 0x008fe20008410000 */
[----:B-1----:R-:W-:Y:S01]  /*52e0*/  FMUL.FTZ R19, R13, UR4 ;  /* 0x000000040d137c20 */ /* 0x002fe20008410000 */
[C---:B------:R-:W-:Y:S01]  /*52f0*/  PRMT R12, R49.reuse, 0x7632, R12 ;  /* 0x00007632310c7816 */ /* 0x040fe2000000000c */
[----:B------:R-:W-:Y:S01]  /*5300*/  FMUL.FTZ R13, R50, UR9 ;  /* 0x00000009320d7c20 */ /* 0x000fe20008410000 */
[----:B------:R-:W-:Y:S02]  /*5310*/  SHF.L.U32 R49, R49, 0x10, RZ ;  /* 0x0000001031317819 */ /* 0x000fe400000006ff */
[----:B------:R-:W-:Y:S01]  /*5320*/  SHF.L.U32 R12, R12, 0x10, RZ ;  /* 0x000000100c0c7819 */ /* 0x000fe200000006ff */
[----:B------:R-:W-:Y:S01]  /*5330*/  FFMA.FTZ R25, R16, R13, R19 ;  /* 0x0000000d10197223 */ /* 0x000fe20000010013 */
[----:B------:R-:W-:Y:S06]  /*5340*/  @!P4 BRA `(.L_x_128) ;  /* 0x000000000048c947 */ /* 0x000fec0003800000 */
[----:B------:R-:W-:Y:S01]  /*5350*/  FFMA.FTZ R13, R10, R13, R8 ;  /* 0x0000000d0a0d7223 */ /* 0x000fe20000010008 */
[----:B------:R-:W-:-:S03]  /*5360*/  FFMA.FTZ R15, R11, R28, R9 ;  /* 0x0000001c0b0f7223 */ /* 0x000fc60000010009 */
[----:B--2---:R-:W-:Y:S01]  /*5370*/  FMUL.FTZ R18, R13, -1.4426950216293334961 ;  /* 0xbfb8aa3b0d127820 */ /* 0x004fe20000410000 */
[----:B------:R-:W-:-:S05]  /*5380*/  FMUL.FTZ R21, R15, -1.4426950216293334961 ;  /* 0xbfb8aa3b0f157820 */ /* 0x000fca0000410000 */
[----:B------:R-:W0:Y:S08]  /*5390*/  MUFU.EX2 R18, R18 ;  /* 0x0000001200127308 */ /* 0x000e300000000800 */
[----:B------:R-:W1:Y:S01]  /*53a0*/  MUFU.EX2 R21, R21 ;  /* 0x0000001500157308 */ /* 0x000e620000000800 */
[----:B0-----:R-:W-:-:S07]  /*53b0*/  FADD.FTZ R20, R18, 1 ;  /* 0x3f80000012147421 */ /* 0x001fce0000010000 */
[----:B------:R-:W0:Y:S01]  /*53c0*/  MUFU.RCP R20, R20 ;  /* 0x0000001400147308 */ /* 0x000e220000001000 */
[----:B-1----:R-:W-:-:S07]  /*53d0*/  FADD.FTZ R22, R21, 1 ;  /* 0x3f80000015167421 */ /* 0x002fce0000010000 */
        /* <DEDUP_REMOVED lines=9> */
.L_x_128:
[----:B--2---:R-:W-:Y:S01]  /*5470*/  FFMA.FTZ R18, R16, R28, R19 ;  /* 0x0000001c10127223 */ /* 0x004fe20000010013 */
        /* <DEDUP_REMOVED lines=11> */
[----:B------:R-:W-:Y:S01]  /*5530*/  FMUL.FTZ R18, R18, UR9 ;  /* 0x0000000912127c20 */ /* 0x000fe20008410000 */
[----:B0-----:R-:W-:Y:S02]  /*5540*/  IMAD R14, R14, UR20, RZ ;  /* 0x000000140e0e7c24 */ /* 0x001fe4000f8e02ff */
[----:B------:R-:W-:-:S04]  /*5550*/  IMAD.WIDE.U32 R12, R17, UR20, R12 ;  /* 0x00000014110c7c25 */ /* 0x000fc8000f8e000c */
[----:B------:R-:W-:Y:S01]  /*5560*/  IMAD R15, R17, UR21, R14 ;  /* 0x00000015110f7c24 */ /* 0x000fe2000f8e020e */
[----:B-1----:R-:W-:-:S04]  /*5570*/  LEA R14, P1, R12, UR4, 0x1 ;  /* 0x000000040c0e7c11 */ /* 0x002fc8000f8208ff */
[----:B------:R-:W-:Y:S02]  /*5580*/  IADD3 R15, PT, PT, R13, R15, RZ ;  /* 0x0000000f0d0f7210 */ /* 0x000fe40007ffe0ff */
[----:B------:R-:W-:Y:S02]  /*5590*/  F2FP.BF16.F32.PACK_AB R13, R18, R25 ;  /* 0x00000019120d723e */ /* 0x000fe400000010ff */
[----:B------:R-:W-:-:S05]  /*55a0*/  LEA.HI.X R15, R12, UR5, R15, 0x1, P1 ;  /* 0x000000050c0f7c11 */ /* 0x000fca00088f0c0f */
[----:B------:R0:W-:Y:S02]  /*55b0*/  STG.E desc[UR10][R14.64], R13 ;  /* 0x0000000d0e007986 */ /* 0x0001e4000c10190a */
.L_x_130:
[----:B------:R-:W-:Y:S05]  /*55c0*/  BSYNC.RECONVERGENT B0 ;  /* 0x0000000000007941 */ /* 0x000fea0003800200 */
.L_x_129:
[C---:B0-----:R-:W-:Y:S02]  /*55d0*/  PRMT R14, R48.reuse, 0x7632, R14 ;  /* 0x00007632300e7816 */ /* 0x041fe4000000000e */
[----:B------:R-:W-:Y:S02]  /*55e0*/  SHF.L.U32 R48, R48, 0x10, RZ ;  /* 0x0000001030307819 */ /* 0x000fe400000006ff */
[----:B------:R-:W-:Y:S02]  /*55f0*/  SHF.L.U32 R14, R14, 0x10, RZ ;  /* 0x000000100e0e7819 */ /* 0x000fe400000006ff */
[C---:B------:R-:W-:Y:S01]  /*5600*/  IADD3 R15, PT, PT, R17.reuse, 0x40, RZ ;  /* 0x00000040110f7810 */ /* 0x040fe20007ffe0ff */
[----:B------:R-:W-:Y:S01]  /*5610*/  FADD.FTZ R48, R48, -UR16 ;  /* 0x8000001030307e21 */ /* 0x000fe20008010000 */
[----:B------:R-:W-:Y:S01]  /*5620*/  IADD3 R18, PT, PT, R17, 0x80, RZ ;  /* 0x0000008011127810 */ /* 0x000fe20007ffe0ff */
[----:B------:R-:W-:Y:S01]  /*5630*/  FADD.FTZ R21, R14, -UR16 ;  /* 0x800000100e157e21 */ /* 0x000fe20008010000 */
[----:B------:R-:W-:Y:S01]  /*5640*/  ISETP.GE.U32.AND P1, PT, R15, UR18, PT ;  /* 0x000000120f007c0c */ /* 0x000fe2000bf26070 */
[----:B------:R-:W-:Y:S01]  /*5650*/  FMUL.FTZ R23, R48, UR9 ;  /* 0x0000000930177c20 */ /* 0x000fe20008410000 */
[----:B------:R-:W-:Y:S01]  /*5660*/  SHF.R.S32.HI R12, RZ, 0x1f, R15 ;  /* 0x0000001fff0c7819 */ /* 0x000fe2000001140f */
[----:B------:R-:W-:Y:S01]  /*5670*/  FMUL.FTZ R30, R21, UR9 ;  /* 0x00000009151e7c20 */ /* 0x000fe20008410000 */
[----:B------:R-:W-:Y:S01]  /*5680*/  PRMT R13, R46, 0x7632, R13 ;  /* 0x000076322e0d7816 */ /* 0x000fe2000000000d */
[----:B------:R-:W-:Y:S01]  /*5690*/  FFMA.FTZ R31, R16, R23, R19 ;  /* 0x00000017101f7223 */ /* 0x000fe20000010013 */
[----:B------:R-:W-:-:S02]  /*56a0*/  ISETP.GE.U32.AND P2, PT, R18, UR18, PT ;  /* 0x0000001212007c0c */ /* 0x000fc4000bf46070 */
[----:B------:R-:W-:Y:S02]  /*56b0*/  ISETP.GE.AND.EX P1, PT, R12, UR19, PT, P1 ;  /* 0x000000130c007c0c */ /* 0x000fe4000bf26310 */
[----:B------:R-:W-:Y:S02]  /*56c0*/  SHF.L.U32 R46, R46, 0x10, RZ ;  /* 0x000000102e2e7819 */ /* 0x000fe400000006ff */
[----:B------:R-:W-:Y:S01]  /*56d0*/  SHF.L.U32 R14, R20, 0x10, RZ ;  /* 0x00000010140e7819 */ /* 0x000fe200000006ff */
[----:B------:R-:W-:Y:S08]  /*56e0*/  @!P4 BRA `(.L_x_131) ;  /* 0x000000000048c947 */ /* 0x000ff00003800000 */
[----:B------:R-:W-:Y:S01]  /*56f0*/  FFMA.FTZ R20, R10, R23, R8 ;  /* 0x000000170a147223 */ /* 0x000fe20000010008 */
        /* <DEDUP_REMOVED lines=17> */
.L_x_131:
[----:B------:R-:W-:Y:S01]  /*5810*/  FFMA.FTZ R22, R16, R30, R19 ;  /* 0x0000001e10167223 */ /* 0x000fe20000010013 */
[----:B------:R-:W-:Y:S01]  /*5820*/  BSSY.RECONVERGENT B0, `(.L_x_132) ;  /* 0x0000015000007945 */ /* 0x000fe20003800200 */
[----:B------:R-:W-:Y:S01]  /*5830*/  FFMA.FTZ R31, R10, R47, -R31 ;  /* 0x0000002f0a1f7223 */ /* 0x000fe2000001081f */
[----:B------:R-:W-:Y:S01]  /*5840*/  SHF.L.U32 R23, R13, 0x10, RZ ;  /* 0x000000100d177819 */ /* 0x000fe200000006ff */
[----:B------:R-:W-:Y:S01]  /*5850*/  FADD.FTZ R46, R46, -UR16 ;  /* 0x800000102e2e7e21 */ /* 0x000fe20008010000 */
[----:B------:R-:W-:Y:S01]  /*5860*/  SHF.R.S32.HI R20, RZ, 0x1f, R18 ;  /* 0x0000001fff147819 */ /* 0x000fe20000011412 */
        /* <DEDUP_REMOVED lines=9> */
[----:B------:R-:W-:-:S05]  /*5900*/  MOV R12, R60 ;  /* 0x0000003c000c7202 */ /* 0x000fca0000000f00 */
[----:B------:R-:W-:-:S04]  /*5910*/  IMAD.WIDE.U32 R12, R15, UR4, R12 ;  /* 0x000000040f0c7c25 */ /* 0x000fc8000f8e000c */
[----:B------:R-:W-:Y:S01]  /*5920*/  IMAD R15, R15, UR5, R14 ;  /* 0x000000050f0f7c24 */ /* 0x000fe2000f8e020e */
[----:B-1----:R-:W-:-:S04]  /*5930*/  LEA R14, P1, R12, UR20, 0x1 ;  /* 0x000000140c0e7c11 */ /* 0x002fc8000f8208ff */
[----:B------:R-:W-:-:S04]  /*5940*/  IADD3 R15, PT, PT, R13, R15, RZ ;  /* 0x0000000f0d0f7210 */ /* 0x000fc80007ffe0ff */
[----:B------:R-:W-:-:S05]  /*5950*/  LEA.HI.X R15, R12, UR21, R15, 0x1, P1 ;  /* 0x000000150c0f7c11 */ /* 0x000fca00088f0c0f */
[----:B------:R0:W-:Y:S02]  /*5960*/  STG.E desc[UR10][R14.64], R21 ;  /* 0x000000150e007986 */ /* 0x0001e4000c10190a */
.L_x_133:
[----:B------:R-:W-:Y:S05]  /*5970*/  BSYNC.RECONVERGENT B0 ;  /* 0x0000000000007941 */ /* 0x000fea0003800200 */
.L_x_132:
[----:B------:R-:W-:Y:S01]  /*5980*/  PRMT R12, R45, 0x7632, R12 ;  /* 0x000076322d0c7816 */ /* 0x000fe2000000000c */
[----:B------:R-:W-:Y:S01]  /*5990*/  FMUL.FTZ R13, R46, UR9 ;  /* 0x000000092e0d7c20 */ /* 0x000fe20008410000 */
[----:B------:R-:W-:Y:S01]  /*59a0*/  FADD.FTZ R23, R23, -UR16 ;  /* 0x8000001017177e21 */ /* 0x000fe20008010000 */
[----:B------:R-:W-:Y:S02]  /*59b0*/  ISETP.GE.AND.EX P2, PT, R20, UR19, PT, P2 ;  /* 0x0000001314007c0c */ /* 0x000fe4000bf46320 */
[----:B------:R-:W-:Y:S01]  /*59c0*/  SHF.L.U32 R45, R45, 0x10, RZ ;  /* 0x000000102d2d7819 */ /* 0x000fe200000006ff */
[----:B------:R-:W-:Y:S01]  /*59d0*/  FFMA.FTZ R29, R16, R13, R19 ;  /* 0x0000000d101d7223 */ /* 0x000fe20000010013 */
[----:B------:R-:W-:Y:S01]  /*59e0*/  SHF.L.U32 R12, R12, 0x10, RZ ;  /* 0x000000100c0c7819 */ /* 0x000fe200000006ff */
[----:B------:R-:W-:Y:S01]  /*59f0*/  FMUL.FTZ R28, R23, UR9 ;  /* 0x00000009171c7c20 */ /* 0x000fe20008410000 */
[----:B------:R-:W-:Y:S07]  /*5a00*/  @!P4 BRA `(.L_x_134) ;  /* 0x000000000048c947 */ /* 0x000fee0003800000 */
[----:B------:R-:W-:Y:S01]  /*5a10*/  FFMA.FTZ R13, R10, R13, R8 ;  /* 0x0000000d0a0d7223 */ /* 0x000fe20000010008 */
[----:B0-----:R-:W-:-:S03]  /*5a20*/  FFMA.FTZ R14, R11, R28, R9 ;  /* 0x0000001c0b0e7223 */ /* 0x001fc60000010009 */
        /* <DEDUP_REMOVED lines=16> */
.L_x_134:
[----:B0-----:R-:W-:Y:S01]  /*5b30*/  PRMT R21, R44, 0x7632, R21 ;  /* 0x000076322c157816 */ /* 0x001fe20000000015 */
[----:B------:R-:W-:Y:S01]  /*5b40*/  FFMA.FTZ R14, R16, R28, R19 ;  /* 0x0000001c100e7223 */ /* 0x000fe20000010013 */
[----:B------:R-:W-:Y:S01]  /*5b50*/  BSSY.RECONVERGENT B0, `(.L_x_135) ;  /* 0x0000014000007945 */ /* 0x000fe20003800200 */
[----:B------:R-:W-:Y:S01]  /*5b60*/  FFMA.FTZ R29, R10, R45, -R29 ;  /* 0x0000002d0a1d7223 */ /* 0x000fe2000001081d */
[----:B------:R-:W-:Y:S01]  /*5b70*/  SHF.L.U32 R44, R44, 0x10, RZ ;  /* 0x000000102c2c7819 */ /* 0x000fe200000006ff */
[----:B------:R-:W-:Y:S01]  /*5b80*/  FFMA.FTZ R14, R11, R12, -R14 ;  /* 0x0000000c0b0e7223 */ /* 0x000fe2000001080e */
[----:B------:R-:W-:Y:S01]  /*5b90*/  SHF.L.U32 R21, R21, 0x10, RZ ;  /* 0x0000001015157819 */ /* 0x000fe200000006ff */
[----:B------:R-:W-:Y:S06]  /*5ba0*/  @P2 BRA `(.L_x_136) ;  /* 0x0000000000382947 */ /* 0x000fec0003800000 */
[----:B------:R-:W0:Y:S01]  /*5bb0*/  LDCU.64 UR4, c[0x0][0x3f8] ;  /* 0x00007f00ff0477ac */ /* 0x000e220008000a00 */
[----:B------:R-:W-:Y:S01]  /*5bc0*/  MOV R12, R60 ;  /* 0x0000003c000c7202 */ /* 0x000fe20000000f00 */
[----:B------:R-:W-:Y:S01]  /*5bd0*/  FMUL.FTZ R29, R29, UR9 ;  /* 0x000000091d1d7c20 */ /* 0x000fe20008410000 */
[----:B------:R-:W-:Y:S01]  /*5be0*/  MOV R13, R59 ;  /* 0x0000003b000d7202 */ /* 0x000fe20000000f00 */
[----:B------:R-:W1:Y:S01]  /*5bf0*/  LDCU.64 UR20, c[0x0][0x380] ;  /* 0x00007000ff1477ac */ /* 0x000e620008000a00 */
[----:B0-----:R-:W-:Y:S02]  /*5c00*/  IMAD R15, R20, UR4, RZ ;  /* 0x00000004140f7c24 */ /* 0x001fe4000f8e02ff */
[----:B------:R-:W-:-:S04]  /*5c10*/  IMAD.WIDE.U32 R12, R18, UR4, R12 ;  /* 0x00000004120c7c25 */ /* 0x000fc8000f8e000c */
[----:B------:R-:W-:Y:S02]  /*5c20*/  IMAD R15, R18, UR5, R15 ;  /* 0x00000005120f7c24 */ /* 0x000fe4000f8e020f */
[----:B------:R-:W-:Y:S01]  /*5c30*/  FMUL.FTZ R18, R14, UR9 ;  /* 0x000000090e127c20 */ /* 0x000fe20008410000 */
[----:B-1----:R-:W-:Y:S02]  /*5c40*/  LEA R14, P1, R12, UR20, 0x1 ;  /* 0x000000140c0e7c11 */ /* 0x002fe4000f8208ff */
[----:B------:R-:W-:Y:S02]  /*5c50*/  IADD3 R15, PT, PT, R13, R15, RZ ;  /* 0x0000000f0d0f7210 */ /* 0x000fe40007ffe0ff */
[----:B------:R-:W-:Y:S02]  /*5c60*/  F2FP.BF16.F32.PACK_AB R13, R18, R29 ;  /* 0x0000001d120d723e */ /* 0x000fe400000010ff */
[----:B------:R-:W-:-:S05]  /*5c70*/  LEA.HI.X R15, R12, UR21, R15, 0x1, P1 ;  /* 0x000000150c0f7c11 */ /* 0x000fca00088f0c0f */
[----:B------:R0:W-:Y:S02]  /*5c80*/  STG.E desc[UR10][R14.64], R13 ;  /* 0x0000000d0e007986 */ /* 0x0001e4000c10190a */
.L_x_136:
[----:B------:R-:W-:Y:S05]  /*5c90*/  BSYNC.RECONVERGENT B0 ;  /* 0x0000000000007941 */ /* 0x000fea0003800200 */
.L_x_135:
[----:B------:R-:W-:Y:S01]  /*5ca0*/  PRMT R12, R43, 0x7632, R12 ;  /* 0x000076322b0c7816 */ /* 0x000fe2000000000c */
[----:B------:R-:W-:Y:S01]  /*5cb0*/  FADD.FTZ R44, R44, -UR16 ;  /* 0x800000102c2c7e21 */ /* 0x000fe20008010000 */
[----:B------:R-:W-:Y:S01]  /*5cc0*/  FADD.FTZ R21, R21, -UR16 ;  /* 0x8000001015157e21 */ /* 0x000fe20008010000 */
[----:B0-----:R-:W-:Y:S02]  /*5cd0*/  PRMT R14, R42, 0x7632, R14 ;  /* 0x000076322a0e7816 */ /* 0x001fe4000000000e */
[----:B------:R-:W-:Y:S01]  /*5ce0*/  SHF.L.U32 R43, R43, 0x10, RZ ;  /* 0x000000102b2b7819 */ /* 0x000fe200000006ff */
[----:B------:R-:W-:Y:S01]  /*5cf0*/  FMUL.FTZ R25, R44, UR9 ;  /* 0x000000092c197c20 */ /* 0x000fe20008410000 */
[----:B------:R-:W-:Y:S01]  /*5d00*/  SHF.L.U32 R42, R42, 0x10, RZ ;  /* 0x000000102a2a7819 */ /* 0x000fe200000006ff */
[----:B------:R-:W-:Y:S01]  /*5d10*/  FMUL.FTZ R28, R21, UR9 ;  /* 0x00000009151c7c20 */ /* 0x000fe20008410000 */
[----:B------:R-:W-:Y:S01]  /*5d20*/  SHF.L.U32 R12, R12, 0x10, RZ ;  /* 0x000000100c0c7819 */ /* 0x000fe200000006ff */
[----:B------:R-:W-:Y:S06]  /*5d30*/  @!P4 BRA `(.L_x_137) ;  /* 0x000000000048c947 */ /* 0x000fec0003800000 */
        /* <DEDUP_REMOVED lines=18> */
.L_x_137:
[----:B------:R-:W-:Y:S04]  /*5e60*/  BSSY.RECONVERGENT B0, `(.L_x_138) ;  /* 0x0000015000007945 */ /* 0x000fe80003800200 */
[----:B------:R-:W-:Y:S05]  /*5e70*/  @P0 BRA `(.L_x_139) ;  /* 0x00000000004c0947 */ /* 0x000fea0003800000 */
[----:B------:R-:W0:Y:S01]  /*5e80*/  LDCU.64 UR4, c[0x0][0x3f8] ;  /* 0x00007f00ff0477ac */ /* 0x000e220008000a00 */
[C-C-:B------:R-:W-:Y:S01]  /*5e90*/  FFMA.FTZ R13, R16.reuse, R25, R19.reuse ;  /* 0x00000019100d7223 */ /* 0x140fe20000010013 */
[----:B------:R-:W-:Y:S01]  /*5ea0*/  FFMA.FTZ R18, R16, R28, R19 ;  /* 0x0000001c10127223 */ /* 0x000fe20000010013 */
[----:B------:R-:W-:Y:S01]  /*5eb0*/  SHF.R.S32.HI R21, RZ, 0x1f, R54 ;  /* 0x0000001fff157819 */ /* 0x000fe20000011436 */
[----:B------:R-:W1:Y:S01]  /*5ec0*/  LDCU.64 UR20, c[0x0][0x380] ;  /* 0x00007000ff1477ac */ /* 0x000e620008000a00 */
[----:B------:R-:W-:Y:S01]  /*5ed0*/  FFMA.FTZ R43, R10, R43, -R13 ;  /* 0x0000002b0a2b7223 */ /* 0x000fe2000001080d */
[----:B------:R-:W-:Y:S01]  /*5ee0*/  FFMA.FTZ R15, R11, R12, -R18 ;  /* 0x0000000c0b0f7223 */ /* 0x000fe20000010812 */
[----:B------:R-:W-:Y:S02]  /*5ef0*/  MOV R12, R60 ;  /* 0x0000003c000c7202 */ /* 0x000fe40000000f00 */
[----:B------:R-:W-:Y:S01]  /*5f00*/  MOV R13, R59 ;  /* 0x0000003b000d7202 */ /* 0x000fe20000000f00 */
[----:B------:R-:W-:Y:S01]  /*5f10*/  FMUL.FTZ R18, R43, UR9 ;  /* 0x000000092b127c20 */ /* 0x000fe20008410000 */
[----:B------:R-:W-:-:S05]  /*5f20*/  FMUL.FTZ R15, R15, UR9 ;  /* 0x000000090f0f7c20 */ /* 0x000fca0008410000 */
[----:B------:R-:W-:Y:S01]  /*5f30*/  F2FP.BF16.F32.PACK_AB R15, R15, R18 ;  /* 0x000000120f0f723e */ /* 0x000fe200000010ff */
[----:B0-----:R-:W-:Y:S02]  /*5f40*/  IMAD R21, R21, UR4, RZ ;  /* 0x0000000415157c24 */ /* 0x001fe4000f8e02ff */
[----:B------:R-:W-:-:S04]  /*5f50*/  IMAD.WIDE.U32 R12, R54, UR4, R12 ;  /* 0x00000004360c7c25 */ /* 0x000fc8000f8e000c */
[----:B------:R-:W-:Y:S01]  /*5f60*/  IMAD R21, R54, UR5, R21 ;  /* 0x0000000536157c24 */ /* 0x000fe2000f8e0215 */
[----:B-1----:R-:W-:-:S04]  /*5f70*/  LEA R20, P0, R12, UR20, 0x1 ;  /* 0x000000140c147c11 */ /* 0x002fc8000f8008ff */
[----:B------:R-:W-:-:S04]  /*5f80*/  IADD3 R21, PT, PT, R13, R21, RZ ;  /* 0x000000150d157210 */ /* 0x000fc80007ffe0ff */
[----:B------:R-:W-:-:S05]  /*5f90*/  LEA.HI.X R21, R12, UR21, R21, 0x1, P0 ;  /* 0x000000150c157c11 */ /* 0x000fca00080f0c15 */
[----:B------:R0:W-:Y:S02]  /*5fa0*/  STG.E desc[UR10][R20.64], R15 ;  /* 0x0000000f14007986 */ /* 0x0001e4000c10190a */
.L_x_139:
[----:B------:R-:W-:Y:S05]  /*5fb0*/  BSYNC.RECONVERGENT B0 ;  /* 0x0000000000007941 */ /* 0x000fea0003800200 */
.L_x_138:
[----:B------:R-:W-:Y:S01]  /*5fc0*/  SHF.L.U32 R40, R40, 0x10, RZ ;  /* 0x0000001028287819 */ /* 0x000fe200000006ff */
[----:B------:R-:W-:Y:S01]  /*5fd0*/  UISETP.NE.AND UP0, UPT, UR15, URZ, UPT ;  /* 0x000000ff0f00728c */ /* 0x000fe2000bf05270 */
[----:B------:R-:W-:Y:S01]  /*5fe0*/  SHF.L.U32 R38, R38, 0x10, RZ ;  /* 0x0000001026267819 */ /* 0x000fe200000006ff */
[----:B------:R-:W-:Y:S01]  /*5ff0*/  FADD.FTZ R42, R42, -UR16 ;  /* 0x800000102a2a7e21 */ /* 0x000fe20008010000 */
[----:B------:R-:W-:Y:S01]  /*6000*/  SHF.L.U32 R37, R37, 0x10, RZ ;  /* 0x0000001025257819 */ /* 0x000fe200000006ff */
[----:B------:R-:W-:Y:S01]  /*6010*/  FADD.FTZ R25, R40, -UR16 ;  /* 0x8000001028197e21 */ /* 0x000fe20008010000 */
[----:B------:R-:W-:Y:S01]  /*6020*/  SHF.L.U32 R34, R34, 0x10, RZ ;  /* 0x0000001022227819 */ /* 0x000fe200000006ff */
[----:B------:R-:W-:Y:S01]  /*6030*/  FADD.FTZ R26, R38, -UR16 ;  /* 0x80000010261a7e21 */ /* 0x000fe20008010000 */
[----:B------:R-:W-:Y:S01]  /*6040*/  SHF.L.U32 R4, R4, 0x10, RZ ;  /* 0x0000001004047819 */ /* 0x000fe200000006ff */
[----:B0-----:R-:W-:Y:S01]  /*6050*/  FADD.FTZ R20, R37, -UR16 ;  /* 0x8000001025147e21 */ /* 0x001fe20008010000 */
[----:B------:R-:W-:Y:S01]  /*6060*/  SHF.L.U32 R14, R14, 0x10, RZ ;  /* 0x000000100e0e7819 */ /* 0x000fe200000006ff */
[----:B------:R-:W-:Y:S01]  /*6070*/  FADD.FTZ R22, R34, -UR16 ;  /* 0x8000001022167e21 */ /* 0x000fe20008010000 */
[----:B------:R-:W-:Y:S01]  /*6080*/  SHF.L.U32 R6, R6, 0x10, RZ ;  /* 0x0000001006067819 */ /* 0x000fe200000006ff */
[----:B------:R-:W-:Y:S01]  /*6090*/  FADD.FTZ R4, R4, -UR16 ;  /* 0x8000001004047e21 */ /* 0x000fe20008010000 */
[C---:B------:R-:W-:Y:S01]  /*60a0*/  IADD3 R15, PT, PT, R17.reuse, 0x100, RZ ;  /* 0x00000100110f7810 */ /* 0x040fe20007ffe0ff */
[----:B------:R-:W-:Y:S01]  /*60b0*/  FADD.FTZ R14, R14, -UR16 ;  /* 0x800000100e0e7e21 */ /* 0x000fe20008010000 */
[----:B------:R-:W-:Y:S01]  /*60c0*/  IADD3 R23, PT, PT, R17, 0x140, RZ ;  /* 0x0000014011177810 */ /* 0x000fe20007ffe0ff */
[----:B------:R-:W-:Y:S01]  /*60d0*/  FADD.FTZ R12, R6, -UR16 ;  /* 0x80000010060c7e21 */ /* 0x000fe20008010000 */
[----:B------:R-:W-:Y:S01]  /*60e0*/  FMUL.FTZ R33, R42, UR9 ;  /* 0x000000092a217c20 */ /* 0x000fe20008410000 */
[----:B------:R-:W-:Y:S01]  /*60f0*/  FMUL.FTZ R25, R25, UR9 ;  /* 0x0000000919197c20 */ /* 0x000fe20008410000 */
[----:B------:R-:W-:Y:S01]  /*6100*/  FMUL.FTZ R26, R26, UR9 ;  /* 0x000000091a1a7c20 */ /* 0x000fe20008410000 */
[----:B------:R-:W-:Y:S01]  /*6110*/  FMUL.FTZ R20, R20, UR9 ;  /* 0x0000000914147c20 */ /* 0x000fe20008410000 */
[----:B------:R-:W-:Y:S01]  /*6120*/  FMUL.FTZ R22, R22, UR9 ;  /* 0x0000000916167c20 */ /* 0x000fe20008410000 */
[----:B------:R-:W-:Y:S01]  /*6130*/  FMUL.FTZ R6, R4, UR9 ;  /* 0x0000000904067c20 */ /* 0x000fe20008410000 */
[----:B------:R-:W-:Y:S01]  /*6140*/  FMUL.FTZ R34, R14, UR9 ;  /* 0x000000090e227c20 */ /* 0x000fe20008410000 */
[----:B------:R-:W-:Y:S01]  /*6150*/  PRMT R30, R41, 0x7632, R30 ;  /* 0x00007632291e7816 */ /* 0x000fe2000000001e */
[----:B------:R-:W-:Y:S01]  /*6160*/  FMUL.FTZ R4, R12, UR9 ;  /* 0x000000090c047c20 */ /* 0x000fe20008410000 */
[----:B------:R-:W-:Y:S01]  /*6170*/  SHF.R.S32.HI R18, RZ, 0x1f, R53 ;  /* 0x0000001fff127819 */ /* 0x000fe20000011435 */
[C-C-:B------:R-:W-:Y:S01]  /*6180*/  FFMA.FTZ R31, R16.reuse, R33, R19.reuse ;  /* 0x00000021101f7223 */ /* 0x140fe20000010013 */
[----:B------:R-:W-:Y:S01]  /*6190*/  ISETP.GE.U32.AND P1, PT, R53, UR18, PT ;  /* 0x0000001235007c0c */ /* 0x000fe2000bf26070 */
[C-C-:B------:R-:W-:Y:S01]  /*61a0*/  FFMA.FTZ R12, R16.reuse, R34, R19.reuse ;  /* 0x00000022100c7223 */ /* 0x140fe20000010013 */
[----:B------:R-:W-:Y:S01]  /*61b0*/  ISETP.GE.U32.AND P2, PT, R15, UR18, PT ;  /* 0x000000120f007c0c */ /* 0x000fe2000bf46070 */
[C-C-:B------:R-:W-:Y:S01]  /*61c0*/  FFMA.FTZ R29, R16.reuse, R25, R19.reuse ;  /* 0x00000019101d7223 */ /* 0x140fe20000010013 */
[----:B------:R-:W-:Y:S01]  /*61d0*/  ISETP.GE.U32.AND P3, PT, R23, UR18, PT ;  /* 0x0000001217007c0c */ /* 0x000fe2000bf66070 */
[C---:B------:R-:W-:Y:S01]  /*61e0*/  FFMA.FTZ R28, R16.reuse, R26, R19 ;  /* 0x0000001a101c7223 */ /* 0x040fe20000010013 */
[----:B------:R-:W-:Y:S01]  /*61f0*/  SHF.R.S32.HI R13, RZ, 0x1f, R15 ;  /* 0x0000001fff0d7819 */ /* 0x000fe2000001140f */
[C---:B------:R-:W-:Y:S01]  /*6200*/  FFMA.FTZ R21, R16.reuse, R20, R19 ;  /* 0x0000001410157223 */ /* 0x040fe20000010013 */
[----:B------:R-:W-:Y:S01]  /*6210*/  SHF.R.S32.HI R27, RZ, 0x1f, R23 ;  /* 0x0000001fff1b7819 */ /* 0x000fe20000011417 */
[C-C-:B------:R-:W-:Y:S01]  /*6220*/  FFMA.FTZ R24, R16.reuse, R22, R19.reuse ;  /* 0x0000001610187223 */ /* 0x140fe20000010013 */
[--C-:B------:R-:W-:Y:S01]  /*6230*/  FFMA.FTZ R17, R16, R6, R19.reuse ;  /* 0x0000000610117223 */ /* 0x100fe20000010013 */
[----:B------:R-:W-:Y:S01]  /*6240*/  ISETP.GE.U32.AND P0, PT, R52, UR18, PT ;  /* 0x0000001234007c0c */ /* 0x000fe2000bf06070 */
[----:B------:R-:W-:Y:S01]  /*6250*/  FFMA.FTZ R16, R16, R4, R19 ;  /* 0x0000000410107223 */ /* 0x000fe20000010013 */
[----:B------:R-:W-:-:S02]  /*6260*/  ISETP.GE.AND.EX P1, PT, R18, UR19, PT, P1 ;  /* 0x0000001312007c0c */ /* 0x000fc4000bf26310 */
[----:B------:R-:W-:Y:S02]  /*6270*/  ISETP.GE.AND.EX P2, PT, R13, UR19, PT, P2 ;  /* 0x000000130d007c0c */ /* 0x000fe4000bf46320 */
        /* <DEDUP_REMOVED lines=22> */
.L_x_140:
        /* <DEDUP_REMOVED lines=13> */
[----:B------:R-:W-:-:S04]  /*64b0*/  IMAD.WIDE.U32 R12, R15, UR4, R12 ;  /* 0x000000040f0c7c25 */ /* 0x000fc8000f8e000c */
[----:B------:R-:W-:Y:S01]  /*64c0*/  IMAD R15, R15, UR5, R14 ;  /* 0x000000050f0f7c24 */ /* 0x000fe2000f8e020e */
[----:B-1----:R-:W-:-:S04]  /*64d0*/  LEA R14, P2, R12, UR20, 0x1 ;  /* 0x000000140c0e7c11 */ /* 0x002fc8000f8408ff */
[----:B------:R-:W-:-:S04]  /*64e0*/  IADD3 R15, PT, PT, R13, R15, RZ ;  /* 0x0000000f0d0f7210 */ /* 0x000fc80007ffe0ff */
[----:B------:R-:W-:-:S05]  /*64f0*/  LEA.HI.X R15, R12, UR21, R15, 0x1, P2 ;  /* 0x000000150c0f7c11 */ /* 0x000fca00090f0c0f */
[----:B------:R0:W-:Y:S02]  /*6500*/  STG.E desc[UR10][R14.64], R19 ;  /* 0x000000130e007986 */ /* 0x0001e4000c10190a */
.L_x_142:
[----:B------:R-:W-:Y:S05]  /*6510*/  BSYNC.RECONVERGENT B0 ;  /* 0x0000000000007941 */ /* 0x000fea0003800200 */
.L_x_141:
[----:B------:R-:W-:Y:S02]  /*6520*/  SHF.L.U32 R39, R39, 0x10, RZ ;  /* 0x0000001027277819 */ /* 0x000fe400000006ff */
[----:B------:R-:W-:Y:S01]  /*6530*/  SHF.L.U32 R12, R32, 0x10, RZ ;  /* 0x00000010200c7819 */ /* 0x000fe200000006ff */
[----:B------:R-:W-:Y:S06]  /*6540*/  BRA.U !UP0, `(.L_x_143) ;  /* 0x0000000108487547 */ /* 0x000fec000b800000 */
[----:B------:R-:W-:Y:S01]  /*6550*/  FFMA.FTZ R25, R10, R25, R8 ;  /* 0x000000190a197223 */ /* 0x000fe20000010008 */
[----:B------:R-:W-:-:S03]  /*6560*/  FFMA.FTZ R26, R11, R26, R9 ;  /* 0x0000001a0b1a7223 */ /* 0x000fc60000010009 */
[----:B------:R-:W-:Y:S01]  /*6570*/  FMUL.FTZ R13, R25, -1.4426950216293334961 ;  /* 0xbfb8aa3b190d7820 */ /* 0x000fe20000410000 */
[----:B0-----:R-:W-:-:S05]  /*6580*/  FMUL.FTZ R15, R26, -1.4426950216293334961 ;  /* 0xbfb8aa3b1a0f7820 */ /* 0x001fca0000410000 */
        /* <DEDUP_REMOVED lines=14> */
.L_x_143:
[----:B------:R-:W-:Y:S01]  /*6670*/  BSSY.RECONVERGENT B0, `(.L_x_144) ;  /* 0x0000012000007945 */ /* 0x000fe20003800200 */
[----:B------:R-:W-:Y:S01]  /*6680*/  FFMA.FTZ R29, R10, R39, -R29 ;  /* 0x000000270a1d7223 */ /* 0x000fe2000001081d */
[----:B0-----:R-:W-:Y:S02]  /*6690*/  FFMA.FTZ R19, R11, R12, -R28 ;  /* 0x0000000c0b137223 */ /* 0x001fe4000001081c */
[----:B------:R-:W-:Y:S05]  /*66a0*/  @P3 BRA `(.L_x_145) ;  /* 0x0000000000383947 */ /* 0x000fea0003800000 */
[----:B------:R-:W0:Y:S01]  /*66b0*/  LDCU.64 UR4, c[0x0][0x3f8] ;  /* 0x00007f00ff0477ac */ /* 0x000e220008000a00 */
[----:B------:R-:W-:Y:S01]  /*66c0*/  MOV R12, R60 ;  /* 0x0000003c000c7202 */ /* 0x000fe20000000f00 */
[----:B------:R-:W-:Y:S01]  /*66d0*/  FMUL.FTZ R26, R29, UR9 ;  /* 0x000000091d1a7c20 */ /* 0x000fe20008410000 */
[----:B------:R-:W-:Y:S01]  /*66e0*/  MOV R13, R59 ;  /* 0x0000003b000d7202 */ /* 0x000fe20000000f00 */
[----:B------:R-:W1:Y:S01]  /*66f0*/  LDCU.64 UR20, c[0x0][0x380] ;  /* 0x00007000ff1477ac */ /* 0x000e620008000a00 */
        /* <DEDUP_REMOVED lines=9> */
.L_x_145:
[----:B------:R-:W-:Y:S05]  /*6790*/  BSYNC.RECONVERGENT B0 ;  /* 0x0000000000007941 */ /* 0x000fea0003800200 */
.L_x_144:
        /* <DEDUP_REMOVED lines=21> */
.L_x_146:
[----:B------:R-:W-:Y:S01]  /*68f0*/  BSSY.RECONVERGENT B0, `(.L_x_147) ;  /* 0x0000012000007945 */ /* 0x000fe20003800200 */
[----:B------:R-:W-:Y:S01]  /*6900*/  FFMA.FTZ R21, R10, R36, -R21 ;  /* 0x000000240a157223 */ /* 0x000fe20000010815 */
[----:B------:R-:W-:Y:S02]  /*6910*/  FFMA.FTZ R24, R11, R35, -R24 ;  /* 0x000000230b187223 */ /* 0x000fe40000010818 */
[----:B------:R-:W-:Y:S05]  /*6920*/  @P1 BRA `(.L_x_148) ;  /* 0x0000000000381947 */ /* 0x000fea0003800000 */
[----:B------:R-:W1:Y:S01]  /*6930*/  LDCU.64 UR4, c[0x0][0x3f8] ;  /* 0x00007f00ff0477ac */ /* 0x000e620008000a00 */
[----:B------:R-:W-:Y:S01]  /*6940*/  MOV R12, R60 ;  /* 0x0000003c000c7202 */ /* 0x000fe20000000f00 */
[----:B------:R-:W-:Y:S01]  /*6950*/  FMUL.FTZ R21, R21, UR9 ;  /* 0x0000000915157c20 */ /* 0x000fe20008410000 */
[----:B------:R-:W-:Y:S01]  /*6960*/  MOV R13, R59 ;  /* 0x0000003b000d7202 */ /* 0x000fe20000000f00 */
[----:B------:R-:W2:Y:S01]  /*6970*/  LDCU.64 UR20, c[0x0][0x380] ;  /* 0x00007000ff1477ac */ /* 0x000ea20008000a00 */
[----:B-1----:R-:W-:Y:S02]  /*6980*/  IMAD R18, R18, UR4, RZ ;  /* 0x0000000412127c24 */ /* 0x002fe4000f8e02ff */
[----:B0-----:R-:W-:-:S04]  /*6990*/  IMAD.WIDE.U32 R14, R53, UR4, R12 ;  /* 0x00000004350e7c25 */ /* 0x001fc8000f8e000c */
[----:B------:R-:W-:Y:S02]  /*69a0*/  IMAD R13, R53, UR5, R18 ;  /* 0x00000005350d7c24 */ /* 0x000fe4000f8e0212 */
[----:B------:R-:W-:Y:S01]  /*69b0*/  FMUL.FTZ R18, R24, UR9 ;  /* 0x0000000918127c20 */ /* 0x000fe20008410000 */
[----:B--2---:R-:W-:Y:S02]  /*69c0*/  LEA R12, P1, R14, UR20, 0x1 ;  /* 0x000000140e0c7c11 */ /* 0x004fe4000f8208ff */
[----:B------:R-:W-:Y:S02]  /*69d0*/  IADD3 R13, PT, PT, R15, R13, RZ ;  /* 0x0000000d0f0d7210 */ /* 0x000fe40007ffe0ff */
[----:B------:R-:W-:Y:S02]  /*69e0*/  F2FP.BF16.F32.PACK_AB R15, R18, R21 ;  /* 0x00000015120f723e */ /* 0x000fe400000010ff */
[----:B------:R-:W-:-:S05]  /*69f0*/  LEA.HI.X R13, R14, UR21, R13, 0x1, P1 ;  /* 0x000000150e0d7c11 */ /* 0x000fca00088f0c0d */
[----:B------:R1:W-:Y:S02]  /*6a00*/  STG.E desc[UR10][R12.64], R15 ;  /* 0x0000000f0c007986 */ /* 0x0003e4000c10190a */
.L_x_148:
[----:B------:R-:W-:Y:S05]  /*6a10*/  BSYNC.RECONVERGENT B0 ;  /* 0x0000000000007941 */ /* 0x000fea0003800200 */
.L_x_147:
[----:B------:R-:W-:Y:S02]  /*6a20*/  SHF.L.U32 R5, R5, 0x10, RZ ;  /* 0x0000001005057819 */ /* 0x000fe400000006ff */
[----:B------:R-:W-:Y:S02]  /*6a30*/  SHF.R.S32.HI R18, RZ, 0x1f, R52 ;  /* 0x0000001fff127819 */ /* 0x000fe40000011434 */
[----:B------:R-:W-:Y:S01]  /*6a40*/  SHF.L.U32 R7, R7, 0x10, RZ ;  /* 0x0000001007077819 */ /* 0x000fe200000006ff */
[----:B------:R-:W-:Y:S06]  /*6a50*/  BRA.U !UP0, `(.L_x_149) ;  /* 0x0000000108487547 */ /* 0x000fec000b800000 */
[----:B------:R-:W-:Y:S01]  /*6a60*/  FFMA.FTZ R4, R11, R4, R9 ;  /* 0x000000040b047223 */ /* 0x000fe20000010009 */
[----:B------:R-:W-:-:S03]  /*6a70*/  FFMA.FTZ R6, R10, R6, R8 ;  /* 0x000000060a067223 */ /* 0x000fc60000010008 */
[----:B-1----:R-:W-:Y:S01]  /*6a80*/  FMUL.FTZ R13, R4, -1.4426950216293334961 ;  /* 0xbfb8aa3b040d7820 */ /* 0x002fe20000410000 */
        /* <DEDUP_REMOVED lines=15> */
.L_x_149:
[----:B------:R-:W-:Y:S01]  /*6b80*/  ISETP.GE.AND.EX P0, PT, R18, UR19, PT, P0 ;  /* 0x0000001312007c0c */ /* 0x000fe2000bf06300 */
[----:B------:R-:W-:Y:S01]  /*6b90*/  FFMA.FTZ R17, R10, R5, -R17 ;  /* 0x000000050a117223 */ /* 0x000fe20000010811 */
[----:B------:R-:W-:Y:S01]  /*6ba0*/  FFMA.FTZ R16, R11, R7, -R16 ;  /* 0x000000070b107223 */ /* 0x000fe20000010810 */
[----:B------:R-:W-:Y:S02]  /*6bb0*/  BSSY.RECONVERGENT B0, `(.L_x_150) ;  /* 0x000000f000007945 */ /* 0x000fe40003800200 */
[----:B------:R-:W-:Y:S01]  /*6bc0*/  FMUL.FTZ R7, R17, UR9 ;  /* 0x0000000911077c20 */ /* 0x000fe20008410000 */
[----:B------:R-:W-:-:S07]  /*6bd0*/  FMUL.FTZ R16, R16, UR9 ;  /* 0x0000000910107c20 */ /* 0x000fce0008410000 */
[----:B------:R-:W-:Y:S05]  /*6be0*/  @P0 BRA `(.L_x_151) ;  /* 0x00000000002c0947 */ /* 0x000fea0003800000 */
[----:B------:R-:W2:Y:S01]  /*6bf0*/  LDCU.64 UR4, c[0x0][0x3f8] ;  /* 0x00007f00ff0477ac */ /* 0x000ea20008000a00 */
[----:B------:R-:W-:Y:S02]  /*6c00*/  MOV R58, R60 ;  /* 0x0000003c003a7202 */ /* 0x000fe40000000f00 */
[----:B------:R-:W-:Y:S01]  /*6c10*/  F2FP.BF16.F32.PACK_AB R7, R16, R7 ;  /* 0x000000071007723e */ /* 0x000fe200000010ff */
[----:B------:R-:W3:Y:S01]  /*6c20*/  LDCU.64 UR16, c[0x0][0x380] ;  /* 0x00007000ff1077ac */ /* 0x000ee20008000a00 */
[----:B--2---:R-:W-:Y:S02]  /*6c30*/  IMAD R5, R18, UR4, RZ ;  /* 0x0000000412057c24 */ /* 0x004fe4000f8e02ff */
[----:B------:R-:W-:-:S04]  /*6c40*/  IMAD.WIDE.U32 R58, R52, UR4, R58 ;  /* 0x00000004343a7c25 */ /* 0x000fc8000f8e003a */
[----:B------:R-:W-:Y:S01]  /*6c50*/  IMAD R5, R52, UR5, R5 ;  /* 0x0000000534057c24 */ /* 0x000fe2000f8e0205 */
[----:B---3--:R-:W-:-:S04]  /*6c60*/  LEA R4, P0, R58, UR16, 0x1 ;  /* 0x000000103a047c11 */ /* 0x008fc8000f8008ff */
[----:B------:R-:W-:-:S04]  /*6c70*/  IADD3 R5, PT, PT, R59, R5, RZ ;  /* 0x000000053b057210 */ /* 0x000fc80007ffe0ff */
[----:B------:R-:W-:-:S05]  /*6c80*/  LEA.HI.X R5, R58, UR17, R5, 0x1, P0 ;  /* 0x000000113a057c11 */ /* 0x000fca00080f0c05 */
[----:B------:R2:W-:Y:S02]  /*6c90*/  STG.E desc[UR10][R4.64], R7 ;  /* 0x0000000704007986 */ /* 0x0005e4000c10190a */
.L_x_151:
[----:B------:R-:W-:Y:S05]  /*6ca0*/  BSYNC.RECONVERGENT B0 ;  /* 0x0000000000007941 */ /* 0x000fea0003800200 */
.L_x_150:
[----:B------:R-:W-:Y:S01]  /*6cb0*/  UIADD3 UR7, UPT, UPT, UR14, UR7, URZ ;  /* 0x000000070e077290 */ /* 0x000fe2000fffe0ff */
[----:B------:R-:W-:-:S03]  /*6cc0*/  IADD3 R51, PT, PT, R51, 0x1, RZ ;  /* 0x0000000133337810 */ /* 0x000fc60007ffe0ff */
[----:B------:R-:W-:-:S09]  /*6cd0*/  UISETP.GE.AND UP0, UPT, UR7, UR6, UPT ;  /* 0x000000060700728c */ /* 0x000fd2000bf06270 */
[----:B------:R-:W-:Y:S05]  /*6ce0*/  BRA.U !UP0, `(.L_x_152) ;  /* 0xffffff95081c7547 */ /* 0x000fea000b83ffff */
.L_x_109:
[----:B------:R-:W3:Y:S01]  /*6cf0*/  LDC R6, c[0x0][0x370] ;  /* 0x0000dc00ff067b82 */ /* 0x000ee20000000800 */
[----:B------:R-:W-:Y:S01]  /*6d00*/  ISETP.NE.AND P2, PT, R0, RZ, PT ;  /* 0x000000ff0000720c */ /* 0x000fe20003f45270 */
[----:B------:R-:W-:Y:S06]  /*6d10*/  BSSY.RECONVERGENT B0, `(.L_x_153) ;  /* 0x0000011000007945 */ /* 0x000fec0003800200 */
[----:B--2---:R-:W2:Y:S08]  /*6d20*/  LDC R7, c[0x0][0x374] ;  /* 0x0000dd00ff077b82 */ /* 0x004eb00000000800 */
[----:B------:R-:W4:Y:S01]  /*6d30*/  LDC.64 R2, c[0x0][0x3c8] ;  /* 0x0000f200ff027b82 */ /* 0x000f220000000a00 */
[----:B---3--:R-:W-:-:S02]  /*6d40*/  IADD3 R5, PT, PT, R6, -0x1, RZ ;  /* 0xffffffff06057810 */ /* 0x008fc40007ffe0ff */
[----:B------:R-:W-:Y:S02]  /*6d50*/  ISETP.NE.AND P1, PT, R6, 0x1, PT ;  /* 0x000000010600780c */ /* 0x000fe40003f25270 */
[----:B--2---:R-:W-:-:S04]  /*6d60*/  IADD3 R4, PT, PT, R7, -0x1, RZ ;  /* 0xffffffff07047810 */ /* 0x004fc80007ffe0ff */
        /* <DEDUP_REMOVED lines=11> */
.L_x_154:
[----:B------:R-:W-:Y:S05]  /*6e20*/  BSYNC.RECONVERGENT B0 ;  /* 0x0000000000007941 */ /* 0x000fea0003800200 */
.L_x_153:
[----:B------:R-:W-:Y:S05]  /*6e30*/  @P0 EXIT ;  /* 0x000000000000094d */ /* 0x000fea0003800000 */
[----:B------:R-:W-:Y:S05]  /*6e40*/  @P2 BRA `(.L_x_155) ;  /* 0x0000000000202947 */ /* 0x000fea0003800000 */
[----:B------:R-:W-:-:S05]  /*6e50*/  IMAD R4, R6, R7, RZ ;  /* 0x0000000706047224 */ /* 0x000fca00078e02ff */
[----:B------:R-:W-:-:S13]  /*6e60*/  ISETP.NE.AND P0, PT, R4, -0x1, PT ;  /* 0xffffffff0400780c */ /* 0x000fda0003f05270 */
[----:B------:R-:W-:Y:S05]  /*6e70*/  @!P0 BRA `(.L_x_155) ;  /* 0x0000000000148947 */ /* 0x000fea0003800000 */
.L_x_156:
[----:B--2---:R-:W2:Y:S04]  /*6e80*/  LDG.E.STRONG.GPU R5, desc[UR10][R2.64] ;  /* 0x0000000a02057981 */ /* 0x004ea8000c1ef900 */
[----:B--2---:R-:W-:Y:S01]  /*6e90*/  CCTL.IVALL ;  /* 0x00000000ff00798f */ /* 0x004fe20002000000 */
[----:B------:R-:W-:Y:S05]  /*6ea0*/  YIELD ;  /* 0x0000000000007946 */ /* 0x000fea0003800000 */
[----:B------:R-:W-:-:S13]  /*6eb0*/  ISETP.NE.AND P0, PT, R5, R4, PT ;  /* 0x000000040500720c */ /* 0x000fda0003f05270 */
[----:B------:R-:W-:Y:S05]  /*6ec0*/  @P0 BRA `(.L_x_156) ;  /* 0xfffffffc00ec0947 */ /* 0x000fea000383ffff */
.L_x_155:
[----:B------:R-:W-:Y:S05]  /*6ed0*/  WARPSYNC.ALL ;  /* 0x0000000000007948 */ /* 0x000fea0003800000 */
[----:B------:R-:W2:Y:S08]  /*6ee0*/  LDC.64 R6, c[0x0][0x3f8] ;  /* 0x0000fe00ff067b82 */ /* 0x000eb00000000a00 */
[----:B------:R-:W-:Y:S01]  /*6ef0*/  BAR.SYNC.DEFER_BLOCKING 0x0 ;  /* 0x0000000000007b1d */ /* 0x000fe20000010000 */
[----:B--2---:R-:W-:-:S04]  /*6f00*/  LEA.HI R3, P0, R7, R6, RZ, 0x1 ;  /* 0x0000000607037211 */ /* 0x004fc800078108ff */
        /* <DEDUP_REMOVED lines=8> */
[----:B0-----:R-:W-:Y:S02]  /*6f90*/  MOV R19, RZ ;  /* 0x000000ff00137202 */ /* 0x001fe40000000f00 */
        /* <DEDUP_REMOVED lines=22> */
[----:B------:R-:W0:Y:S01]  /*7100*/  LDCU.64 UR4, c[0x0][0x3d8] ;  /* 0x00007b00ff0477ac */ /* 0x000e220008000a00 */
[----:B------:R-:W-:Y:S02]  /*7110*/  SHF.R.U64 R18, R18, 0x7, R9 ;  /* 0x0000000712127819 */ /* 0x000fe40000001209 */
[----:B------:R-:W-:Y:S01]  /*7120*/  SHF.L.U32 R23, R0, 0x3, RZ ;  /* 0x0000000300177819 */ /* 0x000fe200000006ff */
[----:B------:R-:W2:Y:S01]  /*7130*/  LDCU.64 UR6, c[0x0][0x390] ;  /* 0x00007200ff0677ac */ /* 0x000ea20008000a00 */
[----:B------:R-:W-:Y:S02]  /*7140*/  IADD3 R18, PT, PT, R18, 0x1, RZ ;  /* 0x0000000112127810 */ /* 0x000fe40007ffe0ff */
[----:B------:R-:W-:Y:S01]  /*7150*/  SHF.L.U64.HI R24, R0, 0x3, R19 ;  /* 0x0000000300187819 */ /* 0x000fe20000010213 */
[----:B------:R-:W3:Y:S01]  /*7160*/  LDCU.64 UR8, c[0x0][0x388] ;  /* 0x00007100ff0877ac */ /* 0x000ee20008000a00 */
[C---:B------:R-:W-:Y:S02]  /*7170*/  SHF.L.U32 R5, R18.reuse, 0x7, RZ ;  /* 0x0000000712057819 */ /* 0x040fe400000006ff */
[----:B------:R-:W-:-:S02]  /*7180*/  LOP3.LUT R18, R18, 0x3, RZ, 0xc0, !PT ;  /* 0x0000000312127812 */ /* 0x000fc400078ec0ff */
[----:B------:R-:W-:Y:S02]  /*7190*/  LOP3.LUT R5, R5, 0x180, RZ, 0xc0, !PT ;  /* 0x0000018005057812 */ /* 0x000fe400078ec0ff */
[----:B------:R-:W-:Y:S02]  /*71a0*/  SHF.L.U32 R31, R7, 0x2, RZ ;  /* 0x00000002071f7819 */ /* 0x000fe400000006ff */
[----:B------:R-:W-:Y:S02]  /*71b0*/  IADD3 R18, P3, PT, RZ, -R18, RZ ;  /* 0x80000012ff127210 */ /* 0x000fe40007f7e0ff */
[----:B0-----:R-:W-:Y:S02]  /*71c0*/  LEA R27, P1, R0, UR4, 0x2 ;  /* 0x00000004001b7c11 */ /* 0x001fe4000f8210ff */
[----:B------:R-:W-:Y:S02]  /*71d0*/  SHF.L.U64.HI R33, R3, 0x2, R2 ;  /* 0x0000000203217819 */ /* 0x000fe40000010202 */
[----:B--2---:R-:W-:-:S02]  /*71e0*/  IADD3 R25, P2, PT, R23, UR6, RZ ;  /* 0x0000000617197c10 */ /* 0x004fc4000ff5e0ff */
[----:B------:R-:W-:Y:S02]  /*71f0*/  LEA.HI.X R28, R0, UR5, R19, 0x2, P1 ;  /* 0x00000005001c7c11 */ /* 0x000fe400088f1413 */
[----:B------:R-:W-:Y:S02]  /*7200*/  IADD3.X R26, PT, PT, R24, UR7, RZ, P2, !PT ;  /* 0x00000007181a7c10 */ /* 0x000fe400097fe4ff */
[----:B------:R-:W-:Y:S01]  /*7210*/  IADD3 R0, P2, PT, R5, R0, RZ ;  /* 0x0000000005007210 */ /* 0x000fe20007f5e0ff */
[----:B------:R-:W-:Y:S01]  /*7220*/  IMAD.WIDE.U32 R4, R6, 0x4, RZ ;  /* 0x0000000406047825 */ /* 0x000fe200078e00ff */
[----:B---3--:R-:W-:Y:S02]  /*7230*/  IADD3 R23, P1, PT, R23, UR8, RZ ;  /* 0x0000000817177c10 */ /* 0x008fe4000ff3e0ff */
[----:B------:R-:W-:Y:S02]  /*7240*/  SHF.L.U64.HI R29, R30, 0x2, R35 ;  /* 0x000000021e1d7819 */ /* 0x000fe40000010223 */
[----:B------:R-:W-:-:S02]  /*7250*/  IADD3.X R24, PT, PT, R24, UR9, RZ, P1, !PT ;  /* 0x0000000918187c10 */ /* 0x000fc40008ffe4ff */
[----:B------:R-:W-:Y:S02]  /*7260*/  IADD3 R31, PT, PT, R5, R31, RZ ;  /* 0x0000001f051f7210 */ /* 0x000fe40007ffe0ff */
[----:B------:R-:W-:Y:S02]  /*7270*/  IADD3.X R22, PT, PT, RZ, -0x1, RZ, P3, !PT ;  /* 0xffffffffff167810 */ /* 0x000fe40001ffe4ff */
[----:B------:R-:W-:-:S07]  /*7280*/  IADD3.X R19, PT, PT, RZ, R19, RZ, P2, !PT ;  /* 0x00000013ff137210 */ /* 0x000fce00017fe4ff */
.L_x_159:
[-C--:B0-----:R-:W-:Y:S02]  /*7290*/  LEA R10, P1, R3, R27.reuse, 0x2 ;  /* 0x0000001b030a7211 */ /* 0x081fe400078210ff */
[----:B-1----:R-:W-:Y:S02]  /*72a0*/  IADD3 R12, P2, PT, R27, R4, RZ ;  /* 0x000000041b0c7210 */ /* 0x002fe40007f5e0ff */
[----:B------:R-:W-:Y:S02]  /*72b0*/  LEA R14, P3, R30, R27, 0x2 ;  /* 0x0000001b1e0e7211 */ /* 0x000fe400078610ff */
[C---:B------:R-:W-:Y:S02]  /*72c0*/  IADD3.X R11, PT, PT, R28.reuse, R33, RZ, P1, !PT ;  /* 0x000000211c0b7210 */ /* 0x040fe40000ffe4ff */
[----:B------:R-:W-:Y:S02]  /*72d0*/  MOV R8, R27 ;  /* 0x0000001b00087202 */ /* 0x000fe40000000f00 */
[----:B------:R-:W-:Y:S01]  /*72e0*/  MOV R9, R28 ;  /* 0x0000001c00097202 */ /* 0x000fe20000000f00 */
[----:B------:R0:W2:Y:S01]  /*72f0*/  LDG.E R17, desc[UR10][R10.64] ;  /* 0x0000000a0a117981 */ /* 0x0000a2000c1e1900 */
[----:B------:R-:W-:-:S02]  /*7300*/  IADD3.X R13, PT, PT, R28, R31, RZ, P2, !PT ;  /* 0x0000001f1c0d7210 */ /* 0x000fc400017fe4ff */
[----:B------:R-:W-:Y:S01]  /*7310*/  IADD3.X R15, PT, PT, R28, R29, RZ, P3, !PT ;  /* 0x0000001d1c0f7210 */ /* 0x000fe20001ffe4ff */
[----:B------:R1:W2:Y:S04]  /*7320*/  LDG.E R16, desc[UR10][R8.64] ;  /* 0x0000000a08107981 */ /* 0x0002a8000c1e1900 */
[----:B------:R-:W3:Y:S04]  /*7330*/  LDG.E R20, desc[UR10][R12.64] ;  /* 0x0000000a0c147981 */ /* 0x000ee8000c1e1900 */
[----:B------:R-:W3:Y:S01]  /*7340*/  LDG.E R21, desc[UR10][R14.64] ;  /* 0x0000000a0e157981 */ /* 0x000ee2000c1e1900 */
[----:B0-----:R-:W-:-:S02]  /*7350*/  MOV R10, R25 ;  /* 0x00000019000a7202 */ /* 0x001fc40000000f00 */
[----:B-1----:R-:W-:Y:S02]  /*7360*/  MOV R8, R23 ;  /* 0x0000001700087202 */ /* 0x002fe40000000f00 */
[----:B------:R-:W-:Y:S02]  /*7370*/  MOV R9, R24 ;  /* 0x0000001800097202 */ /* 0x000fe40000000f00 */
[----:B------:R-:W-:Y:S02]  /*7380*/  MOV R11, R26 ;  /* 0x0000001a000b7202 */ /* 0x000fe40000000f00 */
[----:B------:R-:W-:-:S04]  /*7390*/  IADD3 R18, P1, PT, R18, 0x1, RZ ;  /* 0x0000000112127810 */ /* 0x000fc80007f3e0ff */
        /* <DEDUP_REMOVED lines=12> */
.L_x_158:
[----:B------:R-:W-:Y:S05]  /*7460*/  BSYNC.RECONVERGENT B0 ;  /* 0x0000000000007941 */ /* 0x000fea0003800200 */
.L_x_157:
[----:B------:R-:W-:Y:S05]  /*7470*/  @!P0 EXIT ;  /* 0x000000000000894d */ /* 0x000fea0003800000 */
[C---:B------:R-:W-:Y:S01]  /*7480*/  SHF.L.U64.HI R4, R6.reuse, 0x2, R7 ;  /* 0x0000000206047819 */ /* 0x040fe20000010207 */
[----:B------:R-:W2:Y:S01]  /*7490*/  LDCU.64 UR4, c[0x0][0x3d8] ;  /* 0x00007b00ff0477ac */ /* 0x000ea20008000a00 */
[----:B------:R-:W-:Y:S02]  /*74a0*/  SHF.L.U32 R7, R6, 0x2, RZ ;  /* 0x0000000206077819 */ /* 0x000fe400000006ff */
[C---:B0-----:R-:W-:Y:S01]  /*74b0*/  SHF.L.U64.HI R8, R30.reuse, 0x2, R35 ;  /* 0x000000021e087819 */ /* 0x041fe20000010223 */
[----:B------:R-:W0:Y:S01]  /*74c0*/  LDCU.64 UR6, c[0x0][0x388] ;  /* 0x00007100ff0677ac */ /* 0x000e220008000a00 */
[----:B------:R-:W-:Y:S02]  /*74d0*/  SHF.L.U32 R9, R30, 0x2, RZ ;  /* 0x000000021e097819 */ /* 0x000fe400000006ff */
[C---:B------:R-:W-:Y:S01]  /*74e0*/  SHF.L.U64.HI R5, R3.reuse, 0x2, R2 ;  /* 0x0000000203057819 */ /* 0x040fe20000010202 */
[----:B------:R-:W3:Y:S01]  /*74f0*/  LDCU.64 UR8, c[0x0][0x390] ;  /* 0x00007200ff0877ac */ /* 0x000ee20008000a00 */
[----:B------:R-:W-:-:S07]  /*7500*/  SHF.L.U32 R6, R3, 0x2, RZ ;  /* 0x0000000203067819 */ /* 0x000fce00000006ff */
.L_x_160:
[C---:B----4-:R-:W-:Y:S02]  /*7510*/  SHF.L.U32 R21, R0.reuse, 0x2, RZ ;  /* 0x0000000200157819 */ /* 0x050fe400000006ff */
[----:B------:R-:W-:Y:S02]  /*7520*/  SHF.L.U64.HI R23, R0, 0x2, R19 ;  /* 0x0000000200177819 */ /* 0x000fe40000010213 */
[----:B--2---:R-:W-:-:S04]  /*7530*/  IADD3 R10, P0, PT, R21, UR4, RZ ;  /* 0x00000004150a7c10 */ /* 0x004fc8000ff1e0ff */
[----:B------:R-:W-:Y:S02]  /*7540*/  IADD3.X R11, PT, PT, R23, UR5, RZ, P0, !PT ;  /* 0x00000005170b7c10 */ /* 0x000fe400087fe4ff */
[C---:B-1----:R-:W-:Y:S02]  /*7550*/  IADD3 R12, P0, PT, R10.reuse, R6, RZ ;  /* 0x000000060a0c7210 */ /* 0x042fe40007f1e0ff */
[C---:B------:R-:W-:Y:S01]  /*7560*/  IADD3 R16, P1, PT, R10.reuse, R9, RZ ;  /* 0x000000090a107210 */ /* 0x040fe20007f3e0ff */
[----:B------:R1:W2:Y:S01]  /*7570*/  LDG.E R24, desc[UR10][R10.64] ;  /* 0x0000000a0a187981 */ /* 0x0002a2000c1e1900 */
[C---:B------:R-:W-:Y:S02]  /*7580*/  IADD3.X R13, PT, PT, R11.reuse, R5, RZ, P0, !PT ;  /* 0x000000050b0d7210 */ /* 0x040fe400007fe4ff */
[----:B------:R-:W-:Y:S02]  /*7590*/  IADD3 R14, P0, PT, R10, R7, RZ ;  /* 0x000000070a0e7210 */ /* 0x000fe40007f1e0ff */
[C---:B------:R-:W-:Y:S01]  /*75a0*/  IADD3.X R17, PT, PT, R11.reuse, R8, RZ, P1, !PT ;  /* 0x000000080b117210 */ /* 0x040fe20000ffe4ff */
[----:B------:R4:W2:Y:S01]  /*75b0*/  LDG.E R25, desc[UR10][R12.64] ;  /* 0x0000000a0c197981 */ /* 0x0008a2000c1e1900 */
[----:B------:R-:W-:-:S03]  /*75c0*/  IADD3.X R15, PT, PT, R11, R4, RZ, P0, !PT ;  /* 0x000000040b0f7210 */ /* 0x000fc600007fe4ff */
[----:B------:R-:W5:Y:S04]  /*75d0*/  LDG.E R27, desc[UR10][R16.64] ;  /* 0x0000000a101b7981 */ /* 0x000f68000c1e1900 */
[----:B------:R4:W5:Y:S01]  /*75e0*/  LDG.E R26, desc[UR10][R14.64] ;  /* 0x0000000a0e1a7981 */ /* 0x000962000c1e1900 */
[C---:B------:R-:W-:Y:S02]  /*75f0*/  SHF.L.U32 R18, R0.reuse, 0x3, RZ ;  /* 0x0000000300127819 */ /* 0x040fe400000006ff */
[----:B------:R-:W-:Y:S02]  /*7600*/  SHF.L.U64.HI R19, R0, 0x3, R19 ;  /* 0x0000000300137819 */ /* 0x000fe40000010213 */
[----:B------:R-:W-:Y:S02]  /*7610*/  LOP3.LUT R22, R18, 0xfffffff8, RZ, 0xc0, !PT ;  /* 0xfffffff812167812 */ /* 0x000fe400078ec0ff */
[----:B------:R-:W-:-:S02]  /*7620*/  LOP3.LUT R21, R21, 0xfffffffc, RZ, 0xc0, !PT ;  /* 0xfffffffc15157812 */ /* 0x000fc400078ec0ff */
[----:B-1----:R-:W-:Y:S02]  /*7630*/  LOP3.LUT R11, R19, 0x3, RZ, 0xc0, !PT ;  /* 0x00000003130b7812 */ /* 0x002fe400078ec0ff */
[C---:B0-----:R-:W-:Y:S02]  /*7640*/  IADD3 R20, P0, PT, R22.reuse, UR6, RZ ;  /* 0x0000000616147c10 */ /* 0x041fe4000ff1e0ff */
[----:B------:R-:W-:Y:S02]  /*7650*/  LOP3.LUT R10, R23, 0x3, RZ, 0xc0, !PT ;  /* 0x00000003170a7812 */ /* 0x000fe400078ec0ff */
[----:B---3--:R-:W-:Y:S02]  /*7660*/  IADD3 R22, P1, PT, R22, UR8, RZ ;  /* 0x0000000816167c10 */ /* 0x008fe4000ff3e0ff */
[----:B----4-:R-:W-:Y:S02]  /*7670*/  IADD3 R12, P2, PT, R21, UR4, RZ ;  /* 0x00000004150c7c10 */ /* 0x010fe4000ff5e0ff */
[----:B------:R-:W-:-:S02]  /*7680*/  IADD3.X R21, PT, PT, R11, UR7, RZ, P0, !PT ;  /* 0x000000070b157c10 */ /* 0x000fc400087fe4ff */
[----:B------:R-:W-:Y:S02]  /*7690*/  IADD3.X R23, PT, PT, R11, UR9, RZ, P1, !PT ;  /* 0x000000090b177c10 */ /* 0x000fe40008ffe4ff */
[----:B------:R-:W-:Y:S02]  /*76a0*/  IADD3.X R13, PT, PT, R10, UR5, RZ, P2, !PT ;  /* 0x000000050a0d7c10 */ /* 0x000fe400097fe4ff */
[C---:B------:R-:W-:Y:S02]  /*76b0*/  IADD3 R14, P0, PT, R12.reuse, R6, RZ ;  /* 0x000000060c0e7210 */ /* 0x040fe40007f1e0ff */
[C---:B------:R-:W-:Y:S02]  /*76c0*/  IADD3 R16, P1, PT, R12.reuse, R7, RZ ;  /* 0x000000070c107210 */ /* 0x040fe40007f3e0ff */
[----:B------:R-:W-:Y:S02]  /*76d0*/  IADD3 R10, P2, PT, R12, R9, RZ ;  /* 0x000000090c0a7210 */ /* 0x000fe40007f5e0ff */
[----:B------:R-:W-:-:S02]  /*76e0*/  IADD3.X R15, PT, PT, R13, R5, RZ, P0, !PT ;  /* 0x000000050d0f7210 */ /* 0x000fc400007fe4ff */
[C---:B------:R-:W-:Y:S02]  /*76f0*/  IADD3.X R17, PT, PT, R13.reuse, R4, RZ, P1, !PT ;  /* 0x000000040d117210 */ /* 0x040fe40000ffe4ff */
[----:B------:R-:W-:Y:S01]  /*7700*/  IADD3.X R11, PT, PT, R13, R8, RZ, P2, !PT ;  /* 0x000000080d0b7210 */ /* 0x000fe200017fe4ff */
[----:B--2---:R0:W-:Y:S04]  /*7710*/  STG.E.64 desc[UR10][R20.64], R24 ;  /* 0x0000001814007986 */ /* 0x0041e8000c101b0a */
[----:B-----5:R1:W-:Y:S04]  /*7720*/  STG.E.64 desc[UR10][R22.64], R26 ;  /* 0x0000001a16007986 */ /* 0x0203e8000c101b0a */
[----:B------:R-:W2:Y:S04]  /*7730*/  LDG.E R28, desc[UR10][R12.64+0x200] ;  /* 0x0002000a0c1c7981 */ /* 0x000ea8000c1e1900 */
[----:B------:R-:W2:Y:S04]  /*7740*/  LDG.E R29, desc[UR10][R14.64+0x200] ;  /* 0x0002000a0e1d7981 */ /* 0x000ea8000c1e1900 */
[----:B------:R-:W3:Y:S04]  /*7750*/  LDG.E R30, desc[UR10][R16.64+0x200] ;  /* 0x0002000a101e7981 */ /* 0x000ee8000c1e1900 */
[----:B------:R-:W3:Y:S01]  /*7760*/  LDG.E R31, desc[UR10][R10.64+0x200] ;  /* 0x0002000a0a1f7981 */ /* 0x000ee2000c1e1900 */
        /* <DEDUP_REMOVED lines=9> */
[----:B---3--:R2:W-:Y:S04]  /*7800*/  STG.E.64 desc[UR10][R24.64], R30 ;  /* 0x0000001e18007986 */ /* 0x0085e8000c101b0a */
[----:B-1----:R-:W3:Y:S04]  /*7810*/  LDG.E R26, desc[UR10][R12.64+0x400] ;  /* 0x0004000a0c1a7981 */ /* 0x002ee8000c1e1900 */
[----:B------:R-:W3:Y:S04]  /*7820*/  LDG.E R27, desc[UR10][R14.64+0x400] ;  /* 0x0004000a0e1b7981 */ /* 0x000ee8000c1e1900 */
[----:B------:R-:W4:Y:S04]  /*7830*/  LDG.E R32, desc[UR10][R16.64+0x400] ;  /* 0x0004000a10207981 */ /* 0x000f28000c1e1900 */
        /* <DEDUP_REMOVED lines=11> */
[----:B------:R-:W3:Y:S04]  /*78f0*/  LDG.E R28, desc[UR10][R12.64+0x600] ;  /* 0x0006000a0c1c7981 */ /* 0x000ee8000c1e1900 */
        /* <DEDUP_REMOVED lines=14> */
[----:B------:R-:W-:Y:S01]  /*79e0*/  HFMA2 R19, -RZ, RZ, 0, 0 ;  /* 0x00000000ff137431 */ /* 0x000fe200000001ff */
[----:B---3--:R4:W-:Y:S04]  /*79f0*/  STG.E.64 desc[UR10][R24.64], R28 ;  /* 0x0000001c18007986 */ /* 0x0089e8000c101b0a */
[----:B--2---:R4:W-:Y:S07]  /*7a00*/  STG.E.64 desc[UR10][R22.64], R30 ;  /* 0x0000001e16007986 */ /* 0x0049ee000c101b0a */
[----:B------:R-:W-:Y:S05]  /*7a10*/  @P0 BRA `(.L_x_160) ;  /* 0xfffffff800bc0947 */ /* 0x000fea000383ffff */
[----:B------:R-:W-:Y:S05]  /*7a20*/  EXIT ;  /* 0x000000000000794d */ /* 0x000fea0003800000 */
.L_x_161:
        /* <DEDUP_REMOVED lines=13> */
.L_x_2470:


//--------------------- .text._Z35group_norm_nhwc_bwd_one_pass_kernelI11Bf16IOBf16WLi64ELi4ELi128EEv26Group_norm_nhwc_bwd_params --------------------------
	.section	.text._Z35group_norm_nhwc_bwd_one_pass_kernelI11Bf16IOBf16WLi64ELi4ELi128EEv26Group_norm_nhwc_bwd_params,"ax",@progbits
	.align	128
        .global         _Z35group_norm_nhwc_bwd_one_pass_kernelI11Bf16IOBf16WLi64ELi4ELi128EEv26Group_norm_nhwc_bwd_params
        .type           _Z35group_norm_nhwc_bwd_one_pass_kernelI11Bf16IOBf16WLi64ELi4ELi128EEv26Group_norm_nhwc_bwd_params,@function
        .size           _Z35group_norm_nhwc_bwd_one_pass_kernelI11Bf16IOBf16WLi64ELi4ELi128EEv26Group_norm_nhwc_bwd_params,(.L_x_2471 - _Z35group_norm_nhwc_bwd_one_pass_kernelI11Bf16IOBf16WLi64ELi4ELi128EEv26Group_norm_nhwc_bwd_params)
        .other          _Z35group_norm_nhwc_bwd_one_pass_kernelI11Bf16IOBf16WLi64ELi4ELi128EEv26Group_norm_nhwc_bwd_params,@"STO_CUDA_ENTRY STV_DEFAULT"
_Z35group_norm_nhwc_bwd_one_pass_kernelI11Bf16IOBf16WLi64ELi4ELi128EEv26Group_norm_nhwc_bwd_params:
.text._Z35group_norm_nhwc_bwd_one_pass_kernelI11Bf16IOBf16WLi64ELi4ELi128EEv26Group_norm_nhwc_bwd_params:
        /* <DEDUP_REMOVED lines=11> */
[----:B------:R-:W1:Y:S01]  /*00b0*/  S2R R24, SR_LANEID ;  /* 0x0000000000187919 */ /* 0x000e620000000000 */
[----:B------:R-:W2:Y:S01]  /*00c0*/  LDCU UR20, c[0x0][0x370] ;  /* 0x00006e00ff1477ac */ /* 0x000ea20008000800 */
[--C-:B------:R-:W-:Y:S02]  /*00d0*/  SHF.R.U32.HI R31, RZ, 0x1, R25.reuse ;  /* 0x00000001ff1f7819 */ /* 0x100fe40000011619 */
[----:B------:R-:W-:Y:S01]  /*00e0*/  SHF.R.U32.HI R27, RZ, 0x2, R25 ;  /* 0x00000002ff1b7819 */ /* 0x000fe20000011619 */
[----:B------:R-:W-:Y:S01]  /*00f0*/  UMOV UR4, 0x400 ;  /* 0x0000040000047882 */ /* 0x000fe20000000000 */
[----:B------:R-:W3:Y:S01]  /*0100*/  LDCU UR21, c[0x0][0x374] ;  /* 0x00006e80ff1577ac */ /* 0x000ee20008000800 */
[----:B------:R-:W4:Y:S01]  /*0110*/  LDC R0, c[0x0][0x41c] ;  /* 0x00010700ff007b82 */ /* 0x000f220000000800 */
[----:B------:R-:W-:Y:S01]  /*0120*/  LOP3.LUT R27, R27, 0xf8, RZ, 0xc0, !PT ;  /* 0x000000f81b1b7812 */ /* 0x000fe200078ec0ff */
[----:B------:R-:W-:Y:S01]  /*0130*/  UIADD3 UR6, UPT, UPT, UR4, 0x40, URZ ;  /* 0x0000004004067890 */ /* 0x000fe2000fffe0ff */
[----:B------:R-:W-:Y:S01]  /*0140*/  UMOV UR11, UR12 ;  /* 0x0000000c000b7c82 */ /* 0x000fe20008000000 */
[----:B--2---:R-:W-:-:S02]  /*0150*/  ULOP3.LUT UR16, UR20, 0x7ffffff8, URZ, 0xc0, !UPT ;  /* 0x7ffffff814107892 */ /* 0x004fc4000f8ec0ff */
[----:B0-----:R-:W-:Y:S02]  /*0160*/  ULEA UR6, UR7, UR6, 0x18 ;  /* 0x0000000607067291 */ /* 0x001fe4000f8ec0ff */
[----:B------:R-:W-:-:S03]  /*0170*/  ULEA UR10, UR7, UR4, 0x18 ;  /* 0x00000004070a7291 */ /* 0x000fc6000f8ec0ff */
[----:B------:R-:W-:Y:S01]  /*0180*/  UMOV UR4, URZ ;  /* 0x000000ff00047c82 */ /* 0x000fe20008000000 */
[----:B------:R-:W-:Y:S01]  /*0190*/  LEA R29, R25, UR6, 0x4 ;  /* 0x00000006191d7c11 */ /* 0x000fe2000f8e20ff */
[----:B-1-34-:R-:W-:-:S07]  /*01a0*/  IMAD R31, R0, UR19, R31 ;  /* 0x00000013001f7c24 */ /* 0x01afce000f8e021f */
.L_x_183:
[----:B0-----:R-:W0:Y:S01]  /*01b0*/  LDC R8, c[0x0][0x410] ;  /* 0x00010400ff087b82 */ /* 0x001e220000000800 */
[----:B------:R-:W-:Y:S01]  /*01c0*/  IABS R6, UR11 ;  /* 0x0000000b00067c13 */ /* 0x000fe20008000000 */
[----:B------:R-:W1:Y:S01]  /*01d0*/  LDCU.64 UR6, c[0x0][0x3b8] ;  /* 0x00007700ff0677ac */ /* 0x000e620008000a00 */
[----:B--2---:R-:W-:Y:S02]  /*01e0*/  SHF.R.S32.HI R13, RZ, 0x1f, R31 ;  /* 0x0000001fff0d7819 */ /* 0x004fe4000001141f */
[----:B------:R-:W-:Y:S01]  /*01f0*/  ISETP.LE.AND P4, PT, RZ, UR11, PT ;  /* 0x0000000bff007c0c */ /* 0x000fe2000bf83270 */
[----:B------:R-:W2:Y:S01]  /*0200*/  LDCU.128 UR24, c[0x0][0x400] ;  /* 0x00008000ff1877ac */ /* 0x000ea20008000c00 */
[----:B-1----:R-:W-:Y:S01]  /*0210*/  UIMAD.WIDE UR6, UR11, 0x8, UR6 ;  /* 0x000000080b0678a5 */ /* 0x002fe2000f8e0206 */
[----:B0-----:R-:W-:Y:S02]  /*0220*/  IABS R5, R8 ;  /* 0x0000000800057213 */ /* 0x001fe40000000000 */
[----:B--2---:R-:W-:-:S02]  /*0230*/  ISETP.GE.U32.AND P0, PT, R31, UR24, PT ;  /* 0x000000181f007c0c */ /* 0x004fc4000bf06070 */
[----:B------:R-:W0:Y:S02]  /*0240*/  I2F.RP R0, R5 ;  /* 0x0000000500007306 */ /* 0x000e240000209400 */
[----:B------:R-:W-:-:S06]  /*0250*/  ISETP.GE.AND.EX P0, PT, R13, UR25, PT, P0 ;  /* 0x000000190d007c0c */ /* 0x000fcc000bf06300 */
[----:B0-----:R-:W0:Y:S02]  /*0260*/  MUFU.RCP R0, R0 ;  /* 0x0000000000007308 */ /* 0x001e240000001000 */
[----:B0-----:R-:W-:-:S06]  /*0270*/  IADD3 R2, PT, PT, R0, 0xffffffe, RZ ;  /* 0x0ffffffe00027810 */ /* 0x001fcc0007ffe0ff */
[----:B------:R0:W1:Y:S02]  /*0280*/  F2I.FTZ.U32.TRUNC.NTZ R3, R2 ;  /* 0x0000000200037305 */ /* 0x000064000021f000 */
[----:B0-----:R-:W-:Y:S01]  /*0290*/  HFMA2 R2, -RZ, RZ, 0, 0 ;  /* 0x00000000ff027431 */ /* 0x001fe200000001ff */
[----:B-1----:R-:W-:-:S05]  /*02a0*/  IADD3 R4, PT, PT, RZ, -R3, RZ ;  /* 0x80000003ff047210 */ /* 0x002fca0007ffe0ff */
[----:B------:R-:W-:-:S04]  /*02b0*/  IMAD R7, R4, R5, RZ ;  /* 0x0000000504077224 */ /* 0x000fc800078e02ff */
[----:B------:R-:W-:Y:S01]  /*02c0*/  IMAD.HI.U32 R3, R3, R7, R2 ;  /* 0x0000000703037227 */ /* 0x000fe200078e0002 */
[----:B------:R-:W-:Y:S01]  /*02d0*/  MOV R2, UR6 ;  /* 0x0000000600027c02 */ /* 0x000fe20008000f00 */
[----:B------:R-:W0:Y:S04]  /*02e0*/  LDCU.U8 UR6, c[0x0][0x414] ;  /* 0x00008280ff0677ac */ /* 0x000e280008000000 */
[----:B------:R-:W-:Y:S01]  /*02f0*/  IMAD.HI.U32 R4, R3, R6, RZ ;  /* 0x0000000603047227 */ /* 0x000fe200078e00ff */
[----:B------:R-:W-:-:S04]  /*0300*/  MOV R3, UR7 ;  /* 0x0000000700037c02 */ /* 0x000fc80008000f00 */
[----:B------:R-:W-:Y:S02]  /*0310*/  IADD3 R0, PT, PT, -R4, RZ, RZ ;  /* 0x000000ff04007210 */ /* 0x000fe40007ffe1ff */
[----:B------:R-:W2:Y:S03]  /*0320*/  LDG.E.64 R2, desc[UR14][R2.64] ;  /* 0x0000000e02027981 */ /* 0x000ea6000c1e1b00 */
[----:B------:R-:W-:Y:S01]  /*0330*/  IMAD R0, R5, R0, R6 ;  /* 0x0000000005007224 */ /* 0x000fe200078e0206 */
[----:B------:R-:W-:-:S04]  /*0340*/  LOP3.LUT R6, R8, UR11, RZ, 0x3c, !PT ;  /* 0x0000000b08067c12 */ /* 0x000fc8000f8e3cff */
[----:B------:R-:W-:Y:S02]  /*0350*/  ISETP.GT.U32.AND P2, PT, R5, R0, PT ;  /* 0x000000000500720c */ /* 0x000fe40003f44070 */
[----:B------:R-:W-:Y:S02]  /*0360*/  ISETP.GE.AND P5, PT, R6, RZ, PT ;  /* 0x000000ff0600720c */ /* 0x000fe40003fa6270 */
[----:B------:R-:W1:Y:S09]  /*0370*/  @!P0 LDC.64 R6, c[0x0][0x3f8] ;  /* 0x0000fe00ff068b82 */ /* 0x000e720000000a00 */
[----:B------:R-:W-:-:S02]  /*0380*/  @!P2 IADD3 R0, PT, PT, R0, -R5, RZ ;  /* 0x800000050000a210 */ /* 0x000fc40007ffe0ff */
[----:B------:R-:W-:Y:S02]  /*0390*/  @!P2 IADD3 R4, PT, PT, R4, 0x1, RZ ;  /* 0x000000010404a810 */ /* 0x000fe40007ffe0ff */
[CC--:B------:R-:W-:Y:S02]  /*03a0*/  ISETP.GE.U32.AND P1, PT, R0.reuse, R5.reuse, PT ;  /* 0x000000050000720c */ /* 0x0c0fe40003f26070 */
[----:B------:R-:W-:Y:S02]  /*03b0*/  ISETP.GT.U32.AND P3, PT, R5, R0, PT ;  /* 0x000000000500720c */ /* 0x000fe40003f64070 */
[----:B------:R-:W-:-:S04]  /*03c0*/  IADD3 R5, PT, PT, R0, -R5, RZ ;  /* 0x8000000500057210 */ /* 0x000fc80007ffe0ff */
[----:B------:R-:W-:Y:S02]  /*03d0*/  SEL R0, R5, R0, !P3 ;  /* 0x0000000005007207 */ /* 0x000fe40005800000 */
[----:B------:R-:W-:-:S03]  /*03e0*/  LOP3.LUT R5, RZ, R8, RZ, 0x33, !PT ;  /* 0x00000008ff057212 */ /* 0x000fc600078e33ff */
[----:B------:R-:W-:Y:S02]  /*03f0*/  @P1 IADD3 R4, PT, PT, R4, 0x1, RZ ;  /* 0x0000000104041810 */ /* 0x000fe40007ffe0ff */
[----:B------:R-:W-:Y:S02]  /*0400*/  ISETP.NE.AND P1, PT, R8, RZ, PT ;  /* 0x000000ff0800720c */ /* 0x000fe40003f25270 */
[----:B------:R-:W-:Y:S02]  /*0410*/  MOV R8, R4 ;  /* 0x0000000400087202 */ /* 0x000fe40000000f00 */
[----:B------:R-:W-:Y:S02]  /*0420*/  @!P4 IADD3 R0, PT, PT, -R0, RZ, RZ ;  /* 0x000000ff0000c210 */ /* 0x000fe40007ffe1ff */
[----:B------:R-:W-:Y:S02]  /*0430*/  @!P5 IADD3 R8, PT, PT, -R8, RZ, RZ ;  /* 0x000000ff0808d210 */ /* 0x000fe40007ffe1ff */
[----:B------:R-:W-:-:S02]  /*0440*/  SEL R4, R5, R0, !P1 ;  /* 0x0000000005047207 */ /* 0x000fc40004800000 */
[----:B------:R-:W-:Y:S02]  /*0450*/  SHF.L.U32 R9, R25, 0x1, RZ ;  /* 0x0000000119097819 */ /* 0x000fe400000006ff */
[----:B------:R-:W-:Y:S02]  /*0460*/  SEL R11, R5, R8, !P1 ;  /* 0x00000008050b7207 */ /* 0x000fe40004800000 */
[----:B------:R-:W-:Y:S02]  /*0470*/  SHF.L.U32 R0, R4, 0x2, RZ ;  /* 0x0000000204007819 */ /* 0x000fe400000006ff */
[----:B------:R-:W-:Y:S02]  /*0480*/  LOP3.LUT R5, R9, 0x2, RZ, 0xc0, !PT ;  /* 0x0000000209057812 */ /* 0x000fe400078ec0ff */
[----:B------:R-:W-:Y:S02]  /*0490*/  SHF.R.S32.HI R8, RZ, 0x1f, R11 ;  /* 0x0000001fff087819 */ /* 0x000fe4000001140b */
[----:B------:R-:W-:-:S02]  /*04a0*/  SHF.R.S32.HI R35, RZ, 0x1f, R0 ;  /* 0x0000001fff237819 */ /* 0x000fc40000011400 */
[----:B------:R-:W-:Y:S01]  /*04b0*/  LOP3.LUT R34, R0, R5, RZ, 0xfc, !PT ;  /* 0x0000000500227212 */ /* 0x000fe200078efcff */
[----:B------:R-:W-:Y:S02]  /*04c0*/  IMAD R10, R8, UR26, RZ ;  /* 0x0000001a080a7c24 */ /* 0x000fe4000f8e02ff */
[----:B------:R-:W3:Y:S02]  /*04d0*/  @!P0 LDC.64 R8, c[0x0][0x3a0] ;  /* 0x0000e800ff088b82 */ /* 0x000ee40000000a00 */
[----:B------:R-:W-:-:S04]  /*04e0*/  IMAD.WIDE.U32 R34, R11, UR26, R34 ;  /* 0x0000001a0b227c25 */ /* 0x000fc8000f8e0022 */
[----:B------:R-:W-:Y:S01]  /*04f0*/  IMAD R37, R11, UR27, R10 ;  /* 0x0000001b0b257c24 */ /* 0x000fe2000f8e020a */
[----:B------:R-:W-:Y:S01]  /*0500*/  @!P0 MOV R36, R34 ;  /* 0x0000002200248202 */ /* 0x000fe20000000f00 */
[-C--:B-1----:R-:W-:Y:S01]  /*0510*/  @!P0 IMAD R12, R13, R6.reuse, RZ ;  /* 0x000000060d0c8224 */ /* 0x082fe200078e02ff */
[----:B0-----:R-:W-:Y:S01]  /*0520*/  ISETP.NE.AND P2, PT, RZ, UR6, PT ;  /* 0x00000006ff007c0c */ /* 0x001fe2000bf45270 */
[----:B------:R-:W0:Y:S01]  /*0530*/  @!P0 LDC.64 R10, c[0x0][0x398] ;  /* 0x0000e600ff0a8b82 */ /* 0x000e220000000a00 */
[----:B------:R-:W-:Y:S01]  /*0540*/  IADD3 R37, PT, PT, R35, R37, RZ ;  /* 0x0000002523257210 */ /* 0x000fe20007ffe0ff */
[C---:B------:R-:W-:Y:S02]  /*0550*/  @!P0 IMAD R15, R31.reuse, R7, R12 ;  /* 0x000000071f0f8224 */ /* 0x040fe400078e020c */
[----:B------:R-:W-:-:S05]  /*0560*/  @!P0 IMAD.WIDE.U32 R6, R31, R6, R36 ;  /* 0x000000061f068225 */ /* 0x000fca00078e0024 */
[----:B------:R-:W-:-:S03]  /*0570*/  @!P0 IADD3 R7, PT, PT, R7, R15, RZ ;  /* 0x0000000f07078210 */ /* 0x000fc60007ffe0ff */
[----:B------:R-:W1:Y:S01]  /*0580*/  @P2 LDC.64 R12, c[0x0][0x3b0] ;  /* 0x0000ec00ff0c2b82 */ /* 0x000e620000000a00 */
[C---:B------:R-:W-:Y:S02]  /*0590*/  @!P0 SHF.L.U32 R15, R6.reuse, 0x1, RZ ;  /* 0x00000001060f8819 */ /* 0x040fe400000006ff */
[----:B------:R-:W-:-:S05]  /*05a0*/  @!P0 SHF.L.U64.HI R14, R6, 0x1, R7 ;  /* 0x00000001060e8819 */ /* 0x000fca0000010207 */
[----:B------:R-:W4:Y:S01]  /*05b0*/  LDC.64 R6, c[0x0][0x3a8] ;  /* 0x0000ea00ff067b82 */ /* 0x000f220000000a00 */
[----:B---3--:R-:W-:-:S04]  /*05c0*/  @!P0 IADD3 R8, P1, PT, R15, R8, RZ ;  /* 0x000000080f088210 */ /* 0x008fc80007f3e0ff */
[----:B------:R-:W-:Y:S02]  /*05d0*/  @!P0 IADD3.X R9, PT, PT, R14, R9, RZ, P1, !PT ;  /* 0x000000090e098210 */ /* 0x000fe40000ffe4ff */
[----:B0-----:R-:W-:-:S04]  /*05e0*/  @!P0 IADD3 R10, P3, PT, R15, R10, RZ ;  /* 0x0000000a0f0a8210 */ /* 0x001fc80007f7e0ff */
[----:B------:R0:W3:Y:S01]  /*05f0*/  @!P0 LDG.E R9, desc[UR14][R8.64] ;  /* 0x0000000e08098981 */ /* 0x0000e2000c1e1900 */
[----:B------:R-:W-:Y:S02]  /*0600*/  @!P0 IADD3.X R11, PT, PT, R14, R11, RZ, P3, !PT ;  /* 0x0000000b0e0b8210 */ /* 0x000fe40001ffe4ff */
[----:B------:R-:W-:-:S03]  /*0610*/  IADD3 R5, PT, PT, R5, R0, RZ ;  /* 0x0000000005057210 */ /* 0x000fc60007ffe0ff */
[----:B------:R-:W5:Y:S02]  /*0620*/  @!P0 LDG.E R10, desc[UR14][R10.64] ;  /* 0x0000000e0a0a8981 */ /* 0x000f64000c1e1900 */
[----:B-1----:R-:W-:-:S04]  /*0630*/  @P2 IMAD.WIDE R12, R5, 0x2, R12 ;  /* 0x00000002050c2825 */ /* 0x002fc800078e020c */
[----:B----4-:R-:W-:Y:S01]  /*0640*/  IMAD.WIDE R6, R5, 0x2, R6 ;  /* 0x0000000205067825 */ /* 0x010fe200078e0206 */
[----:B------:R-:W4:Y:S04]  /*0650*/  @P2 LDG.E.U16 R0, desc[UR14][R12.64] ;  /* 0x0000000e0c002981 */ /* 0x000f28000c1e1500 */
[----:B------:R-:W4:Y:S04]  /*0660*/  @P2 LDG.E.U16 R16, desc[UR14][R12.64+0x2] ;  /* 0x0000020e0c102981 */ /* 0x000f28000c1e1500 */
[----:B------:R-:W4:Y:S04]  /*0670*/  LDG.E.U16 R14, desc[UR14][R6.64] ;  /* 0x0000000e060e7981 */ /* 0x000f28000c1e1500 */
[----:B------:R1:W4:Y:S01]  /*0680*/  LDG.E.U16 R15, desc[UR14][R6.64+0x2] ;  /* 0x0000020e060f7981 */ /* 0x000322000c1e1500 */
[----:B0-----:R-:W-:-:S02]  /*0690*/  PRMT R8, RZ, 0x7610, R8 ;  /* 0x00007610ff087816 */ /* 0x001fc40000000008 */
[----:B------:R-:W-:Y:S02]  /*06a0*/  PRMT R5, RZ, 0x7610, R5 ;  /* 0x00007610ff057816 */ /* 0x000fe40000000005 */
[----:B------:R-:W-:Y:S02]  /*06b0*/  PRMT R28, RZ, 0x7610, R28 ;  /* 0x00007610ff1c7816 */ /* 0x000fe4000000001c */
[----:B------:R-:W-:Y:S01]  /*06c0*/  PRMT R26, RZ, 0x7610, R26 ;  /* 0x00007610ff1a7816 */ /* 0x000fe2000000001a */
[----:B------:R-:W-:Y:S01]  /*06d0*/  HFMA2 R32, -RZ, RZ, 0, 0 ;  /* 0x00000000ff207431 */ /* 0x000fe200000001ff */
[----:B------:R-:W-:Y:S01]  /*06e0*/  UMOV UR17, 0x3f800000 ;  /* 0x3f80000000117882 */ /* 0x000fe20000000000 */
[----:B------:R-:W-:Y:S01]  /*06f0*/  MOV R30, RZ ;  /* 0x000000ff001e7202 */ /* 0x000fe20000000f00 */
[----:B--2---:R-:W-:-:S05]  /*0700*/  FFMA.FTZ R3, -R2, R2, R3 ;  /* 0x0000000202037223 */ /* 0x004fca0000010103 */
[----:B------:R-:W-:-:S13]  /*0710*/  FSETP.GTU.FTZ.AND P1, PT, R3, RZ, PT ;  /* 0x000000ff0300720b */ /* 0x000fda0003f3c000 */
[----:B------:R-:W-:-:S05]  /*0720*/  VOTEU.ANY UP0, P1 ;  /* 0x0000000000ff7886 */ /* 0x000fca0000800100 */
[----:B------:R-:W0:Y:S01]  /*0730*/  @UP0 LDCU UR6, c[0x0][0x3c0] ;  /* 0x00007800ff0607ac */ /* 0x000e220008000800 */
[----:B------:R-:W-:-:S13]  /*0740*/  PLOP3.LUT P1, PT, PT, PT, UP0, 0x80, 0x8 ;  /* 0x000000000008781c */ /* 0x000fda0003f2f008 */
[----:B0-----:R-:W-:-:S06]  /*0750*/  @P1 FADD.FTZ R3, R3, UR6 ;  /* 0x0000000603031e21 */ /* 0x001fcc0008010000 */
[----:B------:R-:W0:Y:S02]  /*0760*/  @P1 MUFU.RSQ R3, R3 ;  /* 0x0000000300031308 */ /* 0x000e240000001400 */
[----:B0-----:R-:W-:-:S13]  /*0770*/  @P1 R2UR UR6, R3 ;  /* 0x00000000030612ca */ /* 0x001fda00000e0000 */
[----:B------:R-:W-:Y:S01]  /*0780*/  @UP0 UMOV UR17, UR6 ;  /* 0x0000000600110c82 */ /* 0x000fe20008000000 */
[C---:B---3--:R-:W-:Y:S02]  /*0790*/  @!P0 PRMT R8, R9.reuse, 0x7610, R8 ;  /* 0x0000761009088816 */ /* 0x048fe40000000008 */
[----:B------:R-:W-:Y:S02]  /*07a0*/  @!P0 PRMT R5, R9, 0x7632, R5 ;  /* 0x0000763209058816 */ /* 0x000fe40000000005 */
[----:B-1----:R-:W-:Y:S02]  /*07b0*/  SHF.L.U32 R7, R8, 0x10, RZ ;  /* 0x0000001008077819 */ /* 0x002fe400000006ff */
[----:B------:R-:W-:Y:S02]  /*07c0*/  SHF.L.U32 R5, R5, 0x10, RZ ;  /* 0x0000001005057819 */ /* 0x000fe400000006ff */
[C---:B-----5:R-:W-:Y:S02]  /*07d0*/  @!P0 PRMT R28, R10.reuse, 0x7610, R28 ;  /* 0x000076100a1c8816 */ /* 0x060fe4000000001c */
[----:B------:R-:W-:Y:S01]  /*07e0*/  @!P0 PRMT R26, R10, 0x7632, R26 ;  /* 0x000076320a1a8816 */ /* 0x000fe2000000001a */
[C---:B------:R-:W-:Y:S01]  /*07f0*/  FADD.FTZ R8, -R2.reuse, R7 ;  /* 0x0000000702087221 */ /* 0x040fe20000010100 */
[----:B------:R-:W-:Y:S01]  /*0800*/  FADD.FTZ R2, -R2, R5 ;  /* 0x0000000502027221 */ /* 0x000fe20000010100 */
[----:B------:R-:W-:-:S02]  /*0810*/  SHF.L.U32 R28, R28, 0x10, RZ ;  /* 0x000000101c1c7819 */ /* 0x000fc400000006ff */
[----:B------:R-:W-:Y:S01]  /*0820*/  SHF.L.U32 R26, R26, 0x10, RZ ;  /* 0x000000101a1a7819 */ /* 0x000fe200000006ff */
[----:B------:R-:W-:Y:S01]  /*0830*/  FMUL.FTZ R2, R2, UR17 ;  /* 0x0000001102027c20 */ /* 0x000fe20008410000 */
[----:B----4-:R-:W-:Y:S01]  /*0840*/  @P2 SHF.L.U32 R32, R0, 0x10, RZ ;  /* 0x0000001000202819 */ /* 0x010fe200000006ff */
[----:B------:R-:W-:Y:S01]  /*0850*/  FMUL.FTZ R0, R8, UR17 ;  /* 0x0000001108007c20 */ /* 0x000fe20008410000 */
[----:B------:R-:W-:Y:S02]  /*0860*/  @P2 SHF.L.U32 R30, R16, 0x10, RZ ;  /* 0x00000010101e2819 */ /* 0x000fe400000006ff */
[----:B------:R-:W-:Y:S02]  /*0870*/  MOV R7, R26 ;  /* 0x0000001a00077202 */ /* 0x000fe40000000f00 */
[----:B------:R-:W-:Y:S02]  /*0880*/  SHF.L.U32 R5, R14, 0x10, RZ ;  /* 0x000000100e057819 */ /* 0x000fe400000006ff */
[----:B------:R-:W-:-:S02]  /*0890*/  MOV R6, R28 ;  /* 0x0000001c00067202 */ /* 0x000fc40000000f00 */
        /* <DEDUP_REMOVED lines=20> */
.L_x_163:
[----:B------:R-:W-:Y:S01]  /*09e0*/  FMUL.FTZ R9, R5, R6 ;  /* 0x0000000605097220 */ /* 0x000fe20000410000 */
[----:B------:R-:W-:Y:S01]  /*09f0*/  FMUL.FTZ R11, R3, R7 ;  /* 0x00000007030b7220 */ /* 0x000fe20000410000 */
[----:B------:R-:W-:Y:S01]  /*0a00*/  ISETP.GT.AND P1, PT, R24, 0x1e, PT ;  /* 0x0000001e1800780c */ /* 0x000fe20003f24270 */
[----:B------:R-:W-:Y:S01]  /*0a10*/  FADD.FTZ R10, RZ, R6 ;  /* 0x00000006ff0a7221 */ /* 0x000fe20000010000 */
[----:B------:R-:W-:Y:S01]  /*0a20*/  FFMA.FTZ R13, R0, R9, RZ ;  /* 0x00000009000d7223 */ /* 0x000fe200000100ff */
[----:B------:R-:W-:Y:S01]  /*0a30*/  FADD.FTZ R8, RZ, R9 ;  /* 0x00000009ff087221 */ /* 0x000fe20000010000 */
[----:B------:R-:W-:Y:S01]  /*0a40*/  ISETP.GT.AND P4, PT, R24, 0xf, PT ;  /* 0x0000000f1800780c */ /* 0x000fe20003f84270 */
[----:B------:R-:W-:Y:S01]  /*0a50*/  BSSY.RECONVERGENT B0, `(.L_x_164) ;  /* 0x0000025000007945 */ /* 0x000fe20003800200 */
[----:B------:R-:W-:Y:S01]  /*0a60*/  FFMA.FTZ R12, R2, R11, R13 ;  /* 0x0000000b020c7223 */ /* 0x000fe2000001000d */
[----:B------:R-:W-:Y:S01]  /*0a70*/  FADD.FTZ R13, R11, R8 ;  /* 0x000000080b0d7221 */ /* 0x000fe20000010000 */
[----:B------:R-:W-:Y:S01]  /*0a80*/  FADD.FTZ R11, RZ, R7 ;  /* 0x00000007ff0b7221 */ /* 0x000fe20000010000 */
[----:B------:R-:W-:-:S02]  /*0a90*/  ISETP.NE.AND P3, PT, R25, RZ, PT ;  /* 0x000000ff1900720c */ /* 0x000fc40003f65270 */
[----:B------:R-:W0:Y:S01]  /*0aa0*/  SHFL.DOWN PT, R9, R12, 0x1, 0x1f ;  /* 0x08201f000c097f89 */ /* 0x000e2200000e0000 */
[----:B------:R-:W-:-:S03]  /*0ab0*/  ISETP.GT.U32.AND P5, PT, R25, 0x1, PT ;  /* 0x000000011900780c */ /* 0x000fc60003fa4070 */
        /* <DEDUP_REMOVED lines=17> */
[----:B------:R-:W-:Y:S01]  /*0bd0*/  FFMA.FTZ R9, R2, R7, RZ ;  /* 0x0000000702097223 */ /* 0x000fe200000100ff */
[C---:B-1----:R-:W-:Y:S01]  /*0be0*/  FADD.FTZ R14, R13.reuse, R8 ;  /* 0x000000080d0e7221 */ /* 0x042fe20000010000 */
[----:B------:R-:W-:Y:S02]  /*0bf0*/  FFMA.FTZ R8, R0, R6, RZ ;  /* 0x0000000600087223 */ /* 0x000fe400000100ff */
[----:B------:R-:W-:Y:S02]  /*0c00*/  FSEL R6, R12, R15, P1 ;  /* 0x0000000f0c067208 */ /* 0x000fe40000800000 */
[----:B------:R-:W-:Y:S01]  /*0c10*/  FSEL R7, R13, R14, P1 ;  /* 0x0000000e0d077208 */ /* 0x000fe20000800000 */
[----:B------:R0:W-:Y:S04]  /*0c20*/  STS.128 [R29], R8 ;  /* 0x000000081d007388 */ /* 0x0001e80000000c00 */
[----:B------:R0:W1:Y:S04]  /*0c30*/  SHFL.DOWN PT, R12, R6, 0x10, 0x1f ;  /* 0x0a001f00060c7f89 */ /* 0x00006800000e0000 */
[----:B------:R0:W2:Y:S01]  /*0c40*/  SHFL.DOWN PT, R13, R7, 0x10, 0x1f ;  /* 0x0a001f00070d7f89 */ /* 0x0000a200000e0000 */
[----:B------:R-:W-:Y:S05]  /*0c50*/  @P4 BRA `(.L_x_165) ;  /* 0x0000000000104947 */ /* 0x000fea0003800000 */
[----:B------:R-:W-:Y:S01]  /*0c60*/  ISETP.NE.AND P1, PT, R24, RZ, PT ;  /* 0x000000ff1800720c */ /* 0x000fe20003f25270 */
[----:B01----:R-:W-:Y:S01]  /*0c70*/  FADD.FTZ R6, R15, R12 ;  /* 0x0000000c0f067221 */ /* 0x003fe20000010000 */
[----:B--2---:R-:W-:-:S11]  /*0c80*/  FADD.FTZ R7, R14, R13 ;  /* 0x0000000d0e077221 */ /* 0x004fd60000010000 */
[----:B------:R3:W-:Y:S02]  /*0c90*/  @!P1 STS.64 [R27+UR10+0x8], R6 ;  /* 0x000008061b009988 */ /* 0x0007e40008000a0a */
.L_x_165:
[----:B------:R-:W-:Y:S05]  /*0ca0*/  BSYNC.RECONVERGENT B0 ;  /* 0x0000000000007941 */ /* 0x000fea0003800200 */
.L_x_164:
        /* <DEDUP_REMOVED lines=8> */
[----:B------:R-:W2:Y:S01]  /*0d30*/  LDS.64 R16, [UR6+0x20] ;  /* 0x00002006ff107984 */ /* 0x000ea20008000a00 */
[----:B-1----:R-:W-:Y:S01]  /*0d40*/  FADD.FTZ R19, R6, R12 ;  /* 0x0000000c06137221 */ /* 0x002fe20000010000 */
[----:B0--3--:R-:W-:-:S03]  /*0d50*/  FADD.FTZ R6, R7, R13 ;  /* 0x0000000d07067221 */ /* 0x009fc60000010000 */
[----:B------:R-:W-:Y:S01]  /*0d60*/  FADD.FTZ R19, R19, R14 ;  /* 0x0000000e13137221 */ /* 0x000fe20000010000 */
[----:B------:R-:W-:-:S03]  /*0d70*/  FADD.FTZ R12, R6, R15 ;  /* 0x0000000f060c7221 */ /* 0x000fc60000010000 */
[----:B--2---:R-:W-:Y:S01]  /*0d80*/  FADD.FTZ R6, R19, R16 ;  /* 0x0000001013067221 */ /* 0x004fe20000010000 */
[----:B------:R-:W-:-:S07]  /*0d90*/  FADD.FTZ R7, R12, R17 ;  /* 0x000000110c077221 */ /* 0x000fce0000010000 */
.L_x_167:
[----:B------:R-:W-:Y:S05]  /*0da0*/  BSYNC.RECONVERGENT B0 ;  /* 0x0000000000007941 */ /* 0x000fea0003800200 */
.L_x_166:
        /* <DEDUP_REMOVED lines=318> */
.L_x_169:
[----:B------:R-:W-:Y:S05]  /*2190*/  BSYNC.RECONVERGENT B0 ;  /* 0x0000000000007941 */ /* 0x000fea0003800200 */
.L_x_168:
[----:B------:R-:W-:Y:S04]  /*21a0*/  BSSY.RECONVERGENT B0, `(.L_x_170) ;  /* 0x000001c000007945 */ /* 0x000fe80003800200 */
[----:B------:R-:W-:Y:S05]  /*21b0*/  @P5 BRA `(.L_x_171) ;  /* 0x0000000000685947 */ /* 0x000fea0003800000 */
[----:B-12---:R-:W1:Y:S08]  /*21c0*/  LDC.64 R12, c[0x0][0x3f8] ;  /* 0x0000fe00ff0c7b82 */ /* 0x006e700000000a00 */
[----:B------:R-:W2:Y:S01]  /*21d0*/  LDC.64 R14, c[0x0][0x3d8] ;  /* 0x0000f600ff0e7b82 */ /* 0x000ea20000000a00 */
[----:B-1----:R-:W-:Y:S01]  /*21e0*/  IMAD.WIDE.U32 R16, R12, 0x3, RZ ;  /* 0x000000030c107825 */ /* 0x002fe200078e00ff */
        /* <DEDUP_REMOVED lines=23> */
.L_x_171:
[----:B------:R-:W-:Y:S05]  /*2360*/  BSYNC.RECONVERGENT B0 ;  /* 0x0000000000007941 */ /* 0x000fea0003800200 */
.L_x_170:
        /* <DEDUP_REMOVED lines=17> */
[----:B------:R-:W-:Y:S02]  /*2480*/  SEL R15, RZ, UR20, P1 ;  /* 0x00000014ff0f7c07 */ /* 0x000fe40008800000 */
[----:B------:R-:W-:Y:S02]  /*2490*/  MOV R11, UR18 ;  /* 0x00000012000b7c02 */ /* 0x000fe40008000f00 */
[----:B------:R-:W-:Y:S02]  /*24a0*/  ISETP.NE.AND P1, PT, R15, -0x1, PT ;  /* 0xffffffff0f00780c */ /* 0x000fe40003f25270 */
[----:B------:R-:W-:Y:S02]  /*24b0*/  MOV R10, UR6 ;  /* 0x00000006000a7c02 */ /* 0x000fe40008000f00 */
[----:B--2---:R-:W-:Y:S01]  /*24c0*/  IADD3 R13, PT, PT, -R4, 0x1, RZ ;  /* 0x00000001040d7810 */ /* 0x004fe20007ffe1ff */
        /* <DEDUP_REMOVED lines=8> */
.L_x_174:
[----:B------:R-:W2:Y:S04]  /*2550*/  LDG.E.STRONG.GPU R4, desc[UR14][R8.64] ;  /* 0x0000000e08047981 */ /* 0x000ea8000c1ef900 */
[----:B--2---:R-:W-:Y:S01]  /*2560*/  CCTL.IVALL ;  /* 0x00000000ff00798f */ /* 0x004fe20002000000 */
[----:B------:R-:W-:Y:S05]  /*2570*/  YIELD ;  /* 0x0000000000007946 */ /* 0x000fea0003800000 */
[----:B------:R-:W-:-:S13]  /*2580*/  ISETP.NE.AND P1, PT, R4, R15, PT ;  /* 0x0000000f0400720c */ /* 0x000fda0003f25270 */
[----:B------:R-:W-:Y:S05]  /*2590*/  @P1 BRA `(.L_x_174) ;  /* 0xfffffffc00ec1947 */ /* 0x000fea000383ffff */
.L_x_173:
[----:B------:R-:W-:Y:S05]  /*25a0*/  WARPSYNC.ALL ;  /* 0x0000000000007948 */ /* 0x000fea0003800000 */
[----:B------:R-:W-:Y:S01]  /*25b0*/  BAR.SYNC.DEFER_BLOCKING 0x0 ;  /* 0x0000000000007b1d */ /* 0x000fe20000010000 */
[----:B------:R-:W-:-:S05]  /*25c0*/  HFMA2 R4, -RZ, RZ, 0, 0 ;  /* 0x00000000ff047431 */ /* 0x000fca00000001ff */
[----:B------:R-:W-:Y:S05]  /*25d0*/  @!P4 BRA `(.L_x_175) ;  /* 0x000000040028c947 */ /* 0x000fea0003800000 */
[----:B------:R-:W-:-:S07]  /*25e0*/  MOV R4, RZ ;  /* 0x000000ff00047202 */ /* 0x000fce0000000f00 */
.L_x_176:
[C---:B0---4-:R-:W-:Y:S02]  /*25f0*/  IADD3 R10, PT, PT, R4.reuse, 0x1, RZ ;  /* 0x00000001040a7810 */ /* 0x051fe40007ffe0ff */
[----:B------:R-:W-:Y:S02]  /*2600*/  ISETP.EQ.OR P4, PT, R4, UR19, P3 ;  /* 0x0000001304007c0c */ /* 0x000fe40009f82670 */
[----:B------:R-:W-:Y:S02]  /*2610*/  ISETP.EQ.OR P5, PT, R10, UR19, P3 ;  /* 0x000000130a007c0c */ /* 0x000fe40009fa2670 */
[C---:B--2---:R-:W-:Y:S02]  /*2620*/  IADD3 R13, PT, PT, R4.reuse, 0x2, RZ ;  /* 0x00000002040d7810 */ /* 0x044fe40007ffe0ff */
[----:B------:R-:W-:Y:S02]  /*2630*/  MOV R15, UR21 ;  /* 0x00000015000f7c02 */ /* 0x000fe40008000f00 */
[----:B-1----:R-:W-:-:S02]  /*2640*/  IADD3 R12, PT, PT, R4, 0x3, RZ ;  /* 0x00000003040c7810 */ /* 0x002fc40007ffe0ff */
[----:B------:R-:W-:Y:S02]  /*2650*/  ISETP.EQ.OR P6, PT, R13, UR19, P3 ;  /* 0x000000130d007c0c */ /* 0x000fe40009fc2670 */
[----:B------:R-:W-:Y:S02]  /*2660*/  MOV R9, UR21 ;  /* 0x0000001500097c02 */ /* 0x000fe40008000f00 */
[----:B------:R-:W-:Y:S01]  /*2670*/  ISETP.EQ.OR P1, PT, R12, UR19, P3 ;  /* 0x000000130c007c0c */ /* 0x000fe20009f22670 */
[----:B------:R-:W-:Y:S02]  /*2680*/  @!P5 IMAD R10, R10, R15, UR12 ;  /* 0x0000000c0a0ade24 */ /* 0x000fe4000f8e020f */
[----:B------:R-:W-:Y:S01]  /*2690*/  HFMA2 R15, -RZ, RZ, 0, 4.76837158203125e-07 ;  /* 0x00000008ff0f7431 */ /* 0x000fe200000001ff */
[----:B------:R-:W-:Y:S01]  /*26a0*/  MOV R11, 0x8 ;  /* 0x00000008000b7802 */ /* 0x000fe20000000f00 */
[----:B------:R-:W-:Y:S01]  /*26b0*/  @!P4 IMAD R8, R4, R9, UR12 ;  /* 0x0000000c0408ce24 */ /* 0x000fe2000f8e0209 */
[----:B------:R-:W-:-:S02]  /*26c0*/  MOV R14, UR21 ;  /* 0x00000015000e7c02 */ /* 0x000fc40008000f00 */
[----:B------:R-:W-:Y:S01]  /*26d0*/  MOV R17, UR21 ;  /* 0x0000001500117c02 */ /* 0x000fe20008000f00 */
[----:B------:R-:W-:Y:S01]  /*26e0*/  @!P4 IMAD.WIDE.U32 R8, R8, R11, UR8 ;  /* 0x000000080808ce25 */ /* 0x000fe2000f8e000b */
[----:B------:R-:W-:-:S03]  /*26f0*/  MOV R16, 0x8 ;  /* 0x0000000800107802 */ /* 0x000fc60000000f00 */
[----:B------:R-:W-:Y:S02]  /*2700*/  @!P6 IMAD R13, R13, R14, UR12 ;  /* 0x0000000c0d0dee24 */ /* 0x000fe4000f8e020e */
        /* <DEDUP_REMOVED lines=8> */
[----:B------:R-:W-:Y:S01]  /*2790*/  MOV R17, 0x8 ;  /* 0x0000000800117802 */ /* 0x000fe20000000f00 */
[----:B---3--:R-:W-:Y:S01]  /*27a0*/  @!P4 FADD.FTZ R7, R7, R9 ;  /* 0x000000090707c221 */ /* 0x008fe20000010000 */
[----:B------:R-:W-:Y:S01]  /*27b0*/  @!P4 FADD.FTZ R6, R6, R8 ;  /* 0x000000080606c221 */ /* 0x000fe20000010000 */
[C---:B------:R-:W-:Y:S02]  /*27c0*/  IADD3 R8, PT, PT, R4.reuse, 0x4, RZ ;  /* 0x0000000404087810 */ /* 0x040fe40007ffe0ff */
[----:B------:R-:W-:Y:S01]  /*27d0*/  IADD3 R9, PT, PT, R4, 0x5, RZ ;  /* 0x0000000504097810 */ /* 0x000fe20007ffe0ff */
[----:B--2---:R-:W-:Y:S01]  /*27e0*/  @!P5 FADD.FTZ R7, R7, R11 ;  /* 0x0000000b0707d221 */ /* 0x004fe20000010000 */
[----:B------:R-:W-:Y:S01]  /*27f0*/  ISETP.EQ.OR P4, PT, R8, UR19, P3 ;  /* 0x0000001308007c0c */ /* 0x000fe20009f82670 */
[----:B------:R-:W-:Y:S01]  /*2800*/  @!P5 FADD.FTZ R6, R6, R10 ;  /* 0x0000000a0606d221 */ /* 0x000fe20000010000 */
[----:B------:R-:W-:Y:S01]  /*2810*/  ISETP.EQ.OR P5, PT, R9, UR19, P3 ;  /* 0x0000001309007c0c */ /* 0x000fe20009fa2670 */
[----:B----4-:R-:W-:-:S02]  /*2820*/  @!P6 FADD.FTZ R7, R7, R13 ;  /* 0x0000000d0707e221 */ /* 0x010fc40000010000 */
[----:B------:R-:W-:Y:S01]  /*2830*/  @!P6 FADD.FTZ R6, R6, R12 ;  /* 0x0000000c0606e221 */ /* 0x000fe20000010000 */
[C---:B------:R-:W-:Y:S02]  /*2840*/  IADD3 R11, PT, PT, R4.reuse, 0x6, RZ ;  /* 0x00000006040b7810 */ /* 0x040fe40007ffe0ff */
[----:B------:R-:W-:Y:S01]  /*2850*/  IADD3 R12, PT, PT, R4, 0x7, RZ ;  /* 0x00000007040c7810 */ /* 0x000fe20007ffe0ff */
[----:B-----5:R-:W-:Y:S01]  /*2860*/  @!P1 FADD.FTZ R7, R7, R15 ;  /* 0x0000000f07079221 */ /* 0x020fe20000010000 */
[----:B------:R-:W-:Y:S01]  /*2870*/  HFMA2 R15, -RZ, RZ, 0, 4.76837158203125e-07 ;  /* 0x00000008ff0f7431 */ /* 0x000fe200000001ff */
[----:B------:R-:W-:Y:S01]  /*2880*/  MOV R13, UR21 ;  /* 0x00000015000d7c02 */ /* 0x000fe20008000f00 */
[----:B------:R-:W-:Y:S01]  /*2890*/  @!P1 FADD.FTZ R6, R6, R14 ;  /* 0x0000000e06069221 */ /* 0x000fe20000010000 */
[----:B------:R-:W-:Y:S02]  /*28a0*/  ISETP.EQ.OR P6, PT, R11, UR19, P3 ;  /* 0x000000130b007c0c */ /* 0x000fe40009fc2670 */
[----:B------:R-:W-:Y:S01]  /*28b0*/  ISETP.EQ.OR P1, PT, R12, UR19, P3 ;  /* 0x000000130c007c0c */ /* 0x000fe20009f22670 */
[----:B------:R-:W-:Y:S01]  /*28c0*/  @!P4 IMAD R8, R8, R13, UR12 ;  /* 0x0000000c0808ce24 */ /* 0x000fe2000f8e020d */
[----:B------:R-:W-:-:S02]  /*28d0*/  MOV R10, UR21 ;  /* 0x00000015000a7c02 */ /* 0x000fc40008000f00 */
[----:B------:R-:W-:-:S03]  /*28e0*/  MOV R14, UR21 ;  /* 0x00000015000e7c02 */ /* 0x000fc60008000f00 */
[----:B------:R-:W-:Y:S02]  /*28f0*/  @!P5 IMAD R10, R9, R10, UR12 ;  /* 0x0000000c090ade24 */ /* 0x000fe4000f8e020a */
[----:B------:R-:W-:Y:S01]  /*2900*/  @!P4 IMAD.WIDE.U32 R8, R8, R15, UR8 ;  /* 0x000000080808ce25 */ /* 0x000fe2000f8e000f */
[----:B------:R-:W-:-:S03]  /*2910*/  MOV R15, UR21 ;  /* 0x00000015000f7c02 */ /* 0x000fc60008000f00 */
[----:B------:R-:W-:Y:S02]  /*2920*/  @!P6 IMAD R13, R11, R14, UR12 ;  /* 0x0000000c0b0dee24 */ /* 0x000fe4000f8e020e */
[----:B------:R-:W-:Y:S01]  /*2930*/  @!P1 IMAD R14, R12, R15, UR12 ;  /* 0x0000000c0c0e9e24 */ /* 0x000fe2000f8e020f */
[----:B------:R-:W2:Y:S01]  /*2940*/  @!P4 LDG.E.64 R8, desc[UR14][R8.64] ;  /* 0x0000000e0808c981 */ /* 0x000ea2000c1e1b00 */
[----:B------:R-:W-:Y:S02]  /*2950*/  HFMA2 R15, -RZ, RZ, 0, 4.76837158203125e-07 ;  /* 0x00000008ff0f7431 */ /* 0x000fe400000001ff */
[----:B------:R-:W-:-:S04]  /*2960*/  @!P5 IMAD.WIDE.U32 R10, R10, R17, UR8 ;  /* 0x000000080a0ade25 */ /* 0x000fc8000f8e0011 */
[----:B------:R-:W-:Y:S02]  /*2970*/  @!P6 IMAD.WIDE.U32 R12, R13, R16, UR8 ;  /* 0x000000080d0cee25 */ /* 0x000fe4000f8e0010 */
[----:B------:R-:W3:Y:S02]  /*2980*/  @!P5 LDG.E.64 R10, desc[UR14][R10.64] ;  /* 0x0000000e0a0ad981 */ /* 0x000ee4000c1e1b00 */
[----:B------:R-:W-:Y:S02]  /*2990*/  @!P1 IMAD.WIDE.U32 R14, R14, R15, UR8 ;  /* 0x000000080e0e9e25 */ /* 0x000fe4000f8e000f */
[----:B------:R-:W4:Y:S04]  /*29a0*/  @!P6 LDG.E.64 R12, desc[UR14][R12.64] ;  /* 0x0000000e0c0ce981 */ /* 0x000f28000c1e1b00 */
[----:B------:R-:W5:Y:S01]  /*29b0*/  @!P1 LDG.E.64 R14, desc[UR14][R14.64] ;  /* 0x0000000e0e0e9981 */ /* 0x000f62000c1e1b00 */
[----:B------:R-:W-:Y:S01]  /*29c0*/  IADD3 R4, PT, PT, R4, 0x8, RZ ;  /* 0x0000000804047810 */ /* 0x000fe20007ffe0ff */
[----:B--2---:R-:W-:Y:S01]  /*29d0*/  @!P4 FADD.FTZ R6, R6, R8 ;  /* 0x000000080606c221 */ /* 0x004fe20000010000 */
[----:B------:R-:W-:-:S02]  /*29e0*/  @!P4 FADD.FTZ R7, R7, R9 ;  /* 0x000000090707c221 */ /* 0x000fc40000010000 */
        /* <DEDUP_REMOVED lines=9> */
.L_x_175:
[----:B------:R-:W-:-:S04]  /*2a80*/  ULOP3.LUT UR6, UR20, 0x7, URZ, 0xc0, !UPT ;  /* 0x0000000714067892 */ /* 0x000fc8000f8ec0ff */
[----:B------:R-:W-:-:S09]  /*2a90*/  UISETP.NE.AND UP0, UPT, UR6, URZ, UPT ;  /* 0x000000ff0600728c */ /* 0x000fd2000bf05270 */
[----:B------:R-:W-:Y:S05]  /*2aa0*/  BRA.U !UP0, `(.L_x_172) ;  /* 0x0000000508287547 */ /* 0x000fea000b800000 */
[----:B------:R-:W-:Y:S02]  /*2ab0*/  UIADD3 UR6, UPT, UPT, UR6, -0x1, URZ ;  /* 0xffffffff06067890 */ /* 0x000fe4000fffe0ff */
[----:B------:R-:W-:Y:S02]  /*2ac0*/  ULOP3.LUT UR7, UR20, 0x3, URZ, 0xc0, !UPT ;  /* 0x0000000314077892 */ /* 0x000fe4000f8ec0ff */
[----:B------:R-:W-:Y:S02]  /*2ad0*/  UISETP.GE.U32.AND UP0, UPT, UR6, 0x3, UPT ;  /* 0x000000030600788c */ /* 0x000fe4000bf06070 */
[----:B------:R-:W-:-:S07]  /*2ae0*/  UISETP.NE.AND UP1, UPT, UR7, URZ, UPT ;  /* 0x000000ff0700728c */ /* 0x000fce000bf25270 */
[----:B------:R-:W-:Y:S05]  /*2af0*/  BRA.U !UP0, `(.L_x_177) ;  /* 0x00000001088c7547 */ /* 0x000fea000b800000 */
        /* <DEDUP_REMOVED lines=35> */
.L_x_177:
[----:B------:R-:W-:Y:S05]  /*2d30*/  BRA.U !UP1, `(.L_x_172) ;  /* 0x0000000109847547 */ /* 0x000fea000b800000 */
[----:B------:R-:W-:Y:S02]  /*2d40*/  UISETP.NE.AND UP0, UPT, UR7, 0x1, UPT ;  /* 0x000000010700788c */ /* 0x000fe4000bf05270 */
[----:B------:R-:W-:-:S07]  /*2d50*/  ULOP3.LUT UP1, URZ, UR20, 0x1, URZ, 0xc0, !UPT ;  /* 0x0000000114ff7892 */ /* 0x000fce000f82c0ff */
[----:B------:R-:W-:Y:S05]  /*2d60*/  BRA.U !UP0, `(.L_x_178) ;  /* 0x0000000108487547 */ /* 0x000fea000b800000 */
[C---:B0---4-:R-:W-:Y:S01]  /*2d70*/  IADD3 R10, PT, PT, R4.reuse, 0x1, RZ ;  /* 0x00000001040a7810 */ /* 0x051fe20007ffe0ff */
[----:B------:R-:W-:Y:S01]  /*2d80*/  HFMA2 R11, -RZ, RZ, 0, 4.76837158203125e-07 ;  /* 0x00000008ff0b7431 */ /* 0x000fe200000001ff */
[----:B------:R-:W-:Y:S02]  /*2d90*/  ISETP.EQ.OR P4, PT, R4, UR19, P3 ;  /* 0x0000001304007c0c */ /* 0x000fe40009f82670 */
[----:B------:R-:W-:Y:S02]  /*2da0*/  ISETP.EQ.OR P1, PT, R10, UR19, P3 ;  /* 0x000000130a007c0c */ /* 0x000fe40009f22670 */
[----:B------:R-:W-:Y:S02]  /*2db0*/  MOV R9, UR21 ;  /* 0x0000001500097c02 */ /* 0x000fe40008000f00 */
[----:B--2---:R-:W-:-:S07]  /*2dc0*/  MOV R13, UR21 ;  /* 0x00000015000d7c02 */ /* 0x004fce0008000f00 */
[----:B------:R-:W-:Y:S02]  /*2dd0*/  @!P4 IMAD R8, R4, R9, UR12 ;  /* 0x0000000c0408ce24 */ /* 0x000fe4000f8e0209 */
[----:B------:R-:W-:Y:S01]  /*2de0*/  @!P1 IMAD R10, R10, R13, UR12 ;  /* 0x0000000c0a0a9e24 */ /* 0x000fe2000f8e020d */
[----:B------:R-:W-:Y:S01]  /*2df0*/  MOV R13, 0x8 ;  /* 0x00000008000d7802 */ /* 0x000fe20000000f00 */
[----:B------:R-:W-:-:S04]  /*2e00*/  @!P4 IMAD.WIDE.U32 R8, R8, R11, UR8 ;  /* 0x000000080808ce25 */ /* 0x000fc8000f8e000b */
[----:B------:R-:W-:Y:S02]  /*2e10*/  @!P1 IMAD.WIDE.U32 R10, R10, R13, UR8 ;  /* 0x000000080a0a9e25 */ /* 0x000fe4000f8e000d */
[----:B------:R-:W3:Y:S04]  /*2e20*/  @!P4 LDG.E.64 R8, desc[UR14][R8.64] ;  /* 0x0000000e0808c981 */ /* 0x000ee8000c1e1b00 */
[----:B------:R-:W2:Y:S01]  /*2e30*/  @!P1 LDG.E.64 R10, desc[UR14][R10.64] ;  /* 0x0000000e0a0a9981 */ /* 0x000ea2000c1e1b00 */
[----:B------:R-:W-:Y:S01]  /*2e40*/  IADD3 R4, PT, PT, R4, 0x2, RZ ;  /* 0x0000000204047810 */ /* 0x000fe20007ffe0ff */
[----:B---3--:R-:W-:Y:S01]  /*2e50*/  @!P4 FADD.FTZ R6, R6, R8 ;  /* 0x000000080606c221 */ /* 0x008fe20000010000 */
[----:B------:R-:W-:-:S03]  /*2e60*/  @!P4 FADD.FTZ R7, R7, R9 ;  /* 0x000000090707c221 */ /* 0x000fc60000010000 */
[----:B--2---:R-:W-:Y:S01]  /*2e70*/  @!P1 FADD.FTZ R6, R6, R10 ;  /* 0x0000000a06069221 */ /* 0x004fe20000010000 */
[----:B------:R-:W-:-:S07]  /*2e80*/  @!P1 FADD.FTZ R7, R7, R11 ;  /* 0x0000000b07079221 */ /* 0x000fce0000010000 */
.L_x_178:
[----:B------:R-:W-:Y:S01]  /*2e90*/  ISETP.EQ.OR P1, PT, R4, UR19, P3 ;  /* 0x0000001304007c0c */ /* 0x000fe20009f22670 */
[----:B------:R-:W-:Y:S03]  /*2ea0*/  BSSY.RECONVERGENT B0, `(.L_x_172) ;  /* 0x000000a000007945 */ /* 0x000fe60003800200 */
[----:B------:R-:W-:-:S13]  /*2eb0*/  PLOP3.LUT P1, PT, P1, PT, UP1, 0xd5, 0x5d ;  /* 0x00000000005d781c */ /* 0x000fda0000f2fa1d */
[----:B------:R-:W-:Y:S05]  /*2ec0*/  @P1 BRA `(.L_x_179) ;  /* 0x00000000001c1947 */ /* 0x000fea0003800000 */
[----:B0---4-:R-:W-:Y:S01]  /*2ed0*/  HFMA2 R11, -RZ, RZ, 0, 4.76837158203125e-07 ;  /* 0x00000008ff0b7431 */ /* 0x011fe200000001ff */
[----:B------:R-:W-:-:S05]  /*2ee0*/  MOV R9, UR21 ;  /* 0x0000001500097c02 */ /* 0x000fca0008000f00 */
[----:B------:R-:W-:-:S04]  /*2ef0*/  IMAD R8, R4, R9, UR12 ;  /* 0x0000000c04087e24 */ /* 0x000fc8000f8e0209 */
[----:B------:R-:W-:-:S06]  /*2f00*/  IMAD.WIDE.U32 R8, R8, R11, UR8 ;  /* 0x0000000808087e25 */ /* 0x000fcc000f8e000b */
[----:B------:R-:W3:Y:S02]  /*2f10*/  LDG.E.64 R8, desc[UR14][R8.64] ;  /* 0x0000000e08087981 */ /* 0x000ee4000c1e1b00 */
[----:B---3--:R-:W-:Y:S01]  /*2f20*/  FADD.FTZ R6, R6, R8 ;  /* 0x0000000806067221 */ /* 0x008fe20000010000 */
[----:B------:R-:W-:-:S07]  /*2f30*/  FADD.FTZ R7, R7, R9 ;  /* 0x0000000907077221 */ /* 0x000fce0000010000 */
.L_x_179:
[----:B------:R-:W-:Y:S05]  /*2f40*/  BSYNC.RECONVERGENT B0 ;  /* 0x0000000000007941 */ /* 0x000fea0003800200 */
.L_x_172:
        /* <DEDUP_REMOVED lines=15> */
[----:B------:R-:W5:Y:S01]  /*3040*/  MUFU.RCP R11, R11 ;  /* 0x0000000b000b7308 */ /* 0x000f620000001000 */
[----:B-1-3--:R-:W-:-:S07]  /*3050*/  FADD.FTZ R6, R4, 1 ;  /* 0x3f80000004067421 */ /* 0x00afce0000010000 */
[----:B------:R-:W2:Y:S01]  /*3060*/  MUFU.RCP R7, R6 ;  /* 0x0000000600077308 */ /* 0x000ea20000001000 */
[----:B-----5:R-:W-:Y:S01]  /*3070*/  FADD.FTZ R15, -R11, 1 ;  /* 0x3f8000000b0f7421 */ /* 0x020fe20000010100 */
[----:B------:R-:W-:-:S03]  /*3080*/  FMUL.FTZ R26, R26, R11 ;  /* 0x0000000b1a1a7220 */ /* 0x000fc60000410000 */
[----:B------:R-:W-:Y:S01]  /*3090*/  FFMA.FTZ R15, R30, R15, 1 ;  /* 0x3f8000001e0f7423 */ /* 0x000fe2000001000f */
[----:B--2---:R-:W-:Y:S01]  /*30a0*/  FADD.FTZ R13, -R7, 1 ;  /* 0x3f800000070d7421 */ /* 0x004fe20000010100 */
[----:B------:R-:W-:Y:S02]  /*30b0*/  FMUL.FTZ R28, R28, R7 ;  /* 0x000000071c1c7220 */ /* 0x000fe40000410000 */
[----:B------:R-:W-:Y:S01]  /*30c0*/  FMUL.FTZ R26, R26, R15 ;  /* 0x0000000f1a1a7220 */ /* 0x000fe20000410000 */
[----:B------:R-:W-:-:S04]  /*30d0*/  FFMA.FTZ R13, R32, R13, 1 ;  /* 0x3f800000200d7423 */ /* 0x000fc8000001000d */
[----:B------:R-:W-:-:S07]  /*30e0*/  FMUL.FTZ R28, R28, R13 ;  /* 0x0000000d1c1c7220 */ /* 0x000fce0000410000 */
.L_x_180:
[----:B01-34-:R-:W-:Y:S01]  /*30f0*/  FMUL.FTZ R7, R8, UR6 ;  /* 0x0000000608077c20 */ /* 0x01bfe20008410000 */
[----:B------:R-:W-:Y:S01]  /*3100*/  FMUL.FTZ R9, R9, UR6 ;  /* 0x0000000609097c20 */ /* 0x000fe20008410000 */
[----:B------:R-:W-:Y:S04]  /*3110*/  BSSY.RECONVERGENT B0, `(.L_x_181) ;  /* 0x0000014000007945 */ /* 0x000fe80003800200 */
[----:B------:R-:W-:Y:S05]  /*3120*/  @P0 BRA `(.L_x_182) ;  /* 0x0000000000480947 */ /* 0x000fea0003800000 */
[----:B------:R-:W0:Y:S01]  /*3130*/  LDCU.64 UR8, c[0x0][0x3f8] ;  /* 0x00007f00ff0877ac */ /* 0x000e220008000a00 */
[----:B------:R-:W-:Y:S01]  /*3140*/  SHF.R.S32.HI R4, RZ, 0x1f, R31 ;  /* 0x0000001fff047819 */ /* 0x000fe2000001141f */
[--C-:B------:R-:W-:Y:S01]  /*3150*/  FFMA.FTZ R2, R2, R7, R9.reuse ;  /* 0x0000000702027223 */ /* 0x100fe20000010009 */
[----:B------:R-:W-:Y:S01]  /*3160*/  MOV R35, R37 ;  /* 0x0000002500237202 */ /* 0x000fe20000000f00 */
[----:B------:R-:W1:Y:S01]  /*3170*/  LDCU.64 UR6, c[0x0][0x380] ;  /* 0x00007000ff0677ac */ /* 0x000e620008000a00 */
        /* <DEDUP_REMOVED lines=9> */
[----:B-1----:R-:W-:-:S04]  /*3210*/  LEA R2, P0, R34, UR6, 0x1 ;  /* 0x0000000622027c11 */ /* 0x002fc8000f8008ff */
[----:B------:R-:W-:-:S04]  /*3220*/  IADD3 R3, PT, PT, R35, R3, RZ ;  /* 0x0000000323037210 */ /* 0x000fc80007ffe0ff */
[----:B------:R-:W-:-:S05]  /*3230*/  LEA.HI.X R3, R34, UR7, R3, 0x1, P0 ;  /* 0x0000000722037c11 */ /* 0x000fca00080f0c03 */
[----:B------:R0:W-:Y:S02]  /*3240*/  STG.E desc[UR14][R2.64], R5 ;  /* 0x0000000502007986 */ /* 0x0001e4000c10190e */
.L_x_182:
[----:B------:R-:W-:Y:S05]  /*3250*/  BSYNC.RECONVERGENT B0 ;  /* 0x0000000000007941 */ /* 0x000fea0003800200 */
.L_x_181:
[----:B------:R-:W-:Y:S02]  /*3260*/  UIADD3 UR11, UPT, UPT, UR21, UR11, URZ ;  /* 0x0000000b150b7290 */ /* 0x000fe4000fffe0ff */
[----:B------:R-:W-:Y:S02]  /*3270*/  UIADD3 UR4, UPT, UPT, UR4, 0x1, URZ ;  /* 0x0000000104047890 */ /* 0x000fe4000fffe0ff */
[----:B------:R-:W-:-:S09]  /*3280*/  UISETP.GE.AND UP0, UPT, UR11, UR5, UPT ;  /* 0x000000050b00728c */ /* 0x000fd2000bf06270 */
[----:B------:R-:W-:Y:S05]  /*3290*/  BRA.U !UP0, `(.L_x_183) ;  /* 0xffffffcd08c47547 */ /* 0x000fea000b83ffff */
.L_x_162:
[----:B------:R-:W1:Y:S01]  /*32a0*/  LDC R4, c[0x0][0x370] ;  /* 0x0000dc00ff047b82 */ /* 0x000e620000000800 */
[----:B------:R-:W-:Y:S01]  /*32b0*/  ISETP.NE.AND P2, PT, R25, RZ, PT ;  /* 0x000000ff1900720c */ /* 0x000fe20003f45270 */
[----:B------:R-:W-:Y:S06]  /*32c0*/  BSSY.RECONVERGENT B0, `(.L_x_184) ;  /* 0x0000011000007945 */ /* 0x000fec0003800200 */
[----:B------:R-:W3:Y:S08]  /*32d0*/  LDC R7, c[0x0][0x374] ;  /* 0x0000dd00ff077b82 */ /* 0x000ef00000000800 */
[----:B0-----:R-:W0:Y:S01]  /*32e0*/  LDC.64 R2, c[0x0][0x3c8] ;  /* 0x0000f200ff027b82 */ /* 0x001e220000000a00 */
[----:B-1----:R-:W-:-:S02]  /*32f0*/  IADD3 R5, PT, PT, R4, -0x1, RZ ;  /* 0xffffffff04057810 */ /* 0x002fc40007ffe0ff */
[----:B------:R-:W-:Y:S02]  /*3300*/  ISETP.NE.AND P1, PT, R4, 0x1, PT ;  /* 0x000000010400780c */ /* 0x000fe40003f25270 */
[----:B---3--:R-:W-:-:S04]  /*3310*/  IADD3 R0, PT, PT, R7, -0x1, RZ ;  /* 0xffffffff07007810 */ /* 0x008fc80007ffe0ff */
        /* <DEDUP_REMOVED lines=11> */
.L_x_185:
[----:B------:R-:W-:Y:S05]  /*33d0*/  BSYNC.RECONVERGENT B0 ;  /* 0x0000000000007941 */ /* 0x000fea0003800200 */
.L_x_184:
[----:B------:R-:W-:Y:S05]  /*33e0*/  @P0 EXIT ;  /* 0x000000000000094d */ /* 0x000fea0003800000 */
[----:B------:R-:W-:Y:S05]  /*33f0*/  @P2 BRA `(.L_x_186) ;  /* 0x0000000000202947 */ /* 0x000fea0003800000 */
[----:B------:R-:W-:-:S05]  /*3400*/  IMAD R0, R4, R7, RZ ;  /* 0x0000000704007224 */ /* 0x000fca00078e02ff */
[----:B------:R-:W-:-:S13]  /*3410*/  ISETP.NE.AND P0, PT, R0, -0x1, PT ;  /* 0xffffffff0000780c */ /* 0x000fda0003f05270 */
[----:B------:R-:W-:Y:S05]  /*3420*/  @!P0 BRA `(.L_x_186) ;  /* 0x0000000000148947 */ /* 0x000fea0003800000 */
.L_x_187:
[----:B0-----:R-:W3:Y:S04]  /*3430*/  LDG.E.STRONG.GPU R5, desc[UR14][R2.64] ;  /* 0x0000000e02057981 */ /* 0x001ee8000c1ef900 */
[----:B---3--:R-:W-:Y:S01]  /*3440*/  CCTL.IVALL ;  /* 0x00000000ff00798f */ /* 0x008fe20002000000 */
[----:B------:R-:W-:Y:S05]  /*3450*/  YIELD ;  /* 0x0000000000007946 */ /* 0x000fea0003800000 */
[----:B------:R-:W-:-:S13]  /*3460*/  ISETP.NE.AND P0, PT, R5, R0, PT ;  /* 0x000000000500720c */ /* 0x000fda0003f05270 */
[----:B------:R-:W-:Y:S05]  /*3470*/  @P0 BRA `(.L_x_187) ;  /* 0xfffffffc00ec0947 */ /* 0x000fea000383ffff */
.L_x_186:
[----:B------:R-:W-:Y:S05]  /*3480*/  WARPSYNC.ALL ;  /* 0x0000000000007948 */ /* 0x000fea0003800000 */
[----:B------:R-:W1:Y:S02]  /*3490*/  LDCU.64 UR10, c[0x0][0x3f8] ;  /* 0x00007f00ff0a77ac */ /* 0x000e640008000a00 */
[----:B-1----:R-:W-:-:S04]  /*34a0*/  ULEA.HI UR8, UP0, UR11, UR10, URZ, 0x1 ;  /* 0x0000000a0b087291 */ /* 0x002fc8000f8108ff */
        /* <DEDUP_REMOVED lines=34> */
[----:B------:R-:W-:Y:S01]  /*36d0*/  SHF.R.U64 R18, R18, 0x7, R3 ;  /* 0x0000000712127819 */ /* 0x000fe20000001203 */
[----:B------:R-:W0:Y:S01]  /*36e0*/  LDCU.64 UR12, c[0x0][0x3d8] ;  /* 0x00007b00ff0c77ac */ /* 0x000e220008000a00 */
[C---:B------:R-:W-:Y:S02]  /*36f0*/  SHF.L.U64.HI R21, R25.reuse, 0x2, R10 ;  /* 0x0000000219157819 */ /* 0x040fe4000001020a */
[----:B------:R-:W-:Y:S01]  /*3700*/  IADD3 R18, PT, PT, R18, 0x1, RZ ;  /* 0x0000000112127810 */ /* 0x000fe20007ffe0ff */
[----:B------:R-:W1:Y:S01]  /*3710*/  LDCU.64 UR16, c[0x0][0x390] ;  /* 0x00007200ff1077ac */ /* 0x000e620008000a00 */
[----:B------:R-:W-:Y:S02]  /*3720*/  SHF.L.U32 R16, R25, 0x2, RZ ;  /* 0x0000000219107819 */ /* 0x000fe400000006ff */
[----:B------:R-:W-:Y:S01]  /*3730*/  SHF.L.U32 R2, R18, 0x7, RZ ;  /* 0x0000000712027819 */ /* 0x000fe200000006ff */
[----:B------:R-:W3:Y:S01]  /*3740*/  LDCU.64 UR18, c[0x0][0x388] ;  /* 0x00007100ff1277ac */ /* 0x000ee20008000a00 */
[----:B------:R-:W-:-:S02]  /*3750*/  MOV R0, UR8 ;  /* 0x0000000800007c02 */ /* 0x000fc40008000f00 */
[----:B------:R-:W-:Y:S01]  /*3760*/  LOP3.LUT R2, R2, 0x180, RZ, 0xc0, !PT ;  /* 0x0000018002027812 */ /* 0x000fe200078ec0ff */
[----:B------:R-:W-:Y:S01]  /*3770*/  USHF.L.U32 UR4, UR11, 0x2, URZ ;  /* 0x000000020b047899 */ /* 0x000fe200080006ff */
[----:B------:R-:W-:Y:S02]  /*3780*/  MOV R3, UR9 ;  /* 0x0000000900037c02 */ /* 0x000fe40008000f00 */
[----:B------:R-:W-:Y:S02]  /*3790*/  IADD3 R25, P4, PT, R2, R25, RZ ;  /* 0x0000001902197210 */ /* 0x000fe40007f9e0ff */
[----:B------:R-:W-:Y:S02]  /*37a0*/  MOV R2, UR10 ;  /* 0x0000000a00027c02 */ /* 0x000fe40008000f00 */
[----:B------:R-:W-:Y:S02]  /*37b0*/  LOP3.LUT R18, R18, 0x3, RZ, 0xc0, !PT ;  /* 0x0000000312127812 */ /* 0x000fe400078ec0ff */
[----:B------:R-:W-:Y:S01]  /*37c0*/  SHF.L.U64.HI R0, R0, 0x2, R3 ;  /* 0x0000000200007819 */ /* 0x000fe20000010203 */
[----:B------:R-:W-:Y:S01]  /*37d0*/  IMAD.WIDE.U32 R2, R2, 0x4, RZ ;  /* 0x0000000402027825 */ /* 0x000fe200078e00ff */
[----:B0-----:R-:W-:-:S02]  /*37e0*/  IADD3 R12, P1, PT, R16, UR12, RZ ;  /* 0x0000000c100c7c10 */ /* 0x001fc4000ff3e0ff */
[C---:B-1----:R-:W-:Y:S02]  /*37f0*/  IADD3 R14, P2, PT, R16.reuse, UR16, RZ ;  /* 0x00000010100e7c10 */ /* 0x042fe4000ff5e0ff */
[----:B------:R-:W-:Y:S02]  /*3800*/  MOV R11, UR6 ;  /* 0x00000006000b7c02 */ /* 0x000fe40008000f00 */
[----:B------:R-:W-:Y:S02]  /*3810*/  MOV R4, UR7 ;  /* 0x0000000700047c02 */ /* 0x000fe40008000f00 */
[----:B---3--:R-:W-:Y:S02]  /*3820*/  IADD3 R16, P3, PT, R16, UR18, RZ ;  /* 0x0000001210107c10 */ /* 0x008fe4000ff7e0ff */
[----:B------:R-:W-:Y:S02]  /*3830*/  IADD3 R18, P5, PT, RZ, -R18, RZ ;  /* 0x80000012ff127210 */ /* 0x000fe40007fbe0ff */
[----:B------:R-:W-:-:S02]  /*3840*/  IADD3.X R27, PT, PT, R21, UR13, RZ, P1, !PT ;  /* 0x0000000d151b7c10 */ /* 0x000fc40008ffe4ff */
[----:B------:R-:W-:Y:S02]  /*3850*/  IADD3.X R23, PT, PT, R21, UR17, RZ, P2, !PT ;  /* 0x0000001115177c10 */ /* 0x000fe400097fe4ff */
[----:B------:R-:W-:Y:S02]  /*3860*/  SHF.L.U64.HI R11, R11, 0x2, R4 ;  /* 0x000000020b0b7819 */ /* 0x000fe40000010204 */
[----:B------:R-:W-:Y:S02]  /*3870*/  IADD3.X R21, PT, PT, R21, UR19, RZ, P3, !PT ;  /* 0x0000001315157c10 */ /* 0x000fe40009ffe4ff */
[----:B------:R-:W-:Y:S02]  /*3880*/  IADD3 R20, PT, PT, R3, UR4, RZ ;  /* 0x0000000403147c10 */ /* 0x000fe4000fffe0ff */
[----:B------:R-:W-:Y:S02]  /*3890*/  IADD3.X R19, PT, PT, RZ, -0x1, RZ, P5, !PT ;  /* 0xffffffffff137810 */ /* 0x000fe40002ffe4ff */
[----:B------:R-:W-:-:S07]  /*38a0*/  IADD3.X R10, PT, PT, RZ, R10, RZ, P4, !PT ;  /* 0x0000000aff0a7210 */ /* 0x000fce00027fe4ff */
.L_x_190:
[----:B0-----:R-:W-:Y:S02]  /*38b0*/  MOV R5, UR6 ;  /* 0x0000000600057c02 */ /* 0x001fe40008000f00 */
[----:B------:R-:W-:Y:S02]  /*38c0*/  MOV R7, UR8 ;  /* 0x0000000800077c02 */ /* 0x000fe40008000f00 */
[----:B------:R-:W-:Y:S02]  /*38d0*/  LEA R4, P3, R5, R12, 0x2 ;  /* 0x0000000c05047211 */ /* 0x000fe400078610ff */
[----:B------:R-:W-:Y:S02]  /*38e0*/  IADD3 R8, P2, PT, R12, R2, RZ ;  /* 0x000000020c087210 */ /* 0x000fe40007f5e0ff */
[----:B------:R-:W-:Y:S02]  /*38f0*/  LEA R6, P1, R7, R12, 0x2 ;  /* 0x0000000c07067211 */ /* 0x000fe400078210ff */
[----:B------:R-:W-:-:S02]  /*3900*/  IADD3.X R5, PT, PT, R27, R11, RZ, P3, !PT ;  /* 0x0000000b1b057210 */ /* 0x000fc40001ffe4ff */
[C---:B------:R-:W-:Y:S02]  /*3910*/  IADD3.X R9, PT, PT, R27.reuse, R20, RZ, P2, !PT ;  /* 0x000000141b097210 */ /* 0x040fe400017fe4ff */
[----:B--2---:R-:W-:Y:S02]  /*3920*/  MOV R13, R27 ;  /* 0x0000001b000d7202 */ /* 0x004fe40000000f00 */
[----:B------:R-:W-:Y:S01]  /*3930*/  IADD3.X R7, PT, PT, R27, R0, RZ, P1, !PT ;  /* 0x000000001b077210 */ /* 0x000fe20000ffe4ff */
[----:B------:R-:W2:Y:S04]  /*3940*/  LDG.E R8, desc[UR14][R8.64] ;  /* 0x0000000e08087981 */ /* 0x000ea8000c1e1900 */
[----:B------:R0:W2:Y:S04]  /*3950*/  LDG.E R5, desc[UR14][R4.64] ;  /* 0x0000000e04057981 */ /* 0x0000a8000c1e1900 */
[----:B------:R-:W3:Y:S04]  /*3960*/  LDG.E R13, desc[UR14][R12.64] ;  /* 0x0000000e0c0d7981 */ /* 0x000ee8000c1e1900 */
[----:B------:R1:W3:Y:S01]  /*3970*/  LDG.E R6, desc[UR14][R6.64] ;  /* 0x0000000e06067981 */ /* 0x0002e2000c1e1900 */
[----:B0-----:R-:W-:-:S02]  /*3980*/  MOV R4, R16 ;  /* 0x0000001000047202 */ /* 0x001fc40000000f00 */
[----:B------:R-:W-:Y:S02]  /*3990*/  IADD3 R18, P1, PT, R18, 0x1, RZ ;  /* 0x0000000112127810 */ /* 0x000fe40007f3e0ff */
[----:B-1----:R-:W-:Y:S02]  /*39a0*/  MOV R7, R23 ;  /* 0x0000001700077202 */ /* 0x002fe40000000f00 */
[----:B------:R-:W-:Y:S02]  /*39b0*/  IADD3.X R19, PT, PT, RZ, R19, RZ, P1, !PT ;  /* 0x00000013ff137210 */ /* 0x000fe40000ffe4ff */
[----:B------:R-:W-:-:S04]  /*39c0*/  ISETP.NE.U32.AND P1, PT, R18, RZ, PT ;  /* 0x000000ff1200720c */ /* 0x000fc80003f25070 */
[----:B------:R-:W-:Y:S02]  /*39d0*/  ISETP.NE.AND.EX P1, PT, R19, RZ, PT, P1 ;  /* 0x000000ff1300720c */ /* 0x000fe40003f25310 */
[----:B------:R-:W-:Y:S02]  /*39e0*/  IADD3 R16, P4, PT, R16, 0x200, RZ ;  /* 0x0000020010107810 */ /* 0x000fe40007f9e0ff */
[----:B------:R-:W-:-:S04]  /*39f0*/  IADD3 R12, P2, PT, R12, 0x200, RZ ;  /* 0x000002000c0c7810 */ /* 0x000fc80007f5e0ff */
[----:B------:R-:W-:Y:S02]  /*3a00*/  IADD3.X R27, PT, PT, RZ, R27, RZ, P2, !PT ;  /* 0x0000001bff1b7210 */ /* 0x000fe400017fe4ff */
[----:B--2---:R-:W-:Y:S02]  /*3a10*/  F2FP.BF16.F32.PACK_AB R17, R5, R8 ;  /* 0x000000080511723e */ /* 0x004fe400000010ff */
[----:B------:R-:W-:Y:S02]  /*3a20*/  MOV R5, R21 ;  /* 0x0000001500057202 */ /* 0x000fe40000000f00 */
[----:B---3--:R-:W-:Y:S02]  /*3a30*/  F2FP.BF16.F32.PACK_AB R15, R6, R13 ;  /* 0x0000000d060f723e */ /* 0x008fe400000010ff */
[----:B------:R-:W-:-:S03]  /*3a40*/  MOV R6, R14 ;  /* 0x0000000e00067202 */ /* 0x000fc60000000f00 */
[----:B------:R0:W-:Y:S04]  /*3a50*/  STG.E desc[UR14][R4.64], R15 ;  /* 0x0000000f04007986 */ /* 0x0001e8000c10190e */
[----:B------:R0:W-:Y:S01]  /*3a60*/  STG.E desc[UR14][R6.64], R17 ;  /* 0x0000001106007986 */ /* 0x0001e2000c10190e */
[----:B------:R-:W-:Y:S02]  /*3a70*/  IADD3 R14, P3, PT, R14, 0x200, RZ ;  /* 0x000002000e0e7810 */ /* 0x000fe40007f7e0ff */
[----:B------:R-:W-:Y:S02]  /*3a80*/  IADD3.X R21, PT, PT, RZ, R21, RZ, P4, !PT ;  /* 0x00000015ff157210 */ /* 0x000fe400027fe4ff */
[----:B------:R-:W-:Y:S01]  /*3a90*/  IADD3.X R23, PT, PT, RZ, R23, RZ, P3, !PT ;  /* 0x00000017ff177210 */ /* 0x000fe20001ffe4ff */
[----:B------:R-:W-:Y:S08]  /*3aa0*/  @P1 BRA `(.L_x_190) ;  /* 0xfffffffc00801947 */ /* 0x000ff0000383ffff */
.L_x_189:
[----:B------:R-:W-:Y:S05]  /*3ab0*/  BSYNC.RECONVERGENT B0 ;  /* 0x0000000000007941 */ /* 0x000fea0003800200 */
.L_x_188:
[----:B------:R-:W-:Y:S05]  /*3ac0*/  @!P0 EXIT ;  /* 0x000000000000894d */ /* 0x000fea0003800000 */
[----:B------:R-:W-:Y:S01]  /*3ad0*/  BSSY.RECONVERGENT B0, `(.L_x_191) ;  /* 0x0000061000007945 */ /* 0x000fe20003800200 */
[----:B------:R-:W-:Y:S02]  /*3ae0*/  USHF.L.U64.HI UR5, UR10, 0x2, UR11 ;  /* 0x000000020a057899 */ /* 0x000fe4000801020b */
[----:B------:R-:W-:Y:S02]  /*3af0*/  USHF.L.U32 UR4, UR10, 0x2, URZ ;  /* 0x000000020a047899 */ /* 0x000fe400080006ff */
[----:B------:R-:W-:Y:S01]  /*3b00*/  USHF.L.U64.HI UR7, UR6, 0x2, UR7 ;  /* 0x0000000206077899 */ /* 0x000fe20008010207 */
[----:B------:R-:W1:Y:S01]  /*3b10*/  LDCU.64 UR12, c[0x0][0x3d8] ;  /* 0x00007b00ff0c77ac */ /* 0x000e620008000a00 */
[----:B------:R-:W3:Y:S01]  /*3b20*/  LDCU.64 UR16, c[0x0][0x388] ;  /* 0x00007100ff1077ac */ /* 0x000ee20008000a00 */
[----:B------:R-:W4:Y:S01]  /*3b30*/  LDCU.64 UR18, c[0x0][0x390] ;  /* 0x00007200ff1277ac */ /* 0x000f220008000a00 */
[----:B------:R-:W-:Y:S02]  /*3b40*/  USHF.L.U64.HI UR10, UR8, 0x2, UR9 ;  /* 0x00000002080a7899 */ /* 0x000fe40008010209 */
[----:B------:R-:W-:-:S02]  /*3b50*/  USHF.L.U32 UR11, UR8, 0x2, URZ ;  /* 0x00000002080b7899 */ /* 0x000fc400080006ff */
[----:B------:R-:W-:-:S12]  /*3b60*/  USHF.L.U32 UR6, UR6, 0x2, URZ ;  /* 0x0000000206067899 */ /* 0x000fd800080006ff */
.L_x_192:
[C---:B------:R-:W-:Y:S02]  /*3b70*/  SHF.L.U32 R0, R25.reuse, 0x2, RZ ;  /* 0x0000000219007819 */ /* 0x040fe400000006ff */
[----:B-1----:R-:W-:Y:S02]  /*3b80*/  SHF.L.U64.HI R2, R25, 0x2, R10 ;  /* 0x0000000219027819 */ /* 0x002fe4000001020a */
[----:B01----:R-:W-:-:S04]  /*3b90*/  IADD3 R4, P0, PT, R0, UR12, RZ ;  /* 0x0000000c00047c10 */ /* 0x003fc8000ff1e0ff */
[----:B------:R-:W-:Y:S02]  /*3ba0*/  IADD3.X R5, PT, PT, R2, UR13, RZ, P0, !PT ;  /* 0x0000000d02057c10 */ /* 0x000fe400087fe4ff */
[C---:B------:R-:W-:Y:S02]  /*3bb0*/  IADD3 R10, P2, PT, R4.reuse, UR6, RZ ;  /* 0x00000006040a7c10 */ /* 0x040fe4000ff5e0ff */
[C---:B------:R-:W-:Y:S01]  /*3bc0*/  IADD3 R6, P0, PT, R4.reuse, UR11, RZ ;  /* 0x0000000b04067c10 */ /* 0x040fe2000ff1e0ff */
[----:B------:R0:W5:Y:S01]  /*3bd0*/  LDG.E R3, desc[UR14][R4.64] ;  /* 0x0000000e04037981 */ /* 0x000162000c1e1900 */
[----:B------:R-:W-:Y:S02]  /*3be0*/  IADD3 R8, P1, PT, R4, UR4, RZ ;  /* 0x0000000404087c10 */ /* 0x000fe4000ff3e0ff */
[C---:B------:R-:W-:Y:S02]  /*3bf0*/  IADD3.X R11, PT, PT, R5.reuse, UR7, RZ, P2, !PT ;  /* 0x00000007050b7c10 */ /* 0x040fe400097fe4ff */
[----:B------:R-:W-:-:S02]  /*3c00*/  IADD3.X R7, PT, PT, R5, UR10, RZ, P0, !PT ;  /* 0x0000000a05077c10 */ /* 0x000fc400087fe4ff */
[----:B------:R-:W-:Y:S02]  /*3c10*/  IADD3.X R9, PT, PT, R5, UR5, RZ, P1, !PT ;  /* 0x0000000505097c10 */ /* 0x000fe40008ffe4ff */
[----:B------:R1:W5:Y:S04]  /*3c20*/  LDG.E R11, desc[UR14][R10.64] ;  /* 0x0000000e0a0b7981 */ /* 0x000368000c1e1900 */
[----:B------:R-:W5:Y:S04]  /*3c30*/  LDG.E R6, desc[UR14][R6.64] ;  /* 0x0000000e06067981 */ /* 0x000f68000c1e1900 */
[----:B------:R-:W5:Y:S01]  /*3c40*/  LDG.E R8, desc[UR14][R8.64] ;  /* 0x0000000e08087981 */ /* 0x000f62000c1e1900 */
[----:B------:R-:W-:-:S02]  /*3c50*/  LOP3.LUT R15, R0, 0xfffffffc, RZ, 0xc0, !PT ;  /* 0xfffffffc000f7812 */ /* 0x000fc400078ec0ff */
[C---:B------:R-:W-:Y:S02]  /*3c60*/  LOP3.LUT R16, R2.reuse, 0x1, RZ, 0xc0, !PT ;  /* 0x0000000102107812 */ /* 0x040fe400078ec0ff */
[C---:B---3--:R-:W-:Y:S02]  /*3c70*/  IADD3 R12, P0, PT, R15.reuse, UR16, RZ ;  /* 0x000000100f0c7c10 */ /* 0x048fe4000ff1e0ff */
[----:B0-----:R-:W-:Y:S02]  /*3c80*/  LOP3.LUT R5, R2, 0x3, RZ, 0xc0, !PT ;  /* 0x0000000302057812 */ /* 0x001fe400078ec0ff */
[----:B--2---:R-:W-:Y:S02]  /*3c90*/  IADD3.X R13, PT, PT, R16, UR17, RZ, P0, !PT ;  /* 0x00000011100d7c10 */ /* 0x004fe400087fe4ff */
[C---:B----4-:R-:W-:Y:S02]  /*3ca0*/  IADD3 R14, P0, PT, R15.reuse, UR18, RZ ;  /* 0x000000120f0e7c10 */ /* 0x050fe4000ff1e0ff */
[----:B------:R-:W-:-:S02]  /*3cb0*/  IADD3 R4, P1, PT, R15, UR12, RZ ;  /* 0x0000000c0f047c10 */ /* 0x000fc4000ff3e0ff */
[----:B------:R-:W-:Y:S02]  /*3cc0*/  IADD3.X R15, PT, PT, R16, UR19, RZ, P0, !PT ;  /* 0x00000013100f7c10 */ /* 0x000fe400087fe4ff */
[----:B------:R-:W-:Y:S02]  /*3cd0*/  IADD3.X R5, PT, PT, R5, UR13, RZ, P1, !PT ;  /* 0x0000000d05057c10 */ /* 0x000fe40008ffe4ff */
[----:B-1----:R-:W-:Y:S02]  /*3ce0*/  IADD3 R10, P0, PT, R4, UR11, RZ ;  /* 0x0000000b040a7c10 */ /* 0x002fe4000ff1e0ff */
[----:B-----5:R-:W-:Y:S02]  /*3cf0*/  F2FP.BF16.F32.PACK_AB R3, R6, R3 ;  /* 0x000000030603723e */ /* 0x020fe400000010ff */
[----:B------:R-:W-:Y:S02]  /*3d00*/  IADD3 R6, P1, PT, R4, UR4, RZ ;  /* 0x0000000404067c10 */ /* 0x000fe4000ff3e0ff */
[----:B------:R-:W-:-:S02]  /*3d10*/  F2FP.BF16.F32.PACK_AB R19, R11, R8 ;  /* 0x000000080b13723e */ /* 0x000fc400000010ff */
[----:B------:R-:W-:Y:S02]  /*3d20*/  IADD3 R8, P2, PT, R4, UR6, RZ ;  /* 0x0000000604087c10 */ /* 0x000fe4000ff5e0ff */
[C---:B------:R-:W-:Y:S02]  /*3d30*/  IADD3.X R11, PT, PT, R5.reuse, UR10, RZ, P0, !PT ;  /* 0x0000000a050b7c10 */ /* 0x040fe400087fe4ff */
[C---:B------:R-:W-:Y:S02]  /*3d40*/  IADD3.X R7, PT, PT, R5.reuse, UR5, RZ, P1, !PT ;  /* 0x0000000505077c10 */ /* 0x040fe40008ffe4ff */
[----:B------:R-:W-:Y:S01]  /*3d50*/  IADD3.X R9, PT, PT, R5, UR7, RZ, P2, !PT ;  /* 0x0000000705097c10 */ /* 0x000fe200097fe4ff */
[----:B------:R0:W-:Y:S04]  /*3d60*/  STG.E desc[UR14][R12.64], R3 ;  /* 0x000000030c007986 */ /* 0x0001e8000c10190e */
[----:B------:R1:W-:Y:S04]  /*3d70*/  STG.E desc[UR14][R14.64], R19 ;  /* 0x000000130e007986 */ /* 0x0003e8000c10190e */
[----:B------:R-:W2:Y:S04]  /*3d80*/  LDG.E R18, desc[UR14][R4.64+0x200] ;  /* 0x0002000e04127981 */ /* 0x000ea8000c1e1900 */
[----:B0-----:R-:W2:Y:S04]  /*3d90*/  LDG.E R3, desc[UR14][R10.64+0x200] ;  /* 0x0002000e0a037981 */ /* 0x001ea8000c1e1900 */
[----:B------:R-:W3:Y:S04]  /*3da0*/  LDG.E R20, desc[UR14][R6.64+0x200] ;  /* 0x0002000e06147981 */ /* 0x000ee8000c1e1900 */
[----:B------:R-:W3:Y:S01]  /*3db0*/  LDG.E R21, desc[UR14][R8.64+0x200] ;  /* 0x0002000e08157981 */ /* 0x000ee2000c1e1900 */
[----:B------:R-:W-:-:S04]  /*3dc0*/  IADD3 R16, P0, PT, R0, 0x200, RZ ;  /* 0x0000020000107810 */ /* 0x000fc80007f1e0ff */
[----:B------:R-:W-:Y:S02]  /*3dd0*/  IADD3.X R17, PT, PT, RZ, R2, RZ, P0, !PT ;  /* 0x00000002ff117210 */ /* 0x000fe400007fe4ff */
[----:B------:R-:W-:Y:S02]  /*3de0*/  LOP3.LUT R16, R16, 0xfffffffc, RZ, 0xc0, !PT ;  /* 0xfffffffc10107812 */ /* 0x000fe400078ec0ff */
[----:B------:R-:W-:Y:S02]  /*3df0*/  LOP3.LUT R17, R17, 0x1, RZ, 0xc0, !PT ;  /* 0x0000000111117812 */ /* 0x000fe400078ec0ff */
[C---:B------:R-:W-:Y:S02]  /*3e00*/  IADD3 R12, P0, PT, R16.reuse, UR16, RZ ;  /* 0x00000010100c7c10 */ /* 0x040fe4000ff1e0ff */
[----:B------:R-:W-:Y:S02]  /*3e10*/  IADD3 R16, P1, PT, R16, UR18, RZ ;  /* 0x0000001210107c10 */ /* 0x000fe4000ff3e0ff */
[----:B------:R-:W-:-:S02]  /*3e20*/  IADD3.X R13, PT, PT, R17, UR17, RZ, P0, !PT ;  /* 0x00000011110d7c10 */ /* 0x000fc400087fe4ff */
[----:B------:R-:W-:Y:S02]  /*3e30*/  IADD3.X R17, PT, PT, R17, UR19, RZ, P1, !PT ;  /* 0x0000001311117c10 */ /* 0x000fe40008ffe4ff */
[----:B--2---:R-:W-:Y:S02]  /*3e40*/  F2FP.BF16.F32.PACK_AB R3, R3, R18 ;  /* 0x000000120303723e */ /* 0x004fe400000010ff */
[----:B---3--:R-:W-:-:S03]  /*3e50*/  F2FP.BF16.F32.PACK_AB R21, R21, R20 ;  /* 0x000000141515723e */ /* 0x008fc600000010ff */
[----:B------:R0:W-:Y:S04]  /*3e60*/  STG.E desc[UR14][R12.64], R3 ;  /* 0x000000030c007986 */ /* 0x0001e8000c10190e */
[----:B------:R2:W-:Y:S04]  /*3e70*/  STG.E desc[UR14][R16.64], R21 ;  /* 0x0000001510007986 */ /* 0x0005e8000c10190e */
[----:B------:R-:W3:Y:S04]  /*3e80*/  LDG.E R18, desc[UR14][R4.64+0x400] ;  /* 0x0004000e04127981 */ /* 0x000ee8000c1e1900 */
[----:B-1----:R-:W3:Y:S04]  /*3e90*/  LDG.E R19, desc[UR14][R10.64+0x400] ;  /* 0x0004000e0a137981 */ /* 0x002ee8000c1e1900 */
        /* <DEDUP_REMOVED lines=10> */
[----:B---3--:R-:W-:Y:S02]  /*3f40*/  F2FP.BF16.F32.PACK_AB R19, R19, R18 ;  /* 0x000000121313723e */ /* 0x008fe400000010ff */
[----:B----4-:R-:W-:-:S03]  /*3f50*/  F2FP.BF16.F32.PACK_AB R23, R23, R20 ;  /* 0x000000141717723e */ /* 0x010fc600000010ff */
[----:B------:R0:W-:Y:S04]  /*3f60*/  STG.E desc[UR14][R14.64], R19 ;  /* 0x000000130e007986 */ /* 0x0001e8000c10190e */
[----:B------:R1:W-:Y:S04]  /*3f70*/  STG.E desc[UR14][R12.64], R23 ;  /* 0x000000170c007986 */ /* 0x0003e8000c10190e */
[----:B------:R-:W3:Y:S04]  /*3f80*/  LDG.E R4, desc[UR14][R4.64+0x600] ;  /* 0x0006000e04047981 */ /* 0x000ee8000c1e1900 */
[----:B------:R4:W3:Y:S04]  /*3f90*/  LDG.E R11, desc[UR14][R10.64+0x600] ;  /* 0x0006000e0a0b7981 */ /* 0x0008e8000c1e1900 */
[----:B------:R-:W5:Y:S04]  /*3fa0*/  LDG.E R6, desc[UR14][R6.64+0x600] ;  /* 0x0006000e06067981 */ /* 0x000f68000c1e1900 */
[----:B------:R-:W5:Y:S01]  /*3fb0*/  LDG.E R9, desc[UR14][R8.64+0x600] ;  /* 0x0006000e08097981 */ /* 0x000f62000c1e1900 */
[----:B------:R-:W-:-:S04]  /*3fc0*/  IADD3 R0, P0, PT, R0, 0x600, RZ ;  /* 0x0000060000007810 */ /* 0x000fc80007f1e0ff */
[----:B--2---:R-:W-:Y:S02]  /*3fd0*/  IADD3.X R16, PT, PT, RZ, R2, RZ, P0, !PT ;  /* 0x00000002ff107210 */ /* 0x004fe400007fe4ff */
        /* <DEDUP_REMOVED lines=10> */
[----:B----4-:R-:W-:Y:S01]  /*4080*/  HFMA2 R10, -RZ, RZ, 0, 0 ;  /* 0x00000000ff0a7431 */ /* 0x010fe200000001ff */
[----:B---3--:R-:W-:Y:S02]  /*4090*/  F2FP.BF16.F32.PACK_AB R11, R11, R4 ;  /* 0x000000040b0b723e */ /* 0x008fe400000010ff */
[----:B-----5:R-:W-:-:S03]  /*40a0*/  F2FP.BF16.F32.PACK_AB R5, R9, R6 ;  /* 0x000000060905723e */ /* 0x020fc600000010ff */
[----:B------:R1:W-:Y:S04]  /*40b0*/  STG.E desc[UR14][R2.64], R11 ;  /* 0x0000000b02007986 */ /* 0x0003e8000c10190e */
[----:B------:R1:W-:Y:S02]  /*40c0*/  STG.E desc[UR14][R14.64], R5 ;  /* 0x000000050e007986 */ /* 0x0003e4000c10190e */
[----:B------:R-:W-:Y:S05]  /*40d0*/  @P0 BRA `(.L_x_192) ;  /* 0xfffffff800a40947 */ /* 0x000fea000383ffff */
[----:B------:R-:W-:Y:S05]  /*40e0*/  BSYNC.RECONVERGENT B0 ;  /* 0x0000000000007941 */ /* 0x000fea0003800200 */
.L_x_191:
[----:B------:R-:W-:Y:S05]  /*40f0*/  EXIT ;  /* 0x000000000000794d */ /* 0x000fea0003800000 */
.L_x_193:
        /* <DEDUP_REMOVED lines=16> */
.L_x_2471:


//--------------------- .text._Z35group_norm_nhwc_bwd_one_pass_kernelI11Bf16IOBf16WLi128ELi4ELi128EEv26Group_norm_nhwc_bwd_params --------------------------
	.section	.text._Z35group_norm_nhwc_bwd_one_pass_kernelI11Bf16IOBf16WLi128ELi4ELi128EEv26Group_norm_nhwc_bwd_params,"ax",@progbits
	.align	128
        .global         _Z35group_norm_nhwc_bwd_one_pass_kernelI11Bf16IOBf16WLi128ELi4ELi128EEv26Group_norm_nhwc_bwd_params
        .type           _Z35group_norm_nhwc_bwd_one_pass_kernelI11Bf16IOBf16WLi128ELi4ELi128EEv26Group_norm_nhwc_bwd_params,@function
        .size           _Z35group_norm_nhwc_bwd_one_pass_kernelI11Bf16IOBf16WLi128ELi4ELi128EEv26Group_norm_nhwc_bwd_params,(.L_x_2472 - _Z35group_norm_nhwc_bwd_one_pass_kernelI11Bf16IOBf16WLi128ELi4ELi128EEv26Group_norm_nhwc_bwd_params)
        .other          _Z35group_norm_nhwc_bwd_one_pass_kernelI11Bf16IOBf16WLi128ELi4ELi128EEv26Group_norm_nhwc_bwd_params,@"STO_CUDA_ENTRY STV_DEFAULT"
_Z35group_norm_nhwc_bwd_one_pass_kernelI11Bf16IOBf16WLi128ELi4ELi128EEv26Group_norm_nhwc_bwd_params:
.text._Z35group_norm_nhwc_bwd_one_pass_kernelI11Bf16IOBf16WLi128ELi4ELi128EEv26Group_norm_nhwc_bwd_params:
        /* <DEDUP_REMOVED lines=19> */
[----:B------:R-:W-:Y:S01]  /*0130*/  UIADD3 UR4, UPT, UPT, UR7, 0x40, URZ ;  /* 0x0000004007047890 */ /* 0x000fe2000fffe0ff */
[----:B------:R-:W-:Y:S01]  /*0140*/  UMOV UR13, UR5 ;  /* 0x00000005000d7c82 */ /* 0x000fe20008000000 */
[----:B-1----:R-:W-:-:S02]  /*0150*/  UIMAD UR22, UR18, UR19, UR5 ;  /* 0x00000013121672a4 */ /* 0x002fc4000f8e0205 */
[----:B---3--:R-:W-:Y:S02]  /*0160*/  ULOP3.LUT UR23, UR20, 0x7, URZ, 0xc0, !UPT ;  /* 0x0000000714177892 */ /* 0x008fe4000f8ec0ff */
[----:B0-----:R-:W-:Y:S02]  /*0170*/  ULEA UR4, UR8, UR4, 0x18 ;  /* 0x0000000408047291 */ /* 0x001fe4000f8ec0ff */
[----:B------:R-:W-:Y:S02]  /*0180*/  ULEA UR7, UR8, UR7, 0x18 ;  /* 0x0000000708077291 */ /* 0x000fe4000f8ec0ff */
[----:B------:R-:W-:Y:S02]  /*0190*/  UIADD3 UR8, UPT, UPT, UR23, -0x1, URZ ;  /* 0xffffffff17087890 */ /* 0x000fe4000fffe0ff */
[----:B------:R-:W-:Y:S01]  /*01a0*/  LEA R0, R45, UR4, 0x4 ;  /* 0x000000042d007c11 */ /* 0x000fe2000f8e20ff */
[----:B----4-:R-:W-:Y:S01]  /*01b0*/  IMAD R34, R3, UR18, R34 ;  /* 0x0000001203227c24 */ /* 0x010fe2000f8e0222 */
[----:B------:R-:W-:-:S02]  /*01c0*/  ULOP3.LUT UR24, UR20, 0x3, URZ, 0xc0, !UPT ;  /* 0x0000000314187892 */ /* 0x000fc4000f8ec0ff */
[----:B------:R-:W-:Y:S02]  /*01d0*/  ULOP3.LUT UR12, UR20, 0x7ffffff8, URZ, 0xc0, !UPT ;  /* 0x7ffffff8140c7892 */ /* 0x000fe4000f8ec0ff */
[----:B--2---:R-:W-:-:S11]  /*01e0*/  UISETP.GE.U32.AND UP0, UPT, UR8, 0x3, UPT ;  /* 0x000000030800788c */ /* 0x004fd6000bf06070 */
.L_x_219:
[----:B0-----:R-:W0:Y:S01]  /*01f0*/  LDC R8, c[0x0][0x410] ;  /* 0x00010400ff087b82 */ /* 0x001e220000000800 */
[----:B-1----:R-:W1:Y:S01]  /*0200*/  LDCU.64 UR8, c[0x0][0x3b8] ;  /* 0x00007700ff0877ac */ /* 0x002e620008000a00 */
[----:B------:R-:W-:Y:S01]  /*0210*/  SHF.R.S32.HI R9, RZ, 0x1f, R34 ;  /* 0x0000001fff097819 */ /* 0x000fe20000011422 */
[----:B--2---:R-:W2:Y:S01]  /*0220*/  LDCU.128 UR28, c[0x0][0x400] ;  /* 0x00008000ff1c77ac */ /* 0x004ea20008000c00 */
[----:B-1----:R-:W-:Y:S01]  /*0230*/  UIMAD.WIDE UR8, UR13, 0x8, UR8 ;  /* 0x000000080d0878a5 */ /* 0x002fe2000f8e0208 */
[----:B--2---:R-:W-:Y:S02]  /*0240*/  ISETP.GE.U32.AND P0, PT, R34, UR28, PT ;  /* 0x0000001c22007c0c */ /* 0x004fe4000bf06070 */
[----:B0-----:R-:W-:-:S04]  /*0250*/  IABS R7, R8 ;  /* 0x0000000800077213 */ /* 0x001fc80000000000 */
[----:B------:R-:W0:Y:S08]  /*0260*/  I2F.RP R4, R7 ;  /* 0x0000000700047306 */ /* 0x000e300000209400 */
[----:B0-----:R-:W0:Y:S02]  /*0270*/  MUFU.RCP R4, R4 ;  /* 0x0000000400047308 */ /* 0x001e240000001000 */
[----:B0-----:R-:W-:-:S06]  /*0280*/  IADD3 R2, PT, PT, R4, 0xffffffe, RZ ;  /* 0x0ffffffe04027810 */ /* 0x001fcc0007ffe0ff */
[----:B------:R0:W1:Y:S02]  /*0290*/  F2I.FTZ.U32.TRUNC.NTZ R3, R2 ;  /* 0x0000000200037305 */ /* 0x000064000021f000 */
[----:B0-----:R-:W-:Y:S02]  /*02a0*/  MOV R2, RZ ;  /* 0x000000ff00027202 */ /* 0x001fe40000000f00 */
[----:B-1----:R-:W-:-:S05]  /*02b0*/  IADD3 R6, PT, PT, RZ, -R3, RZ ;  /* 0x80000003ff067210 */ /* 0x002fca0007ffe0ff */
[----:B------:R-:W-:Y:S01]  /*02c0*/  IMAD R5, R6, R7, RZ ;  /* 0x0000000706057224 */ /* 0x000fe200078e02ff */
[----:B------:R-:W-:-:S03]  /*02d0*/  IABS R6, UR13 ;  /* 0x0000000d00067c13 */ /* 0x000fc60008000000 */
[----:B------:R-:W-:Y:S01]  /*02e0*/  IMAD.HI.U32 R3, R3, R5, R2 ;  /* 0x0000000503037227 */ /* 0x000fe200078e0002 */
[----:B------:R-:W-:-:S05]  /*02f0*/  MOV R2, UR8 ;  /* 0x0000000800027c02 */ /* 0x000fca0008000f00 */
[----:B------:R-:W-:Y:S01]  /*0300*/  IMAD.HI.U32 R5, R3, R6, RZ ;  /* 0x0000000603057227 */ /* 0x000fe200078e00ff */
[----:B------:R-:W-:-:S04]  /*0310*/  MOV R3, UR9 ;  /* 0x0000000900037c02 */ /* 0x000fc80008000f00 */
[----:B------:R-:W-:Y:S02]  /*0320*/  IADD3 R4, PT, PT, -R5, RZ, RZ ;  /* 0x000000ff05047210 */ /* 0x000fe40007ffe1ff */
[----:B------:R-:W2:Y:S03]  /*0330*/  LDG.E.64 R2, desc[UR16][R2.64] ;  /* 0x0000001002027981 */ /* 0x000ea6000c1e1b00 */
[----:B------:R-:W-:-:S05]  /*0340*/  IMAD R4, R7, R4, R6 ;  /* 0x0000000407047224 */ /* 0x000fca00078e0206 */
[----:B------:R-:W-:Y:S02]  /*0350*/  ISETP.GT.U32.AND P1, PT, R7, R4, PT ;  /* 0x000000040700720c */ /* 0x000fe40003f24070 */
[----:B------:R-:W-:Y:S02]  /*0360*/  ISETP.GE.AND.EX P0, PT, R9, UR29, PT, P0 ;  /* 0x0000001d09007c0c */ /* 0x000fe4000bf06300 */
[----:B------:R-:W-:Y:S02]  /*0370*/  LOP3.LUT R6, R8, UR13, RZ, 0x3c, !PT ;  /* 0x0000000d08067c12 */ /* 0x000fe4000f8e3cff */
[----:B------:R-:W-:-:S07]  /*0380*/  IADD3 R27, PT, PT, R34, 0x40, RZ ;  /* 0x00000040221b7810 */ /* 0x000fce0007ffe0ff */
[-C--:B------:R-:W-:Y:S02]  /*0390*/  @!P1 IADD3 R4, PT, PT, R4, -R7.reuse, RZ ;  /* 0x8000000704049210 */ /* 0x080fe40007ffe0ff */
[----:B------:R-:W-:Y:S01]  /*03a0*/  ISETP.LE.AND P2, PT, RZ, UR13, PT ;  /* 0x0000000dff007c0c */ /* 0x000fe2000bf43270 */
[----:B------:R-:W0:Y:S01]  /*03b0*/  @!P0 LDC.64 R24, c[0x0][0x3f8] ;  /* 0x0000fe00ff188b82 */ /* 0x000e220000000a00 */
[----:B------:R-:W-:Y:S02]  /*03c0*/  ISETP.GE.U32.AND P4, PT, R4, R7, PT ;  /* 0x000000070400720c */ /* 0x000fe40003f86070 */
[----:B------:R-:W-:Y:S02]  /*03d0*/  ISETP.GE.AND P3, PT, R6, RZ, PT ;  /* 0x000000ff0600720c */ /* 0x000fe40003f66270 */
[----:B------:R-:W-:Y:S02]  /*03e0*/  @!P1 IADD3 R5, PT, PT, R5, 0x1, RZ ;  /* 0x0000000105059810 */ /* 0x000fe40007ffe0ff */
[----:B------:R-:W-:Y:S01]  /*03f0*/  ISETP.GE.U32.AND P1, PT, R27, UR28, PT ;  /* 0x0000001c1b007c0c */ /* 0x000fe2000bf26070 */
[----:B------:R-:W1:Y:S01]  /*0400*/  @!P0 LDC.64 R20, c[0x0][0x3a0] ;  /* 0x0000e800ff148b82 */ /* 0x000e620000000a00 */
[----:B------:R-:W-:-:S02]  /*0410*/  SHF.R.S32.HI R11, RZ, 0x1f, R27 ;  /* 0x0000001fff0b7819 */ /* 0x000fc4000001141b */
[-C--:B------:R-:W-:Y:S02]  /*0420*/  ISETP.GT.U32.AND P5, PT, R7, R4.reuse, PT ;  /* 0x000000040700720c */ /* 0x080fe40003fa4070 */
[----:B------:R-:W-:Y:S02]  /*0430*/  IADD3 R7, PT, PT, R4, -R7, RZ ;  /* 0x8000000704077210 */ /* 0x000fe40007ffe0ff */
[----:B------:R-:W-:Y:S01]  /*0440*/  ISETP.GE.AND.EX P1, PT, R11, UR29, PT, P1 ;  /* 0x0000001d0b007c0c */ /* 0x000fe2000bf26310 */
[----:B---3--:R-:W3:Y:S01]  /*0450*/  @!P0 LDC.64 R18, c[0x0][0x398] ;  /* 0x0000e600ff128b82 */ /* 0x008ee20000000a00 */
[----:B------:R-:W-:Y:S02]  /*0460*/  SEL R4, R7, R4, !P5 ;  /* 0x0000000407047207 */ /* 0x000fe40006800000 */
[----:B------:R-:W-:Y:S02]  /*0470*/  @P4 IADD3 R5, PT, PT, R5, 0x1, RZ ;  /* 0x0000000105054810 */ /* 0x000fe40007ffe0ff */
[----:B------:R-:W-:-:S02]  /*0480*/  ISETP.NE.AND P4, PT, R8, RZ, PT ;  /* 0x000000ff0800720c */ /* 0x000fc40003f85270 */
[----:B------:R-:W-:Y:S02]  /*0490*/  LOP3.LUT R7, RZ, R8, RZ, 0x33, !PT ;  /* 0x00000008ff077212 */ /* 0x000fe400078e33ff */
[----:B------:R-:W-:Y:S02]  /*04a0*/  @!P2 IADD3 R4, PT, PT, -R4, RZ, RZ ;  /* 0x000000ff0404a210 */ /* 0x000fe40007ffe1ff */
[----:B------:R-:W-:Y:S01]  /*04b0*/  @!P3 IADD3 R5, PT, PT, -R5, RZ, RZ ;  /* 0x000000ff0505b210 */ /* 0x000fe20007ffe1ff */
[----:B------:R-:W4:Y:S01]  /*04c0*/  @!P1 LDC.64 R22, c[0x0][0x3f8] ;  /* 0x0000fe00ff169b82 */ /* 0x000f220000000a00 */
[----:B------:R-:W-:Y:S02]  /*04d0*/  SEL R12, R7, R4, !P4 ;  /* 0x00000004070c7207 */ /* 0x000fe40006000000 */
[----:B------:R-:W-:Y:S02]  /*04e0*/  SHF.L.U32 R26, R45, 0x1, RZ ;  /* 0x000000012d1a7819 */ /* 0x000fe400000006ff */
[----:B------:R-:W-:-:S02]  /*04f0*/  SEL R7, R7, R5, !P4 ;  /* 0x0000000507077207 */ /* 0x000fc40006000000 */
[----:B------:R-:W-:Y:S01]  /*0500*/  SHF.L.U32 R13, R12, 0x2, RZ ;  /* 0x000000020c0d7819 */ /* 0x000fe200000006ff */
[----:B------:R-:W5:Y:S01]  /*0510*/  @!P1 LDC.64 R16, c[0x0][0x3a0] ;  /* 0x0000e800ff109b82 */ /* 0x000f620000000a00 */
[----:B------:R-:W-:Y:S02]  /*0520*/  LOP3.LUT R26, R26, 0x2, RZ, 0xc0, !PT ;  /* 0x000000021a1a7812 */ /* 0x000fe400078ec0ff */
[----:B------:R-:W-:Y:S02]  /*0530*/  SHF.R.S32.HI R6, RZ, 0x1f, R7 ;  /* 0x0000001fff067819 */ /* 0x000fe40000011407 */
[----:B------:R-:W-:Y:S02]  /*0540*/  SHF.R.S32.HI R5, RZ, 0x1f, R13 ;  /* 0x0000001fff057819 */ /* 0x000fe4000001140d */
[----:B------:R-:W-:Y:S01]  /*0550*/  LOP3.LUT R4, R13, R26, RZ, 0xfc, !PT ;  /* 0x0000001a0d047212 */ /* 0x000fe200078efcff */
[----:B------:R-:W-:Y:S01]  /*0560*/  IMAD R6, R6, UR30, RZ ;  /* 0x0000001e06067c24 */ /* 0x000fe2000f8e02ff */
[----:B------:R-:W-:Y:S01]  /*0570*/  ISETP.NE.AND P2, PT, RZ, UR21, PT ;  /* 0x00000015ff007c0c */ /* 0x000fe2000bf45270 */
[----:B------:R-:W5:Y:S02]  /*0580*/  @!P1 LDC.64 R14, c[0x0][0x398] ;  /* 0x0000e600ff0e9b82 */ /* 0x000f640000000a00 */
[----:B------:R-:W-:-:S04]  /*0590*/  IMAD.WIDE.U32 R4, R7, UR30, R4 ;  /* 0x0000001e07047c25 */ /* 0x000fc8000f8e0004 */
[----:B------:R-:W-:Y:S02]  /*05a0*/  IMAD R7, R7, UR31, R6 ;  /* 0x0000001f07077c24 */ /* 0x000fe4000f8e0206 */
[----:B0-----:R-:W-:-:S03]  /*05b0*/  @!P0 IMAD R6, R9, R24, RZ ;  /* 0x0000001809068224 */ /* 0x001fc600078e02ff */
[----:B------:R-:W-:Y:S01]  /*05c0*/  IADD3 R7, PT, PT, R5, R7, RZ ;  /* 0x0000000705077210 */ /* 0x000fe20007ffe0ff */
[C---:B------:R-:W-:Y:S01]  /*05d0*/  @!P0 IMAD R29, R34.reuse, R25, R6 ;  /* 0x00000019221d8224 */ /* 0x040fe200078e0206 */
[----:B------:R-:W-:Y:S01]  /*05e0*/  @!P0 MOV R6, R4 ;  /* 0x0000000400068202 */ /* 0x000fe20000000f00 */
[----:B----4-:R-:W-:Y:S01]  /*05f0*/  @!P1 IMAD R30, R11, R22, RZ ;  /* 0x000000160b1e9224 */ /* 0x010fe200078e02ff */
[----:B------:R-:W0:Y:S03]  /*0600*/  @P2 LDC.64 R8, c[0x0][0x3b0] ;  /* 0x0000ec00ff082b82 */ /* 0x000e260000000a00 */
[----:B------:R-:W-:-:S05]  /*0610*/  @!P0 IMAD.WIDE.U32 R24, R34, R24, R6 ;  /* 0x0000001822188225 */ /* 0x000fca00078e0006 */
[----:B------:R-:W4:Y:S01]  /*0620*/  LDC.64 R10, c[0x0][0x3a8] ;  /* 0x0000ea00ff0a7b82 */ /* 0x000f220000000a00 */
[----:B------:R-:W-:Y:S02]  /*0630*/  @!P0 IADD3 R25, PT, PT, R25, R29, RZ ;  /* 0x0000001d19198210 */ /* 0x000fe40007ffe0ff */
[C---:B------:R-:W-:Y:S02]  /*0640*/  @!P0 SHF.L.U32 R29, R24.reuse, 0x1, RZ ;  /* 0x00000001181d8819 */ /* 0x040fe400000006ff */
[----:B------:R-:W-:Y:S02]  /*0650*/  @!P0 SHF.L.U64.HI R28, R24, 0x1, R25 ;  /* 0x00000001181c8819 */ /* 0x000fe40000010219 */
[----:B------:R-:W-:Y:S02]  /*0660*/  @!P1 MOV R24, R4 ;  /* 0x0000000400189202 */ /* 0x000fe40000000f00 */
[----:B------:R-:W-:Y:S01]  /*0670*/  @!P1 MOV R25, R7 ;  /* 0x0000000700199202 */ /* 0x000fe20000000f00 */
[----:B------:R-:W-:Y:S01]  /*0680*/  @!P1 IMAD R23, R27, R23, R30 ;  /* 0x000000171b179224 */ /* 0x000fe200078e021e */
[----:B-1----:R-:W-:Y:S01]  /*0690*/  @!P0 IADD3 R20, P3, PT, R29, R20, RZ ;  /* 0x000000141d148210 */ /* 0x002fe20007f7e0ff */
[----:B------:R-:W-:-:S03]  /*06a0*/  @!P1 IMAD.WIDE.U32 R24, R27, R22, R24 ;  /* 0x000000161b189225 */ /* 0x000fc600078e0018 */
[----:B------:R-:W-:Y:S02]  /*06b0*/  @!P0 IADD3.X R21, PT, PT, R28, R21, RZ, P3, !PT ;  /* 0x000000151c158210 */ /* 0x000fe40001ffe4ff */
[----:B------:R-:W-:Y:S02]  /*06c0*/  IADD3 R27, PT, PT, R26, R13, RZ ;  /* 0x0000000d1a1b7210 */ /* 0x000fe40007ffe0ff */
[----:B---3--:R-:W-:Y:S02]  /*06d0*/  @!P0 IADD3 R18, P3, PT, R29, R18, RZ ;  /* 0x000000121d128210 */ /* 0x008fe40007f7e0ff */
[----:B------:R-:W-:Y:S02]  /*06e0*/  @!P1 IADD3 R23, PT, PT, R25, R23, RZ ;  /* 0x0000001719179210 */ /* 0x000fe40007ffe0ff */
[----:B------:R-:W-:Y:S02]  /*06f0*/  @!P1 SHF.L.U32 R13, R24, 0x1, RZ ;  /* 0x00000001180d9819 */ /* 0x000fe400000006ff */
[----:B------:R-:W-:-:S02]  /*0700*/  @!P0 IADD3.X R19, PT, PT, R28, R19, RZ, P3, !PT ;  /* 0x000000131c138210 */ /* 0x000fc40001ffe4ff */
[----:B------:R-:W-:Y:S02]  /*0710*/  @!P1 SHF.L.U64.HI R24, R24, 0x1, R23 ;  /* 0x0000000118189819 */ /* 0x000fe40000010217 */
[C---:B-----5:R-:W-:Y:S02]  /*0720*/  @!P1 IADD3 R16, P3, PT, R13.reuse, R16, RZ ;  /* 0x000000100d109210 */ /* 0x060fe40007f7e0ff */
[----:B------:R-:W-:Y:S02]  /*0730*/  @!P1 IADD3 R14, P4, PT, R13, R14, RZ ;  /* 0x0000000e0d0e9210 */ /* 0x000fe40007f9e0ff */
[----:B------:R-:W-:Y:S02]  /*0740*/  CS2R R36, SRZ ;  /* 0x0000000000247805 */ /* 0x000fe4000001ff00 */
[----:B------:R-:W-:Y:S01]  /*0750*/  MOV R40, RZ ;  /* 0x000000ff00287202 */ /* 0x000fe20000000f00 */
[----:B----4-:R-:W-:Y:S01]  /*0760*/  IMAD.WIDE R10, R27, 0x2, R10 ;  /* 0x000000021b0a7825 */ /* 0x010fe200078e020a */
[----:B------:R-:W-:-:S02]  /*0770*/  MOV R35, RZ ;  /* 0x000000ff00237202 */ /* 0x000fc40000000f00 */
[C---:B------:R-:W-:Y:S01]  /*0780*/  @!P1 IADD3.X R17, PT, PT, R24.reuse, R17, RZ, P3, !PT ;  /* 0x0000001118119210 */ /* 0x040fe20001ffe4ff */
[----:B0-----:R-:W-:Y:S01]  /*0790*/  @P2 IMAD.WIDE R8, R27, 0x2, R8 ;  /* 0x000000021b082825 */ /* 0x001fe200078e0208 */
[----:B------:R-:W-:Y:S01]  /*07a0*/  @!P1 IADD3.X R15, PT, PT, R24, R15, RZ, P4, !PT ;  /* 0x0000000f180f9210 */ /* 0x000fe200027fe4ff */
[----:B------:R-:W3:Y:S04]  /*07b0*/  @!P0 LDG.E R37, desc[UR16][R20.64] ;  /* 0x0000001014258981 */ /* 0x000ee8000c1e1900 */
[----:B------:R-:W4:Y:S04]  /*07c0*/  LDG.E.U16 R13, desc[UR16][R10.64] ;  /* 0x000000100a0d7981 */ /* 0x000f28000c1e1500 */
[----:B------:R-:W5:Y:S04]  /*07d0*/  @!P0 LDG.E R40, desc[UR16][R18.64] ;  /* 0x0000001012288981 */ /* 0x000f68000c1e1900 */
[----:B------:R-:W5:Y:S04]  /*07e0*/  @P2 LDG.E.U16 R21, desc[UR16][R8.64] ;  /* 0x0000001008152981 */ /* 0x000f68000c1e1500 */
[----:B------:R0:W5:Y:S04]  /*07f0*/  @P2 LDG.E.U16 R22, desc[UR16][R8.64+0x2] ;  /* 0x0000021008162981 */ /* 0x000168000c1e1500 */
[----:B------:R-:W5:Y:S04]  /*0800*/  LDG.E.U16 R20, desc[UR16][R10.64+0x2] ;  /* 0x000002100a147981 */ /* 0x000f68000c1e1500 */
[----:B------:R-:W5:Y:S04]  /*0810*/  @!P1 LDG.E R36, desc[UR16][R16.64] ;  /* 0x0000001010249981 */ /* 0x000f68000c1e1900 */
[----:B------:R1:W5:Y:S01]  /*0820*/  @!P1 LDG.E R35, desc[UR16][R14.64] ;  /* 0x000000100e239981 */ /* 0x000362000c1e1900 */
[----:B------:R-:W-:Y:S01]  /*0830*/  UISETP.NE.AND UP2, UPT, UR21, URZ, UPT ;  /* 0x000000ff1500728c */ /* 0x000fe2000bf45270 */
[----:B------:R-:W-:Y:S01]  /*0840*/  CS2R R38, SRZ ;  /* 0x0000000000267805 */ /* 0x000fe2000001ff00 */
[----:B------:R-:W-:Y:S01]  /*0850*/  UMOV UR25, 0x3f800000 ;  /* 0x3f80000000197882 */ /* 0x000fe20000000000 */
[----:B--2---:R-:W-:-:S13]  /*0860*/  R2UR UR26, R2 ;  /* 0x00000000021a72ca */ /* 0x004fda00000e0000 */
[----:B------:R-:W-:-:S05]  /*0870*/  MOV R2, UR26 ;  /* 0x0000001a00027c02 */ /* 0x000fca0008000f00 */
[----:B------:R-:W-:-:S05]  /*0880*/  FFMA.FTZ R3, -R2, UR26, R3 ;  /* 0x0000001a02037c23 */ /* 0x000fca0008010103 */
        /* <DEDUP_REMOVED lines=8> */
[----:B---3--:R-:W-:Y:S02]  /*0910*/  PRMT R9, R37, 0x7632, R9 ;  /* 0x0000763225097816 */ /* 0x008fe40000000009 */
[----:B----4-:R-:W-:Y:S02]  /*0920*/  SHF.L.U32 R3, R13, 0x10, RZ ;  /* 0x000000100d037819 */ /* 0x010fe400000006ff */
[----:B-----5:R-:W-:Y:S02]  /*0930*/  PRMT R41, R40, 0x7632, R41 ;  /* 0x0000763228297816 */ /* 0x020fe40000000029 */
[----:B------:R-:W-:Y:S02]  /*0940*/  @P2 SHF.L.U32 R39, R21, 0x10, RZ ;  /* 0x0000001015272819 */ /* 0x000fe400000006ff */
[----:B------:R-:W-:Y:S02]  /*0950*/  @P2 SHF.L.U32 R38, R22, 0x10, RZ ;  /* 0x0000001016262819 */ /* 0x000fe400000006ff */
[----:B------:R-:W-:-:S02]  /*0960*/  SHF.L.U32 R2, R20, 0x10, RZ ;  /* 0x0000001014027819 */ /* 0x000fc400000006ff */
[----:B-1----:R-:W-:Y:S02]  /*0970*/  PRMT R15, R36, 0x7632, R15 ;  /* 0x00007632240f7816 */ /* 0x002fe4000000000f */
[----:B------:R-:W-:Y:S01]  /*0980*/  PRMT R13, R35, 0x7632, R13 ;  /* 0x00007632230d7816 */ /* 0x000fe2000000000d */
        /* <DEDUP_REMOVED lines=8> */
[----:B------:R-:W-:Y:S01]  /*0a10*/  FMUL.FTZ R16, R3, R8 ;  /* 0x0000000803107220 */ /* 0x000fe20000410000 */
        /* <DEDUP_REMOVED lines=17> */
[----:B------:R-:W-:Y:S01]  /*0b30*/  FMUL.FTZ R17, R2, R21 ;  /* 0x0000001502117220 */ /* 0x000fe20000410000 */
[----:B------:R-:W-:Y:S01]  /*0b40*/  FADD.FTZ R19, RZ, R8 ;  /* 0x00000008ff137221 */ /* 0x000fe20000010000 */
[----:B------:R-:W-:Y:S01]  /*0b50*/  FMUL.FTZ R16, R15, UR25 ;  /* 0x000000190f107c20 */ /* 0x000fe20008410000 */
[----:B------:R-:W-:Y:S01]  /*0b60*/  FFMA.FTZ R18, R9, R10, RZ ;  /* 0x0000000a09127223 */ /* 0x000fe200000100ff */
[----:B------:R-:W-:Y:S01]  /*0b70*/  FADD.FTZ R22, RZ, R9 ;  /* 0x00000009ff167221 */ /* 0x000fe20000010000 */
[----:B------:R-:W-:Y:S01]  /*0b80*/  FADD.FTZ R13, R17, R24 ;  /* 0x00000018110d7221 */ /* 0x000fe20000010000 */
[----:B------:R-:W-:Y:S01]  /*0b90*/  FFMA.FTZ R8, R14, R20, R11 ;  /* 0x000000140e087223 */ /* 0x000fe2000001000b */
[----:B------:R-:W-:Y:S01]  /*0ba0*/  FFMA.FTZ R17, R16, R17, R23 ;  /* 0x0000001110117223 */ /* 0x000fe20000010017 */
[----:B------:R-:W-:Y:S01]  /*0bb0*/  FADD.FTZ R10, R14, R19 ;  /* 0x000000130e0a7221 */ /* 0x000fe20000010000 */
[C---:B------:R-:W-:Y:S01]  /*0bc0*/  FADD.FTZ R11, R21.reuse, R22 ;  /* 0x00000016150b7221 */ /* 0x040fe20000010000 */
[----:B------:R-:W-:Y:S01]  /*0bd0*/  FFMA.FTZ R9, R21, R16, R18 ;  /* 0x0000001015097223 */ /* 0x000fe20000010012 */
[----:B------:R-:W-:Y:S06]  /*0be0*/  BRA `(.L_x_196) ;  /* 0x0000000400287947 */ /* 0x000fec0003800000 */
.L_x_195:
        /* <DEDUP_REMOVED lines=9> */
[----:B------:R-:W-:Y:S01]  /*0c80*/  SHF.L.U32 R11, R11, 0x10, RZ ;  /* 0x000000100b0b7819 */ /* 0x000fe200000006ff */
[----:B------:R-:W-:Y:S01]  /*0c90*/  FMUL.FTZ R9, R9, UR25 ;  /* 0x0000001909097c20 */ /* 0x000fe20008410000 */
[--C-:B------:R-:W-:Y:S01]  /*0ca0*/  FFMA.FTZ R16, R3, R8, R39.reuse ;  /* 0x0000000803107223 */ /* 0x100fe20000010027 */
[----:B------:R-:W-:Y:S01]  /*0cb0*/  FMUL.FTZ R10, R10, UR25 ;  /* 0x000000190a0a7c20 */ /* 0x000fe20008410000 */
[----:B------:R-:W-:Y:S01]  /*0cc0*/  SHF.L.U32 R25, R35, 0x10, RZ ;  /* 0x0000001023197819 */ /* 0x000fe200000006ff */
[----:B------:R-:W-:Y:S01]  /*0cd0*/  FFMA.FTZ R14, R2, R9, R38 ;  /* 0x00000009020e7223 */ /* 0x000fe20000010026 */
[----:B------:R-:W-:Y:S01]  /*0ce0*/  FMUL.FTZ R17, R16, -1.4426950216293334961 ;  /* 0xbfb8aa3b10117820 */ /* 0x000fe20000410000 */
[----:B------:R-:W-:Y:S01]  /*0cf0*/  FADD.FTZ R11, R11, -UR26 ;  /* 0x8000001a0b0b7e21 */ /* 0x000fe20008010000 */
[----:B------:R-:W-:Y:S01]  /*0d00*/  FFMA.FTZ R15, R3, R10, R39 ;  /* 0x0000000a030f7223 */ /* 0x000fe20000010027 */
[----:B------:R-:W-:Y:S01]  /*0d10*/  FMUL.FTZ R19, R14, -1.4426950216293334961 ;  /* 0xbfb8aa3b0e137820 */ /* 0x000fe20000410000 */
[----:B------:R-:W-:Y:S01]  /*0d20*/  SHF.L.U32 R24, R24, 0x10, RZ ;  /* 0x0000001018187819 */ /* 0x000fe200000006ff */
[----:B------:R-:W-:Y:S01]  /*0d30*/  FMUL.FTZ R11, R11, UR25 ;  /* 0x000000190b0b7c20 */ /* 0x000fe20008410000 */
[----:B------:R-:W0:Y:S01]  /*0d40*/  MUFU.EX2 R17, R17 ;  /* 0x0000001100117308 */ /* 0x000e220000000800 */
[----:B------:R-:W-:-:S02]  /*0d50*/  FMUL.FTZ R21, R15, -1.4426950216293334961 ;  /* 0xbfb8aa3b0f157820 */ /* 0x000fc40000410000 */
[----:B------:R-:W-:-:S04]  /*0d60*/  FFMA.FTZ R13, R2, R11, R38 ;  /* 0x0000000b020d7223 */ /* 0x000fc80000010026 */
[----:B------:R-:W-:Y:S01]  /*0d70*/  FMUL.FTZ R23, R13, -1.4426950216293334961 ;  /* 0xbfb8aa3b0d177820 */ /* 0x000fe20000410000 */
[----:B------:R-:W1:Y:S08]  /*0d80*/  MUFU.EX2 R19, R19 ;  /* 0x0000001300137308 */ /* 0x000e700000000800 */
        /* <DEDUP_REMOVED lines=13> */
[----:B------:R-:W-:-:S03]  /*0e60*/  FFMA.FTZ R16, R16, R21, 1 ;  /* 0x3f80000010107423 */ /* 0x000fc60000010015 */
[----:B------:R-:W1:Y:S01]  /*0e70*/  MUFU.RCP R17, R17 ;  /* 0x0000001100117308 */ /* 0x000e620000001000 */
[----:B--2---:R-:W-:Y:S01]  /*0e80*/  FADD.FTZ R21, -R20, 1 ;  /* 0x3f80000014157421 */ /* 0x004fe20000010100 */
[----:B------:R-:W-:-:S03]  /*0e90*/  FMUL.FTZ R18, R23, R20 ;  /* 0x0000001417127220 */ /* 0x000fc60000410000 */
[----:B------:R-:W-:Y:S01]  /*0ea0*/  FFMA.FTZ R21, R14, R21, 1 ;  /* 0x3f8000000e157423 */ /* 0x000fe20000010015 */
[----:B------:R-:W-:Y:S01]  /*0eb0*/  FMUL.FTZ R14, R19, R16 ;  /* 0x00000010130e7220 */ /* 0x000fe20000410000 */
[----:B0-----:R-:W-:Y:S01]  /*0ec0*/  FADD.FTZ R20, -R22, 1 ;  /* 0x3f80000016147421 */ /* 0x001fe20000010100 */
[----:B------:R-:W-:-:S03]  /*0ed0*/  FMUL.FTZ R22, R25, R22 ;  /* 0x0000001619167220 */ /* 0x000fc60000410000 */
[----:B------:R-:W-:Y:S01]  /*0ee0*/  FFMA.FTZ R23, R15, R20, 1 ;  /* 0x3f8000000f177423 */ /* 0x000fe20000010014 */
[----:B------:R-:W-:Y:S01]  /*0ef0*/  FMUL.FTZ R15, R18, R21 ;  /* 0x00000015120f7220 */ /* 0x000fe20000410000 */
[-C--:B------:R-:W-:Y:S01]  /*0f00*/  FFMA.FTZ R21, R8, R14.reuse, RZ ;  /* 0x0000000e08157223 */ /* 0x080fe200000100ff */
[----:B-1----:R-:W-:Y:S01]  /*0f10*/  FMUL.FTZ R19, R24, R17 ;  /* 0x0000001118137220 */ /* 0x002fe20000410000 */
[----:B------:R-:W-:Y:S01]  /*0f20*/  FADD.FTZ R20, -R17, 1 ;  /* 0x3f80000011147421 */ /* 0x000fe20000010100 */
[----:B------:R-:W-:Y:S01]  /*0f30*/  FMUL.FTZ R17, R3, R14 ;  /* 0x0000000e03117220 */ /* 0x000fe20000410000 */
[----:B------:R-:W-:Y:S02]  /*0f40*/  FMUL.FTZ R16, R22, R23 ;  /* 0x0000001716107220 */ /* 0x000fe40000410000 */
[----:B------:R-:W-:Y:S01]  /*0f50*/  FFMA.FTZ R18, R13, R20, 1 ;  /* 0x3f8000000d127423 */ /* 0x000fe20000010014 */
[----:B------:R-:W-:Y:S01]  /*0f60*/  FMUL.FTZ R20, R2, R15 ;  /* 0x0000000f02147220 */ /* 0x000fe20000410000 */
[----:B------:R-:W-:Y:S01]  /*0f70*/  FFMA.FTZ R22, R8, R17, RZ ;  /* 0x0000001108167223 */ /* 0x000fe200000100ff */
[----:B------:R-:W-:Y:S01]  /*0f80*/  FADD.FTZ R17, RZ, R17 ;  /* 0x00000011ff117221 */ /* 0x000fe20000010000 */
[----:B------:R-:W-:Y:S01]  /*0f90*/  FMUL.FTZ R18, R19, R18 ;  /* 0x0000001213127220 */ /* 0x000fe20000410000 */
[----:B------:R-:W-:Y:S01]  /*0fa0*/  FMUL.FTZ R24, R3, R16 ;  /* 0x0000001003187220 */ /* 0x000fe20000410000 */
[C---:B------:R-:W-:Y:S01]  /*0fb0*/  FFMA.FTZ R13, R9.reuse, R20, R22 ;  /* 0x00000014090d7223 */ /* 0x040fe20000010016 */
[----:B------:R-:W-:Y:S01]  /*0fc0*/  FADD.FTZ R17, R20, R17 ;  /* 0x0000001114117221 */ /* 0x000fe20000010000 */
[----:B------:R-:W-:Y:S01]  /*0fd0*/  FADD.FTZ R19, RZ, R14 ;  /* 0x0000000eff137221 */ /* 0x000fe20000010000 */
[----:B------:R-:W-:Y:S01]  /*0fe0*/  FMUL.FTZ R20, R2, R18 ;  /* 0x0000001202147220 */ /* 0x000fe20000410000 */
[C---:B------:R-:W-:Y:S01]  /*0ff0*/  FFMA.FTZ R22, R10.reuse, R24, R13 ;  /* 0x000000180a167223 */ /* 0x040fe2000001000d */
[----:B------:R-:W-:Y:S01]  /*1000*/  FFMA.FTZ R14, R9, R15, RZ ;  /* 0x0000000f090e7223 */ /* 0x000fe200000100ff */
[----:B------:R-:W-:Y:S01]  /*1010*/  FADD.FTZ R13, R17, R24 ;  /* 0x00000018110d7221 */ /* 0x000fe20000010000 */
[----:B------:R-:W-:Y:S01]  /*1020*/  FADD.FTZ R15, RZ, R15 ;  /* 0x0000000fff0f7221 */ /* 0x000fe20000010000 */
[C---:B------:R-:W-:Y:S01]  /*1030*/  FFMA.FTZ R17, R11.reuse, R20, R22 ;  /* 0x000000140b117223 */ /* 0x040fe20000010016 */
[----:B------:R-:W-:Y:S01]  /*1040*/  FFMA.FTZ R8, R10, R16, R21 ;  /* 0x000000100a087223 */ /* 0x000fe20000010015 */
[----:B------:R-:W-:Y:S01]  /*1050*/  FFMA.FTZ R9, R11, R18, R14 ;  /* 0x000000120b097223 */ /* 0x000fe2000001000e */
[----:B------:R-:W-:Y:S01]  /*1060*/  FADD.FTZ R13, R20, R13 ;  /* 0x0000000d140d7221 */ /* 0x000fe20000010000 */
[----:B------:R-:W-:Y:S01]  /*1070*/  FADD.FTZ R10, R19, R16 ;  /* 0x00000010130a7221 */ /* 0x000fe20000010000 */
[----:B------:R-:W-:-:S07]  /*1080*/  FADD.FTZ R11, R15, R18 ;  /* 0x000000120f0b7221 */ /* 0x000fce0000010000 */
.L_x_196:
        /* <DEDUP_REMOVED lines=37> */
.L_x_198:
[----:B------:R-:W-:Y:S05]  /*12e0*/  BSYNC.RECONVERGENT B0 ;  /* 0x0000000000007941 */ /* 0x000fea0003800200 */
.L_x_197:
        /* <DEDUP_REMOVED lines=15> */
.L_x_200:
[----:B------:R-:W-:Y:S05]  /*13e0*/  BSYNC.RECONVERGENT B0 ;  /* 0x0000000000007941 */ /* 0x000fea0003800200 */
.L_x_199:
[----:B------:R-:W-:Y:S06]  /*13f0*/  BAR.SYNC.DEFER_BLOCKING 0x0 ;  /* 0x0000000000007b1d */ /* 0x000fec0000010000 */
[----:B------:R-:W-:Y:S04]  /*1400*/  BSSY.RECONVERGENT B0, `(.L_x_201) ;  /* 0x000013d000007945 */ /* 0x000fe80003800200 */
[----:B------:R-:W-:Y:S05]  /*1410*/  @P5 BRA `(.L_x_202) ;  /* 0x0000001000ec5947 */ /* 0x000fea0003800000 */
[----:B-12---:R-:W1:Y:S04]  /*1420*/  LDS.128 R12, [R0+0x20] ;  /* 0x00002000000c7984 */ /* 0x006e680000000c00 */
[----:B---3--:R-:W2:Y:S04]  /*1430*/  LDS.128 R16, [R0+0x40] ;  /* 0x0000400000107984 */ /* 0x008ea80000000c00 */
[----:B------:R-:W3:Y:S04]  /*1440*/  LDS.128 R20, [R0+0x60] ;  /* 0x0000600000147984 */ /* 0x000ee80000000c00 */
[----:B------:R-:W4:Y:S04]  /*1450*/  LDS.128 R24, [R0+0x80] ;  /* 0x0000800000187984 */ /* 0x000f280000000c00 */
[----:B------:R-:W5:Y:S01]  /*1460*/  LDS.128 R28, [R0+0xa0] ;  /* 0x0000a000001c7984 */ /* 0x000f620000000c00 */
        /* <DEDUP_REMOVED lines=310> */
.L_x_202:
[----:B------:R-:W-:Y:S05]  /*27d0*/  BSYNC.RECONVERGENT B0 ;  /* 0x0000000000007941 */ /* 0x000fea0003800200 */
.L_x_201:
[----:B------:R-:W-:Y:S04]  /*27e0*/  BSSY.RECONVERGENT B0, `(.L_x_203) ;  /* 0x000001c000007945 */ /* 0x000fe80003800200 */
[----:B------:R-:W-:Y:S05]  /*27f0*/  @P5 BRA `(.L_x_204) ;  /* 0x0000000000685947 */ /* 0x000fea0003800000 */
[----:B-1----:R-:W2:Y:S08]  /*2800*/  LDC.64 R12, c[0x0][0x3f8] ;  /* 0x0000fe00ff0c7b82 */ /* 0x002eb00000000a00 */
[----:B------:R-:W1:Y:S01]  /*2810*/  LDC.64 R16, c[0x0][0x3d8] ;  /* 0x0000f600ff107b82 */ /* 0x000e620000000a00 */
[----:B--2---:R-:W-:Y:S01]  /*2820*/  IMAD.WIDE.U32 R14, R12, 0x3, RZ ;  /* 0x000000030c0e7825 */ /* 0x004fe200078e00ff */
[----:B------:R-:W-:-:S02]  /*2830*/  LEA R21, R13, R13, 0x1 ;  /* 0x0000000d0d157211 */ /* 0x000fc400078e08ff */
[----:B------:R-:W-:Y:S02]  /*2840*/  LEA.HI R23, P1, R13, R12, RZ, 0x1 ;  /* 0x0000000c0d177211 */ /* 0x000fe400078308ff */
[----:B------:R-:W-:Y:S02]  /*2850*/  IADD3 R21, PT, PT, R15, R21, RZ ;  /* 0x000000150f157210 */ /* 0x000fe40007ffe0ff */
[----:B---3--:R-:W-:Y:S01]  /*2860*/  IADD3.X R18, PT, PT, RZ, R13, RZ, P1, !PT ;  /* 0x0000000dff127210 */ /* 0x008fe20000ffe4ff */
        /* <DEDUP_REMOVED lines=19> */
.L_x_204:
[----:B------:R-:W-:Y:S05]  /*29a0*/  BSYNC.RECONVERGENT B0 ;  /* 0x0000000000007941 */ /* 0x000fea0003800200 */
.L_x_203:
        /* <DEDUP_REMOVED lines=18> */
[----:B-1----:R-:W-:Y:S02]  /*2ad0*/  IADD3 R13, PT, PT, -R12, 0x1, RZ ;  /* 0x000000010c0d7810 */ /* 0x002fe40007ffe1ff */
        /* <DEDUP_REMOVED lines=10> */
.L_x_207:
[----:B----4-:R-:W2:Y:S04]  /*2b80*/  LDG.E.STRONG.GPU R10, desc[UR16][R8.64] ;  /* 0x00000010080a7981 */ /* 0x010ea8000c1ef900 */
[----:B--2---:R-:W-:Y:S01]  /*2b90*/  CCTL.IVALL ;  /* 0x00000000ff00798f */ /* 0x004fe20002000000 */
[----:B------:R-:W-:Y:S05]  /*2ba0*/  YIELD ;  /* 0x0000000000007946 */ /* 0x000fea0003800000 */
[----:B------:R-:W-:-:S13]  /*2bb0*/  ISETP.NE.AND P1, PT, R10, R15, PT ;  /* 0x0000000f0a00720c */ /* 0x000fda0003f25270 */
[----:B------:R-:W-:Y:S05]  /*2bc0*/  @P1 BRA `(.L_x_207) ;  /* 0xfffffffc00ec1947 */ /* 0x000fea000383ffff */
.L_x_206:
[----:B------:R-:W-:Y:S05]  /*2bd0*/  WARPSYNC.ALL ;  /* 0x0000000000007948 */ /* 0x000fea0003800000 */
[----:B------:R-:W-:Y:S06]  /*2be0*/  BAR.SYNC.DEFER_BLOCKING 0x0 ;  /* 0x0000000000007b1d */ /* 0x000fec0000010000 */
[----:B------:R-:W-:Y:S01]  /*2bf0*/  UMOV UR4, URZ ;  /* 0x000000ff00047c82 */ /* 0x000fe20008000000 */
[----:B------:R-:W-:Y:S05]  /*2c00*/  @!P4 BRA `(.L_x_208) ;  /* 0x00000004002cc947 */ /* 0x000fea0003800000 */
[----:B----4-:R-:W-:-:S07]  /*2c10*/  HFMA2 R8, -RZ, RZ, 0, 0 ;  /* 0x00000000ff087431 */ /* 0x010fce00000001ff */
.L_x_209:
[C---:B------:R-:W-:Y:S02]  /*2c20*/  IADD3 R14, PT, PT, R8.reuse, 0x1, RZ ;  /* 0x00000001080e7810 */ /* 0x040fe40007ffe0ff */
[C---:B------:R-:W-:Y:S02]  /*2c30*/  ISETP.EQ.OR P4, PT, R8.reuse, UR18, P3 ;  /* 0x0000001208007c0c */ /* 0x040fe40009f82670 */
[----:B------:R-:W-:Y:S02]  /*2c40*/  IADD3 R10, PT, PT, R8, 0x2, RZ ;  /* 0x00000002080a7810 */ /* 0x000fe40007ffe0ff */
[----:B------:R-:W-:Y:S02]  /*2c50*/  ISETP.EQ.OR P5, PT, R14, UR18, P3 ;  /* 0x000000120e007c0c */ /* 0x000fe40009fa2670 */
[----:B------:R-:W-:Y:S02]  /*2c60*/  IADD3 R16, PT, PT, R8, 0x3, RZ ;  /* 0x0000000308107810 */ /* 0x000fe40007ffe0ff */
[----:B------:R-:W-:-:S02]  /*2c70*/  ISETP.EQ.OR P6, PT, R10, UR18, P3 ;  /* 0x000000120a007c0c */ /* 0x000fc40009fc2670 */
[----:B------:R-:W-:Y:S02]  /*2c80*/  MOV R9, UR19 ;  /* 0x0000001300097c02 */ /* 0x000fe40008000f00 */
[----:B------:R-:W-:Y:S02]  /*2c90*/  ISETP.EQ.OR P1, PT, R16, UR18, P3 ;  /* 0x0000001210007c0c */ /* 0x000fe40009f22670 */
[----:B------:R-:W-:Y:S01]  /*2ca0*/  MOV R11, UR19 ;  /* 0x00000013000b7c02 */ /* 0x000fe20008000f00 */
[----:B------:R-:W-:Y:S01]  /*2cb0*/  @!P4 IMAD R12, R8, R9, UR5 ;  /* 0x00000005080cce24 */ /* 0x000fe2000f8e0209 */
[----:B-1----:R-:W-:Y:S02]  /*2cc0*/  MOV R13, 0x8 ;  /* 0x00000008000d7802 */ /* 0x002fe40000000f00 */
[----:B--2---:R-:W-:Y:S01]  /*2cd0*/  MOV R15, 0x8 ;  /* 0x00000008000f7802 */ /* 0x004fe20000000f00 */
[----:B------:R-:W-:Y:S01]  /*2ce0*/  @!P5 IMAD R14, R14, R11, UR5 ;  /* 0x000000050e0ede24 */ /* 0x000fe2000f8e020b */
[----:B------:R-:W-:Y:S01]  /*2cf0*/  MOV R17, UR19 ;  /* 0x0000001300117c02 */ /* 0x000fe20008000f00 */
[----:B------:R-:W-:Y:S01]  /*2d00*/  @!P4 IMAD.WIDE.U32 R12, R12, R13, UR28 ;  /* 0x0000001c0c0cce25 */ /* 0x000fe2000f8e000d */
[----:B------:R-:W-:-:S03]  /*2d10*/  MOV R11, 0x8 ;  /* 0x00000008000b7802 */ /* 0x000fc60000000f00 */
[----:B------:R-:W-:Y:S02]  /*2d20*/  @!P6 IMAD R10, R10, R9, UR5 ;  /* 0x000000050a0aee24 */ /* 0x000fe4000f8e0209 */
[----:B------:R-:W-:Y:S01]  /*2d30*/  @!P5 IMAD.WIDE.U32 R14, R14, R15, UR28 ;  /* 0x0000001c0e0ede25 */ /* 0x000fe2000f8e000f */
[----:B------:R-:W0:Y:S03]  /*2d40*/  @!P4 LDG.E.64 R12, desc[UR16][R12.64] ;  /* 0x000000100c0cc981 */ /* 0x000e26000c1e1b00 */
[----:B------:R-:W-:Y:S01]  /*2d50*/  @!P1 IMAD R16, R16, R17, UR5 ;  /* 0x0000000510109e24 */ /* 0x000fe2000f8e0211 */
[----:B------:R-:W-:Y:S01]  /*2d60*/  MOV R17, 0x8 ;  /* 0x0000000800117802 */ /* 0x000fe20000000f00 */
[----:B------:R-:W-:Y:S01]  /*2d70*/  @!P6 IMAD.WIDE.U32 R10, R10, R11, UR28 ;  /* 0x0000001c0a0aee25 */ /* 0x000fe2000f8e000b */
[----:B------:R-:W2:Y:S03]  /*2d80*/  @!P5 LDG.E.64 R14, desc[UR16][R14.64] ;  /* 0x000000100e0ed981 */ /* 0x000ea6000c1e1b00 */
[----:B------:R-:W-:-:S02]  /*2d90*/  @!P1 IMAD.WIDE.U32 R16, R16, R17, UR28 ;  /* 0x0000001c10109e25 */ /* 0x000fc4000f8e0011 */
[----:B------:R-:W4:Y:S04]  /*2da0*/  @!P6 LDG.E.64 R10, desc[UR16][R10.64] ;  /* 0x000000100a0ae981 */ /* 0x000f28000c1e1b00 */
[----:B------:R-:W5:Y:S01]  /*2db0*/  @!P1 LDG.E.64 R16, desc[UR16][R16.64] ;  /* 0x0000001010109981 */ /* 0x000f62000c1e1b00 */
[----:B------:R-:W-:Y:S01]  /*2dc0*/  IADD3 R9, PT, PT, R8, 0x4, RZ ;  /* 0x0000000408097810 */ /* 0x000fe20007ffe0ff */
[----:B0--3--:R-:W-:Y:S01]  /*2dd0*/  @!P4 FADD.FTZ R32, R32, R12 ;  /* 0x0000000c2020c221 */ /* 0x009fe20000010000 */
[----:B------:R-:W-:Y:S02]  /*2de0*/  @!P4 FADD.FTZ R33, R33, R13 ;  /* 0x0000000d2121c221 */ /* 0x000fe40000010000 */
[----:B------:R-:W-:Y:S02]  /*2df0*/  ISETP.EQ.OR P4, PT, R9, UR18, P3 ;  /* 0x0000001209007c0c */ /* 0x000fe40009f82670 */
[----:B------:R-:W-:Y:S01]  /*2e00*/  IADD3 R12, PT, PT, R8, 0x5, RZ ;  /* 0x00000005080c7810 */ /* 0x000fe20007ffe0ff */
[----:B--2---:R-:W-:Y:S01]  /*2e10*/  @!P5 FADD.FTZ R32, R32, R14 ;  /* 0x0000000e2020d221 */ /* 0x004fe20000010000 */
[----:B------:R-:W-:Y:S01]  /*2e20*/  @!P5 FADD.FTZ R33, R33, R15 ;  /* 0x0000000f2121d221 */ /* 0x000fe20000010000 */
[----:B------:R-:W-:-:S02]  /*2e30*/  IADD3 R13, PT, PT, R8, 0x6, RZ ;  /* 0x00000006080d7810 */ /* 0x000fc40007ffe0ff */
[----:B------:R-:W-:Y:S01]  /*2e40*/  ISETP.EQ.OR P5, PT, R12, UR18, P3 ;  /* 0x000000120c007c0c */ /* 0x000fe20009fa2670 */
[----:B----4-:R-:W-:Y:S01]  /*2e50*/  @!P6 FADD.FTZ R32, R32, R10 ;  /* 0x0000000a2020e221 */ /* 0x010fe20000010000 */
[----:B------:R-:W-:Y:S01]  /*2e60*/  MOV R14, UR19 ;  /* 0x00000013000e7c02 */ /* 0x000fe20008000f00 */
[----:B------:R-:W-:Y:S01]  /*2e70*/  @!P6 FADD.FTZ R33, R33, R11 ;  /* 0x0000000b2121e221 */ /* 0x000fe20000010000 */
[----:B------:R-:W-:Y:S01]  /*2e80*/  ISETP.EQ.OR P6, PT, R13, UR18, P3 ;  /* 0x000000120d007c0c */ /* 0x000fe20009fc2670 */
[----:B-----5:R-:W-:Y:S01]  /*2e90*/  @!P1 FADD.FTZ R32, R32, R16 ;  /* 0x0000001020209221 */ /* 0x020fe20000010000 */
[----:B------:R-:W-:Y:S01]  /*2ea0*/  IADD3 R16, PT, PT, R8, 0x7, RZ ;  /* 0x0000000708107810 */ /* 0x000fe20007ffe0ff */
[----:B------:R-:W-:Y:S01]  /*2eb0*/  @!P1 FADD.FTZ R33, R33, R17 ;  /* 0x0000001121219221 */ /* 0x000fe20000010000 */
[----:B------:R-:W-:Y:S01]  /*2ec0*/  MOV R15, 0x8 ;  /* 0x00000008000f7802 */ /* 0x000fe20000000f00 */
[----:B------:R-:W-:Y:S01]  /*2ed0*/  @!P4 IMAD R14, R9, R14, UR5 ;  /* 0x00000005090ece24 */ /* 0x000fe2000f8e020e */
[----:B------:R-:W-:-:S02]  /*2ee0*/  ISETP.EQ.OR P1, PT, R16, UR18, P3 ;  /* 0x0000001210007c0c */ /* 0x000fc40009f22670 */
[----:B------:R-:W-:Y:S01]  /*2ef0*/  MOV R11, UR19 ;  /* 0x00000013000b7c02 */ /* 0x000fe20008000f00 */
[----:B------:R-:W-:Y:S01]  /*2f00*/  @!P4 IMAD.WIDE.U32 R14, R14, R15, UR28 ;  /* 0x0000001c0e0ece25 */ /* 0x000fe2000f8e000f */
[----:B------:R-:W-:Y:S02]  /*2f10*/  MOV R10, UR19 ;  /* 0x00000013000a7c02 */ /* 0x000fe40008000f00 */
[----:B------:R-:W-:Y:S01]  /*2f20*/  MOV R9, 0x8 ;  /* 0x0000000800097802 */ /* 0x000fe20000000f00 */
[----:B------:R-:W-:Y:S01]  /*2f30*/  @!P5 IMAD R12, R12, R11, UR5 ;  /* 0x000000050c0cde24 */ /* 0x000fe2000f8e020b */
[----:B------:R-:W-:Y:S01]  /*2f40*/  MOV R17, UR19 ;  /* 0x0000001300117c02 */ /* 0x000fe20008000f00 */
[----:B------:R-:W2:Y:S01]  /*2f50*/  @!P4 LDG.E.64 R14, desc[UR16][R14.64] ;  /* 0x000000100e0ec981 */ /* 0x000ea2000c1e1b00 */
[----:B------:R-:W-:Y:S01]  /*2f60*/  @!P6 IMAD R10, R13, R10, UR5 ;  /* 0x000000050d0aee24 */ /* 0x000fe2000f8e020a */
[----:B------:R-:W-:Y:S01]  /*2f70*/  MOV R11, 0x8 ;  /* 0x00000008000b7802 */ /* 0x000fe20000000f00 */
[----:B------:R-:W-:-:S04]  /*2f80*/  @!P5 IMAD.WIDE.U32 R12, R12, R9, UR28 ;  /* 0x0000001c0c0cde25 */ /* 0x000fc8000f8e0009 */
[----:B------:R-:W-:Y:S01]  /*2f90*/  @!P1 IMAD R16, R16, R17, UR5 ;  /* 0x0000000510109e24 */ /* 0x000fe2000f8e0211 */
[----:B------:R-:W-:Y:S01]  /*2fa0*/  MOV R17, 0x8 ;  /* 0x0000000800117802 */ /* 0x000fe20000000f00 */
[----:B------:R-:W-:Y:S01]  /*2fb0*/  @!P6 IMAD.WIDE.U32 R10, R10, R11, UR28 ;  /* 0x0000001c0a0aee25 */ /* 0x000fe2000f8e000b */
[----:B------:R-:W3:Y:S03]  /*2fc0*/  @!P5 LDG.E.64 R12, desc[UR16][R12.64] ;  /* 0x000000100c0cd981 */ /* 0x000ee6000c1e1b00 */
        /* <DEDUP_REMOVED lines=14> */
[----:B------:R-:W-:-:S05]  /*30b0*/  UMOV UR4, UR12 ;  /* 0x0000000c00047c82 */ /* 0x000fca0008000000 */
.L_x_208:
        /* <DEDUP_REMOVED lines=30> */
[----:B--2---:R-:W-:Y:S01]  /*32a0*/  MOV R15, UR9 ;  /* 0x00000009000f7c02 */ /* 0x004fe20008000f00 */
[----:B------:R-:W2:Y:S02]  /*32b0*/  @!P4 LDG.E.64 R10, desc[UR16][R10.64] ;  /* 0x000000100a0ac981 */ /* 0x000ea4000c1e1b00 */
[----:B------:R-:W-:Y:S02]  /*32c0*/  MOV R12, UR10 ;  /* 0x0000000a000c7c02 */ /* 0x000fe40008000f00 */
[----:B-1----:R-:W-:Y:S01]  /*32d0*/  MOV R13, UR11 ;  /* 0x0000000b000d7c02 */ /* 0x002fe20008000f00 */
[----:B------:R-:W4:Y:S05]  /*32e0*/  @!P5 LDG.E.64 R14, desc[UR16][R14.64] ;  /* 0x000000100e0ed981 */ /* 0x000f2a000c1e1b00 */
[----:B------:R-:W5:Y:S01]  /*32f0*/  @!P6 LDG.E.64 R12, desc[UR16][R12.64] ;  /* 0x000000100c0ce981 */ /* 0x000f62000c1e1b00 */
[----:B------:R-:W-:Y:S01]  /*3300*/  UIADD3 UR4, UPT, UPT, UR4, 0x4, URZ ;  /* 0x0000000404047890 */ /* 0x000fe2000fffe0ff */
[----:B0--3--:R-:W-:Y:S01]  /*3310*/  @!P1 FADD.FTZ R32, R32, R8 ;  /* 0x0000000820209221 */ /* 0x009fe20000010000 */
[----:B------:R-:W-:-:S03]  /*3320*/  @!P1 FADD.FTZ R33, R33, R9 ;  /* 0x0000000921219221 */ /* 0x000fc60000010000 */
[----:B--2---:R-:W-:Y:S01]  /*3330*/  @!P4 FADD.FTZ R32, R32, R10 ;  /* 0x0000000a2020c221 */ /* 0x004fe20000010000 */
[----:B------:R-:W-:-:S03]  /*3340*/  @!P4 FADD.FTZ R33, R33, R11 ;  /* 0x0000000b2121c221 */ /* 0x000fc60000010000 */
[----:B----4-:R-:W-:Y:S01]  /*3350*/  @!P5 FADD.FTZ R32, R32, R14 ;  /* 0x0000000e2020d221 */ /* 0x010fe20000010000 */
[----:B------:R-:W-:-:S03]  /*3360*/  @!P5 FADD.FTZ R33, R33, R15 ;  /* 0x0000000f2121d221 */ /* 0x000fc60000010000 */
[----:B-----5:R-:W-:Y:S01]  /*3370*/  @!P6 FADD.FTZ R32, R32, R12 ;  /* 0x0000000c2020e221 */ /* 0x020fe20000010000 */
[----:B------:R-:W-:-:S07]  /*3380*/  @!P6 FADD.FTZ R33, R33, R13 ;  /* 0x0000000d2121e221 */ /* 0x000fce0000010000 */
.L_x_210:
        /* <DEDUP_REMOVED lines=26> */
.L_x_211:
        /* <DEDUP_REMOVED lines=11> */
.L_x_212:
[----:B------:R-:W-:Y:S05]  /*35e0*/  BSYNC.RECONVERGENT B0 ;  /* 0x0000000000007941 */ /* 0x000fea0003800200 */
.L_x_205:
        /* <DEDUP_REMOVED lines=21> */
[----:B------:R-:W-:Y:S06]  /*3740*/  @!P2 BRA `(.L_x_213) ;  /* 0x000000000048a947 */ /* 0x000fec0003800000 */
[----:B------:R-:W-:Y:S01]  /*3750*/  FFMA.FTZ R11, R3, R22, R39 ;  /* 0x00000016030b7223 */ /* 0x000fe20000010027 */
[----:B------:R-:W-:-:S03]  /*3760*/  FFMA.FTZ R12, R2, R21, R38 ;  /* 0x00000015020c7223 */ /* 0x000fc60000010026 */
[----:B-1----:R-:W-:Y:S01]  /*3770*/  FMUL.FTZ R13, R11, -1.4426950216293334961 ;  /* 0xbfb8aa3b0b0d7820 */ /* 0x002fe20000410000 */
[----:B------:R-:W-:-:S05]  /*3780*/  FMUL.FTZ R16, R12, -1.4426950216293334961 ;  /* 0xbfb8aa3b0c107820 */ /* 0x000fca0000410000 */
[----:B------:R-:W1:Y:S08]  /*3790*/  MUFU.EX2 R13, R13 ;  /* 0x0000000d000d7308 */ /* 0x000e700000000800 */
[----:B------:R-:W4:Y:S01]  /*37a0*/  MUFU.EX2 R16, R16 ;  /* 0x0000001000107308 */ /* 0x000f220000000800 */
[----:B-1----:R-:W-:-:S07]  /*37b0*/  FADD.FTZ R14, R13, 1 ;  /* 0x3f8000000d0e7421 */ /* 0x002fce0000010000 */
[----:B--2---:R-:W1:Y:S01]  /*37c0*/  MUFU.RCP R15, R14 ;  /* 0x0000000e000f7308 */ /* 0x004e620000001000 */
[----:B----4-:R-:W-:-:S07]  /*37d0*/  FADD.FTZ R17, R16, 1 ;  /* 0x3f80000010117421 */ /* 0x010fce0000010000 */
[----:B---3--:R-:W2:Y:S01]  /*37e0*/  MUFU.RCP R18, R17 ;  /* 0x0000001100127308 */ /* 0x008ea20000001000 */
        /* <DEDUP_REMOVED lines=8> */
.L_x_213:
[----:B------:R-:W-:Y:S04]  /*3870*/  BSSY.RECONVERGENT B0, `(.L_x_214) ;  /* 0x0000015000007945 */ /* 0x000fe80003800200 */
[----:B------:R-:W-:Y:S05]  /*3880*/  @P0 BRA `(.L_x_215) ;  /* 0x00000000004c0947 */ /* 0x000fea0003800000 */
[----:B------:R-:W4:Y:S01]  /*3890*/  LDCU.64 UR10, c[0x0][0x3f8] ;  /* 0x00007f00ff0a77ac */ /* 0x000f220008000a00 */
[C-C-:B------:R-:W-:Y:S01]  /*38a0*/  FFMA.FTZ R12, R8.reuse, R22, R9.reuse ;  /* 0x00000016080c7223 */ /* 0x140fe20000010009 */
[----:B--2---:R-:W-:Y:S01]  /*38b0*/  SHF.R.S32.HI R15, RZ, 0x1f, R34 ;  /* 0x0000001fff0f7819 */ /* 0x004fe20000011422 */
[----:B------:R-:W-:Y:S01]  /*38c0*/  FFMA.FTZ R11, R8, R21, R9 ;  /* 0x00000015080b7223 */ /* 0x000fe20000010009 */
[----:B------:R-:W2:Y:S01]  /*38d0*/  LDCU.64 UR8, c[0x0][0x380] ;  /* 0x00007000ff0877ac */ /* 0x000ea20008000a00 */
[----:B------:R-:W-:Y:S01]  /*38e0*/  FFMA.FTZ R40, R3, R40, -R12 ;  /* 0x0000002803287223 */ /* 0x000fe2000001080c */
[----:B------:R-:W-:Y:S01]  /*38f0*/  MOV R12, R4 ;  /* 0x00000004000c7202 */ /* 0x000fe20000000f00 */
[----:B------:R-:W-:Y:S01]  /*3900*/  FFMA.FTZ R11, R2, R41, -R11 ;  /* 0x00000029020b7223 */ /* 0x000fe2000001080b */
[----:B-1----:R-:W-:Y:S01]  /*3910*/  MOV R13, R7 ;  /* 0x00000007000d7202 */ /* 0x002fe20000000f00 */
[----:B------:R-:W-:Y:S02]  /*3920*/  FMUL.FTZ R40, R40, UR25 ;  /* 0x0000001928287c20 */ /* 0x000fe40008410000 */
        /* <DEDUP_REMOVED lines=9> */
.L_x_215:
[----:B------:R-:W-:Y:S05]  /*39c0*/  BSYNC.RECONVERGENT B0 ;  /* 0x0000000000007941 */ /* 0x000fea0003800200 */
.L_x_214:
[----:B------:R-:W-:Y:S01]  /*39d0*/  UISETP.NE.AND UP1, UPT, UR21, URZ, UPT ;  /* 0x000000ff1500728c */ /* 0x000fe2000bf25270 */
[C---:B----4-:R-:W-:Y:S01]  /*39e0*/  PRMT R11, R35.reuse, 0x7632, R11 ;  /* 0x00007632230b7816 */ /* 0x050fe2000000000b */
[----:B------:R-:W-:Y:S01]  /*39f0*/  FADD.FTZ R36, R36, -UR26 ;  /* 0x8000001a24247e21 */ /* 0x000fe20008010000 */
[----:B------:R-:W-:Y:S01]  /*3a00*/  FADD.FTZ R12, R10, -UR26 ;  /* 0x8000001a0a0c7e21 */ /* 0x000fe20008010000 */
        /* <DEDUP_REMOVED lines=9> */
[----:B------:R-:W1:Y:S08]  /*3aa0*/  MUFU.EX2 R12, R12 ;  /* 0x0000000c000c7308 */ /* 0x000e700000000800 */
[----:B------:R-:W2:Y:S01]  /*3ab0*/  MUFU.EX2 R14, R14 ;  /* 0x0000000e000e7308 */ /* 0x000ea20000000800 */
[----:B-1----:R-:W-:-:S07]  /*3ac0*/  FADD.FTZ R13, R12, 1 ;  /* 0x3f8000000c0d7421 */ /* 0x002fce0000010000 */
[----:B------:R-:W3:Y:S01]  /*3ad0*/  MUFU.RCP R13, R13 ;  /* 0x0000000d000d7308 */ /* 0x000ee20000001000 */
[----:B--2---:R-:W-:-:S07]  /*3ae0*/  FADD.FTZ R15, R14, 1 ;  /* 0x3f8000000e0f7421 */ /* 0x004fce0000010000 */
[----:B------:R-:W1:Y:S01]  /*3af0*/  MUFU.RCP R16, R15 ;  /* 0x0000000f00107308 */ /* 0x000e620000001000 */
        /* <DEDUP_REMOVED lines=8> */
.L_x_216:
[----:B------:R-:W4:Y:S01]  /*3b80*/  LDCU.64 UR8, c[0x0][0x400] ;  /* 0x00008000ff0877ac */ /* 0x000f220008000a00 */
[----:B-1----:R-:W-:Y:S01]  /*3b90*/  IADD3 R13, PT, PT, R34, 0x40, RZ ;  /* 0x00000040220d7810 */ /* 0x002fe20007ffe0ff */
        /* <DEDUP_REMOVED lines=11> */
[----:B------:R-:W1:Y:S01]  /*3c50*/  LDCU.64 UR8, c[0x0][0x3f8] ;  /* 0x00007f00ff0877ac */ /* 0x000e620008000a00 */
[----:B------:R-:W-:Y:S01]  /*3c60*/  MOV R5, R7 ;  /* 0x0000000700057202 */ /* 0x000fe20000000f00 */
[----:B------:R-:W4:Y:S01]  /*3c70*/  LDCU.64 UR10, c[0x0][0x380] ;  /* 0x00007000ff0a77ac */ /* 0x000f220008000a00 */
[----:B-1----:R-:W-:Y:S02]  /*3c80*/  IMAD R2, R14, UR8, RZ ;  /* 0x000000080e027c24 */ /* 0x002fe4000f8e02ff */
[----:B------:R-:W-:-:S04]  /*3c90*/  IMAD.WIDE.U32 R4, R13, UR8, R4 ;  /* 0x000000080d047c25 */ /* 0x000fc8000f8e0004 */
[----:B------:R-:W-:Y:S01]  /*3ca0*/  IMAD R3, R13, UR9, R2 ;  /* 0x000000090d037c24 */ /* 0x000fe2000f8e0202 */
[----:B----4-:R-:W-:-:S04]  /*3cb0*/  LEA R2, P0, R4, UR10, 0x1 ;  /* 0x0000000a04027c11 */ /* 0x010fc8000f8008ff */
[----:B------:R-:W-:Y:S02]  /*3cc0*/  IADD3 R3, PT, PT, R5, R3, RZ ;  /* 0x0000000305037210 */ /* 0x000fe40007ffe0ff */
[----:B------:R-:W-:Y:S02]  /*3cd0*/  F2FP.BF16.F32.PACK_AB R5, R9, R12 ;  /* 0x0000000c0905723e */ /* 0x000fe400000010ff */
[----:B------:R-:W-:-:S05]  /*3ce0*/  LEA.HI.X R3, R4, UR11, R3, 0x1, P0 ;  /* 0x0000000b04037c11 */ /* 0x000fca00080f0c03 */
[----:B------:R1:W-:Y:S02]  /*3cf0*/  STG.E desc[UR16][R2.64], R5 ;  /* 0x0000000502007986 */ /* 0x0003e4000c101910 */
.L_x_218:
[----:B------:R-:W-:Y:S05]  /*3d00*/  BSYNC.RECONVERGENT B0 ;  /* 0x0000000000007941 */ /* 0x000fea0003800200 */
.L_x_217:
[----:B------:R-:W-:Y:S01]  /*3d10*/  UIADD3 UR13, UPT, UPT, UR19, UR13, URZ ;  /* 0x0000000d130d7290 */ /* 0x000fe2000fffe0ff */
[----:B------:R-:W-:-:S03]  /*3d20*/  IADD3 R42, PT, PT, R42, 0x1, RZ ;  /* 0x000000012a2a7810 */ /* 0x000fc60007ffe0ff */
[----:B------:R-:W-:-:S09]  /*3d30*/  UISETP.GE.AND UP1, UPT, UR13, UR6, UPT ;  /* 0x000000060d00728c */ /* 0x000fd2000bf26270 */
[----:B------:R-:W-:Y:S05]  /*3d40*/  BRA.U !UP1, `(.L_x_219) ;  /* 0xffffffc509287547 */ /* 0x000fea000b83ffff */
.L_x_194:
[----:B------:R-:W4:Y:S01]  /*3d50*/  LDC R4, c[0x0][0x370] ;  /* 0x0000dc00ff047b82 */ /* 0x000f220000000800 */
[----:B------:R-:W-:Y:S01]  /*3d60*/  ISETP.NE.AND P2, PT, R45, RZ, PT ;  /* 0x000000ff2d00720c */ /* 0x000fe20003f45270 */
[----:B------:R-:W-:Y:S06]  /*3d70*/  BSSY.RECONVERGENT B0, `(.L_x_220) ;  /* 0x0000011000007945 */ /* 0x000fec0003800200 */
[----:B------:R-:W5:Y:S08]  /*3d80*/  LDC R7, c[0x0][0x374] ;  /* 0x0000dd00ff077b82 */ /* 0x000f700000000800 */
[----:B-1----:R-:W1:Y:S01]  /*3d90*/  LDC.64 R2, c[0x0][0x3c8] ;  /* 0x0000f200ff027b82 */ /* 0x002e620000000a00 */
[----:B----4-:R-:W-:-:S02]  /*3da0*/  IADD3 R5, PT, PT, R4, -0x1, RZ ;  /* 0xffffffff04057810 */ /* 0x010fc40007ffe0ff */
[----:B------:R-:W-:Y:S02]  /*3db0*/  ISETP.NE.AND P1, PT, R4, 0x1, PT ;  /* 0x000000010400780c */ /* 0x000fe40003f25270 */
[----:B-----5:R-:W-:-:S04]  /*3dc0*/  IADD3 R0, PT, PT, R7, -0x1, RZ ;  /* 0xffffffff07007810 */ /* 0x020fc80007ffe0ff */
[----:B------:R-:W-:Y:S02]  /*3dd0*/  ISETP.NE.AND P0, PT, R0, UR5, PT ;  /* 0x0000000500007c0c */ /* 0x000fe4000bf05270 */
[----:B------:R-:W-:Y:S02]  /*3de0*/  SHF.L.U32 R0, R7, 0x1, RZ ;  /* 0x0000000107007819 */ /* 0x000fe400000006ff */
[----:B------:R-:W-:Y:S02]  /*3df0*/  ISETP.NE.OR P0, PT, R5, UR18, P0 ;  /* 0x0000001205007c0c */ /* 0x000fe40008705670 */
[----:B------:R-:W-:-:S05]  /*3e00*/  SEL R5, R0, RZ, P1 ;  /* 0x000000ff00057207 */ /* 0x000fca0000800000 */
[----:B-1----:R-:W-:Y:S01]  /*3e10*/  IMAD.WIDE.U32 R2, R5, 0x4, R2 ;  /* 0x0000000405027825 */ /* 0x002fe200078e0002 */
[----:B------:R-:W-:Y:S06]  /*3e20*/  @P2 BRA `(.L_x_221) ;  /* 0x0000000000142947 */ /* 0x000fec0003800000 */
[----:B------:R-:W-:Y:S01]  /*3e30*/  HFMA2 R5, -RZ, RZ, 0, 5.9604644775390625e-08 ;  /* 0x00000001ff057431 */ /* 0x000fe200000001ff */
[----:B------:R-:W-:Y:S06]  /*3e40*/  MEMBAR.ALL.GPU ;  /* 0x0000000000007992 */ /* 0x000fec000000a000 */
[----:B------:R-:W-:-:S00]  /*3e50*/  ERRBAR ;  /* 0x00000000000079ab */ /* 0x000fc00000000000 */
[----:B------:R-:W-:Y:S06]  /*3e60*/  CGAERRBAR ;  /* 0x00000000000075ab */ /* 0x000fec0000000000 */
[----:B------:R1:W-:Y:S02]  /*3e70*/  REDG.E.ADD.S32.STRONG.GPU desc[UR16][R2.64], R5 ;  /* 0x000000050200798e */ /* 0x0003e4000c12e310 */
.L_x_221:
[----:B------:R-:W-:Y:S05]  /*3e80*/  BSYNC.RECONVERGENT B0 ;  /* 0x0000000000007941 */ /* 0x000fea0003800200 */
.L_x_220:
[----:B------:R-:W-:Y:S05]  /*3e90*/  @P0 EXIT ;  /* 0x000000000000094d */ /* 0x000fea0003800000 */
[----:B------:R-:W-:Y:S05]  /*3ea0*/  @P2 BRA `(.L_x_222) ;  /* 0x0000000000202947 */ /* 0x000fea0003800000 */
[----:B------:R-:W-:-:S05]  /*3eb0*/  IMAD R0, R4, R7, RZ ;  /* 0x0000000704007224 */ /* 0x000fca00078e02ff */
[----:B------:R-:W-:-:S13]  /*3ec0*/  ISETP.NE.AND P0, PT, R0, -0x1, PT ;  /* 0xffffffff0000780c */ /* 0x000fda0003f05270 */
[----:B------:R-:W-:Y:S05]  /*3ed0*/  @!P0 BRA `(.L_x_222) ;  /* 0x0000000000148947 */ /* 0x000fea0003800000 */
.L_x_223:
[----:B-1----:R-:W4:Y:S04]  /*3ee0*/  LDG.E.STRONG.GPU R5, desc[UR16][R2.64] ;  /* 0x0000001002057981 */ /* 0x002f28000c1ef900 */
[----:B----4-:R-:W-:Y:S01]  /*3ef0*/  CCTL.IVALL ;  /* 0x00000000ff00798f */ /* 0x010fe20002000000 */
[----:B------:R-:W-:Y:S05]  /*3f00*/  YIELD ;  /* 0x0000000000007946 */ /* 0x000fea0003800000 */
[----:B------:R-:W-:-:S13]  /*3f10*/  ISETP.NE.AND P0, PT, R5, R0, PT ;  /* 0x000000000500720c */ /* 0x000fda0003f05270 */
[----:B------:R-:W-:Y:S05]  /*3f20*/  @P0 BRA `(.L_x_223) ;  /* 0xfffffffc00ec0947 */ /* 0x000fea000383ffff */
.L_x_222:
[----:B------:R-:W-:Y:S05]  /*3f30*/  WARPSYNC.ALL ;  /* 0x0000000000007948 */ /* 0x000fea0003800000 */
[----:B-1----:R-:W1:Y:S08]  /*3f40*/  LDC.64 R4, c[0x0][0x3f8] ;  /* 0x0000fe00ff047b82 */ /* 0x002e700000000a00 */
[----:B------:R-:W-:Y:S01]  /*3f50*/  BAR.SYNC.DEFER_BLOCKING 0x0 ;  /* 0x0000000000007b1d */ /* 0x000fe20000010000 */
[----:B-1----:R-:W-:-:S04]  /*3f60*/  LEA.HI R0, P0, R5, R4, RZ, 0x1 ;  /* 0x0000000405007211 */ /* 0x002fc800078108ff */
        /* <DEDUP_REMOVED lines=15> */
[----:B------:R-:W-:Y:S02]  /*4060*/  SEL R9, R3, R8, P0 ;  /* 0x0000000803097207 */ /* 0x000fe40000000000 */
[----:B------:R-:W-:Y:S01]  /*4070*/  IADD3 R20, P1, PT, R2, R7, RZ ;  /* 0x0000000702147210 */ /* 0x000fe20007f3e0ff */
[----:B------:R-:W-:Y:S01]  /*4080*/  IMAD.WIDE.U32 R6, R4, 0x3, RZ ;  /* 0x0000000304067825 */ /* 0x000fe200078e00ff */
[----:B------:R-:W-:Y:S02]  /*4090*/  LOP3.LUT R2, RZ, R12, RZ, 0x33, !PT ;  /* 0x0000000cff027212 */ /* 0x000fe400078e33ff */
[----:B------:R-:W-:-:S02]  /*40a0*/  LOP3.LUT R8, R20, 0x180, RZ, 0xc0, !PT ;  /* 0x0000018014087812 */ /* 0x000fc400078ec0ff */
[----:B------:R-:W-:Y:S02]  /*40b0*/  IADD3.X R9, PT, PT, R2, R9, RZ, P1, !PT ;  /* 0x0000000902097210 */ /* 0x000fe40000ffe4ff */
[----:B------:R-:W-:Y:S02]  /*40c0*/  ISETP.NE.U32.AND P1, PT, R8, 0x180, PT ;  /* 0x000001800800780c */ /* 0x000fe40003f25070 */
[----:B------:R-:W-:Y:S02]  /*40d0*/  IADD3 R11, PT, PT, R7, R11, RZ ;  /* 0x0000000b070b7210 */ /* 0x000fe40007ffe0ff */
[----:B------:R-:W-:Y:S02]  /*40e0*/  ISETP.NE.AND.EX P1, PT, RZ, RZ, PT, P1 ;  /* 0x000000ffff00720c */ /* 0x000fe40003f25310 */
[----:B------:R-:W-:Y:S02]  /*40f0*/  LEA.HI R13, P2, R11, R6, RZ, 0x1 ;  /* 0x000000060b0d7211 */ /* 0x000fe400078508ff */
[----:B------:R-:W-:-:S02]  /*4100*/  ISETP.GE.U32.AND P0, PT, R20, 0x180, PT ;  /* 0x000001801400780c */ /* 0x000fc40003f06070 */
[----:B---3--:R-:W-:Y:S02]  /*4110*/  IADD3.X R18, PT, PT, RZ, R11, RZ, P2, !PT ;  /* 0x0000000bff127210 */ /* 0x008fe400017fe4ff */
[----:B------:R-:W-:Y:S02]  /*4120*/  ISETP.GE.U32.AND.EX P0, PT, R9, RZ, PT, P0 ;  /* 0x000000ff0900720c */ /* 0x000fe40003f06100 */
[--C-:B------:R-:W-:Y:S02]  /*4130*/  SHF.R.S64 R13, R13, 0x1, R18.reuse ;  /* 0x000000010d0d7819 */ /* 0x100fe40000001012 */
[----:B------:R-:W-:Y:S01]  /*4140*/  SHF.R.S32.HI R18, RZ, 0x1, R18 ;  /* 0x00000001ff127819 */ /* 0x000fe20000011412 */
[----:B------:R-:W-:Y:S08]  /*4150*/  @!P1 BRA `(.L_x_225) ;  /* 0x0000000000d89947 */ /* 0x000ff00003800000 */
[----:B------:R-:W1:Y:S01]  /*4160*/  LDCU.64 UR4, c[0x0][0x3d8] ;  /* 0x00007b00ff0477ac */ /* 0x000e620008000a00 */
[----:B------:R-:W-:Y:S01]  /*4170*/  SHF.R.U64 R20, R20, 0x7, R9 ;  /* 0x0000000714147819 */ /* 0x000fe20000001209 */
[----:B------:R-:W-:Y:S01]  /*4180*/  IMAD.WIDE.U32 R6, R4, 0x4, RZ ;  /* 0x0000000404067825 */ /* 0x000fe200078e00ff */
[C---:B------:R-:W-:Y:S01]  /*4190*/  SHF.L.U32 R23, R45.reuse, 0x2, RZ ;  /* 0x000000022d177819 */ /* 0x040fe200000006ff */
[----:B------:R-:W3:Y:S01]  /*41a0*/  LDCU.64 UR6, c[0x0][0x390] ;  /* 0x00007200ff0677ac */ /* 0x000ee20008000a00 */
[----:B------:R-:W-:Y:S02]  /*41b0*/  IADD3 R20, PT, PT, R20, 0x1, RZ ;  /* 0x0000000114147810 */ /* 0x000fe40007ffe0ff */
[----:B------:R-:W-:Y:S01]  /*41c0*/  SHF.L.U64.HI R24, R45, 0x2, R12 ;  /* 0x000000022d187819 */ /* 0x000fe2000001020c */
[----:B------:R-:W4:Y:S01]  /*41d0*/  LDCU.64 UR8, c[0x0][0x388] ;  /* 0x00007100ff0877ac */ /* 0x000f220008000a00 */
[C---:B------:R-:W-:Y:S02]  /*41e0*/  SHF.L.U32 R2, R20.reuse, 0x7, RZ ;  /* 0x0000000714027819 */ /* 0x040fe400000006ff */
[----:B------:R-:W-:-:S02]  /*41f0*/  LOP3.LUT R20, R20, 0x3, RZ, 0xc0, !PT ;  /* 0x0000000314147812 */ /* 0x000fc400078ec0ff */
[----:B------:R-:W-:Y:S02]  /*4200*/  LOP3.LUT R2, R2, 0x180, RZ, 0xc0, !PT ;  /* 0x0000018002027812 */ /* 0x000fe400078ec0ff */
[----:B------:R-:W-:Y:S02]  /*4210*/  SHF.L.U32 R9, R5, 0x2, RZ ;  /* 0x0000000205097819 */ /* 0x000fe400000006ff */
[----:B------:R-:W-:Y:S02]  /*4220*/  IADD3 R45, P3, PT, R2, R45, RZ ;  /* 0x0000002d022d7210 */ /* 0x000fe40007f7e0ff */
[C---:B-1----:R-:W-:Y:S02]  /*4230*/  IADD3 R16, P1, PT, R23.reuse, UR4, RZ ;  /* 0x0000000417107c10 */ /* 0x042fe4000ff3e0ff */
[----:B0-----:R-:W-:Y:S02]  /*4240*/  SHF.L.U64.HI R32, R0, 0x2, R3 ;  /* 0x0000000200207819 */ /* 0x001fe40000010203 */
[----:B---3--:R-:W-:-:S02]  /*4250*/  IADD3 R25, P2, PT, R23, UR6, RZ ;  /* 0x0000000617197c10 */ /* 0x008fc4000ff5e0ff */
[C---:B------:R-:W-:Y:S02]  /*4260*/  IADD3.X R17, PT, PT, R24.reuse, UR5, RZ, P1, !PT ;  /* 0x0000000518117c10 */ /* 0x040fe40008ffe4ff */
[C---:B------:R-:W-:Y:S02]  /*4270*/  IADD3.X R26, PT, PT, R24.reuse, UR7, RZ, P2, !PT ;  /* 0x00000007181a7c10 */ /* 0x040fe400097fe4ff */
[----:B----4-:R-:W-:Y:S02]  /*4280*/  IADD3 R23, P1, PT, R23, UR8, RZ ;  /* 0x0000000817177c10 */ /* 0x010fe4000ff3e0ff */
[----:B------:R-:W-:Y:S02]  /*4290*/  IADD3 R20, P2, PT, RZ, -R20, RZ ;  /* 0x80000014ff147210 */ /* 0x000fe40007f5e0ff */
[----:B------:R-:W-:Y:S02]  /*42a0*/  IADD3.X R24, PT, PT, R24, UR9, RZ, P1, !PT ;  /* 0x0000000918187c10 */ /* 0x000fe40008ffe4ff */
[----:B------:R-:W-:-:S02]  /*42b0*/  SHF.L.U64.HI R28, R13, 0x2, R18 ;  /* 0x000000020d1c7819 */ /* 0x000fc40000010212 */
[----:B------:R-:W-:Y:S02]  /*42c0*/  IADD3 R30, PT, PT, R7, R9, RZ ;  /* 0x00000009071e7210 */ /* 0x000fe40007ffe0ff */
[----:B------:R-:W-:Y:S02]  /*42d0*/  IADD3.X R22, PT, PT, RZ, -0x1, RZ, P2, !PT ;  /* 0xffffffffff167810 */ /* 0x000fe400017fe4ff */
[----:B------:R-:W-:-:S07]  /*42e0*/  IADD3.X R12, PT, PT, RZ, R12, RZ, P3, !PT ;  /* 0x0000000cff0c7210 */ /* 0x000fce0001ffe4ff */
.L_x_226:
[-C--:B-1----:R-:W-:Y:S01]  /*42f0*/  LEA R8, P3, R13, R16.reuse, 0x2 ;  /* 0x000000100d087211 */ /* 0x082fe200078610ff */
[----:B------:R-:W3:Y:S01]  /*4300*/  LDG.E R2, desc[UR16][R16.64] ;  /* 0x0000001010027981 */ /* 0x000ee2000c1e1900 */
[----:B------:R-:W-:Y:S02]  /*4310*/  LEA R14, P1, R0, R16, 0x2 ;  /* 0x00000010000e7211 */ /* 0x000fe400078210ff */
[----:B------:R-:W-:Y:S02]  /*4320*/  IADD3 R10, P2, PT, R16, R6, RZ ;  /* 0x00000006100a7210 */ /* 0x000fe40007f5e0ff */
[C---:B------:R-:W-:Y:S02]  /*4330*/  IADD3.X R9, PT, PT, R17.reuse, R28, RZ, P3, !PT ;  /* 0x0000001c11097210 */ /* 0x040fe40001ffe4ff */
[C---:B--2---:R-:W-:Y:S02]  /*4340*/  IADD3.X R15, PT, PT, R17.reuse, R32, RZ, P1, !PT ;  /* 0x00000020110f7210 */ /* 0x044fe40000ffe4ff */
[----:B------:R-:W-:-:S02]  /*4350*/  IADD3.X R11, PT, PT, R17, R30, RZ, P2, !PT ;  /* 0x0000001e110b7210 */ /* 0x000fc400017fe4ff */
[----:B------:R0:W2:Y:S04]  /*4360*/  LDG.E R9, desc[UR16][R8.64] ;  /* 0x0000001008097981 */ /* 0x0000a8000c1e1900 */
[----:B------:R1:W2:Y:S04]  /*4370*/  LDG.E R10, desc[UR16][R10.64] ;  /* 0x000000100a0a7981 */ /* 0x0002a8000c1e1900 */
[----:B------:R-:W3:Y:S01]  /*4380*/  LDG.E R15, desc[UR16][R14.64] ;  /* 0x000000100e0f7981 */ /* 0x000ee2000c1e1900 */
[----:B0-----:R-:W-:Y:S02]  /*4390*/  MOV R8, R23 ;  /* 0x0000001700087202 */ /* 0x001fe40000000f00 */
[----:B------:R-:W-:-:S02]  /*43a0*/  IADD3 R20, P1, PT, R20, 0x1, RZ ;  /* 0x0000000114147810 */ /* 0x000fc40007f3e0ff */
[----:B-1----:R-:W-:Y:S02]  /*43b0*/  MOV R11, R26 ;  /* 0x0000001a000b7202 */ /* 0x002fe40000000f00 */
[----:B------:R-:W-:Y:S02]  /*43c0*/  IADD3.X R22, PT, PT, RZ, R22, RZ, P1, !PT ;  /* 0x00000016ff167210 */ /* 0x000fe40000ffe4ff */
[----:B------:R-:W-:-:S04]  /*43d0*/  ISETP.NE.U32.AND P1, PT, R20, RZ, PT ;  /* 0x000000ff1400720c */ /* 0x000fc80003f25070 */
[----:B------:R-:W-:Y:S02]  /*43e0*/  ISETP.NE.AND.EX P1, PT, R22, RZ, PT, P1 ;  /* 0x000000ff1600720c */ /* 0x000fe40003f25310 */
[----:B------:R-:W-:Y:S02]  /*43f0*/  IADD3 R16, P2, PT, R16, 0x200, RZ ;  /* 0x0000020010107810 */ /* 0x000fe40007f5e0ff */
[----:B------:R-:W-:Y:S02]  /*4400*/  IADD3 R23, P4, PT, R23, 0x200, RZ ;  /* 0x0000020017177810 */ /* 0x000fe40007f9e0ff */
[----:B------:R-:W-:Y:S02]  /*4410*/  IADD3.X R17, PT, PT, RZ, R17, RZ, P2, !PT ;  /* 0x00000011ff117210 */ /* 0x000fe400017fe4ff */
[----:B--2---:R-:W-:Y:S02]  /*4420*/  F2FP.BF16.F32.PACK_AB R21, R9, R10 ;  /* 0x0000000a0915723e */ /* 0x004fe400000010ff */
[----:B------:R-:W-:-:S02]  /*4430*/  MOV R9, R24 ;  /* 0x0000001800097202 */ /* 0x000fc40000000f00 */
        /* <DEDUP_REMOVED lines=8> */
.L_x_225:
[----:B------:R-:W-:Y:S05]  /*44c0*/  BSYNC.RECONVERGENT B0 ;  /* 0x0000000000007941 */ /* 0x000fea0003800200 */
.L_x_224:
[----:B------:R-:W-:Y:S05]  /*44d0*/  @!P0 EXIT ;  /* 0x000000000000894d */ /* 0x000fea0003800000 */
[C---:B------:R-:W-:Y:S01]  /*44e0*/  SHF.L.U64.HI R2, R4.reuse, 0x2, R5 ;  /* 0x0000000204027819 */ /* 0x040fe20000010205 */
[----:B------:R-:W3:Y:S01]  /*44f0*/  LDCU.64 UR4, c[0x0][0x3d8] ;  /* 0x00007b00ff0477ac */ /* 0x000ee20008000a00 */
[----:B------:R-:W-:Y:S02]  /*4500*/  SHF.L.U32 R4, R4, 0x2, RZ ;  /* 0x0000000204047819 */ /* 0x000fe400000006ff */
[C---:B------:R-:W-:Y:S01]  /*4510*/  SHF.L.U64.HI R5, R13.reuse, 0x2, R18 ;  /* 0x000000020d057819 */ /* 0x040fe20000010212 */
[----:B------:R-:W4:Y:S01]  /*4520*/  LDCU.64 UR6, c[0x0][0x388] ;  /* 0x00007100ff0677ac */ /* 0x000f220008000a00 */
[----:B-1----:R-:W-:Y:S02]  /*4530*/  SHF.L.U32 R8, R13, 0x2, RZ ;  /* 0x000000020d087819 */ /* 0x002fe400000006ff */
[C---:B------:R-:W-:Y:S01]  /*4540*/  SHF.L.U64.HI R6, R0.reuse, 0x2, R3 ;  /* 0x0000000200067819 */ /* 0x040fe20000010203 */
[----:B------:R-:W1:Y:S01]  /*4550*/  LDCU.64 UR8, c[0x0][0x390] ;  /* 0x00007200ff0877ac */ /* 0x000e620008000a00 */
[----:B------:R-:W-:-:S07]  /*4560*/  SHF.L.U32 R7, R0, 0x2, RZ ;  /* 0x0000000200077819 */ /* 0x000fce00000006ff */
.L_x_227:
[C---:B--2---:R-:W-:Y:S02]  /*4570*/  SHF.L.U32 R9, R45.reuse, 0x2, RZ ;  /* 0x000000022d097819 */ /* 0x044fe400000006ff */
[----:B------:R-:W-:Y:S02]  /*4580*/  SHF.L.U64.HI R12, R45, 0x2, R12 ;  /* 0x000000022d0c7819 */ /* 0x000fe4000001020c */
[----:B---3--:R-:W-:-:S04]  /*4590*/  IADD3 R10, P0, PT, R9, UR4, RZ ;  /* 0x00000004090a7c10 */ /* 0x008fc8000ff1e0ff */
[----:B------:R-:W-:Y:S02]  /*45a0*/  IADD3.X R11, PT, PT, R12, UR5, RZ, P0, !PT ;  /* 0x000000050c0b7c10 */ /* 0x000fe400087fe4ff */
[C---:B------:R-:W-:Y:S02]  /*45b0*/  IADD3 R14, P0, PT, R10.reuse, R7, RZ ;  /* 0x000000070a0e7210 */ /* 0x040fe40007f1e0ff */
[C---:B------:R-:W-:Y:S02]  /*45c0*/  IADD3 R18, P2, PT, R10.reuse, R8, RZ ;  /* 0x000000080a127210 */ /* 0x040fe40007f5e0ff */
[C---:B--2---:R-:W-:Y:S02]  /*45d0*/  IADD3.X R15, PT, PT, R11.reuse, R6, RZ, P0, !PT ;  /* 0x000000060b0f7210 */ /* 0x044fe400007fe4ff */
[----:B------:R-:W-:Y:S02]  /*45e0*/  IADD3 R16, P1, PT, R10, R4, RZ ;  /* 0x000000040a107210 */ /* 0x000fe40007f3e0ff */
[C---:B------:R-:W-:Y:S01]  /*45f0*/  IADD3.X R19, PT, PT, R11.reuse, R5, RZ, P2, !PT ;  /* 0x000000050b137210 */ /* 0x040fe200017fe4ff */
[----:B------:R2:W3:Y:S01]  /*4600*/  LDG.E R10, desc[UR16][R10.64] ;  /* 0x000000100a0a7981 */ /* 0x0004e2000c1e1900 */
[----:B------:R-:W-:-:S03]  /*4610*/  IADD3.X R17, PT, PT, R11, R2, RZ, P1, !PT ;  /* 0x000000020b117210 */ /* 0x000fc60000ffe4ff */
[----:B------:R-:W3:Y:S04]  /*4620*/  LDG.E R15, desc[UR16][R14.64] ;  /* 0x000000100e0f7981 */ /* 0x000ee8000c1e1900 */
[----:B------:R-:W5:Y:S04]  /*4630*/  LDG.E R16, desc[UR16][R16.64] ;  /* 0x0000001010107981 */ /* 0x000f68000c1e1900 */
[----:B------:R-:W5:Y:S01]  /*4640*/  LDG.E R19, desc[UR16][R18.64] ;  /* 0x0000001012137981 */ /* 0x000f62000c1e1900 */
[----:B------:R-:W-:Y:S02]  /*4650*/  LOP3.LUT R22, R9, 0xfffffffc, RZ, 0xc0, !PT ;  /* 0xfffffffc09167812 */ /* 0x000fe400078ec0ff */
[----:B------:R-:W-:-:S02]  /*4660*/  LOP3.LUT R23, R12, 0x1, RZ, 0xc0, !PT ;  /* 0x000000010c177812 */ /* 0x000fc400078ec0ff */
[----:B----4-:R-:W-:Y:S02]  /*4670*/  IADD3 R20, P0, PT, R22, UR6, RZ ;  /* 0x0000000616147c10 */ /* 0x010fe4000ff1e0ff */
[----:B--2---:R-:W-:Y:S02]  /*4680*/  LOP3.LUT R11, R12, 0x3, RZ, 0xc0, !PT ;  /* 0x000000030c0b7812 */ /* 0x004fe400078ec0ff */
[----:B------:R-:W-:Y:S02]  /*4690*/  IADD3.X R21, PT, PT, R23, UR7, RZ, P0, !PT ;  /* 0x0000000717157c10 */ /* 0x000fe400087fe4ff */
[----:B-1----:R-:W-:-:S04]  /*46a0*/  IADD3 R24, P0, PT, R22, UR8, RZ ;  /* 0x0000000816187c10 */ /* 0x002fc8000ff1e0ff */
[----:B------:R-:W-:Y:S02]  /*46b0*/  IADD3.X R25, PT, PT, R23, UR9, RZ, P0, !PT ;  /* 0x0000000917197c10 */ /* 0x000fe400087fe4ff */
[----:B---3--:R-:W-:Y:S02]  /*46c0*/  F2FP.BF16.F32.PACK_AB R13, R15, R10 ;  /* 0x0000000a0f0d723e */ /* 0x008fe400000010ff */
[----:B------:R-:W-:-:S04]  /*46d0*/  IADD3 R10, P1, PT, R22, UR4, RZ ;  /* 0x00000004160a7c10 */ /* 0x000fc8000ff3e0ff */
[----:B------:R-:W-:Y:S02]  /*46e0*/  IADD3.X R11, PT, PT, R11, UR5, RZ, P1, !PT ;  /* 0x000000050b0b7c10 */ /* 0x000fe40008ffe4ff */
[----:B-----5:R-:W-:Y:S02]  /*46f0*/  F2FP.BF16.F32.PACK_AB R27, R19, R16 ;  /* 0x00000010131b723e */ /* 0x020fe400000010ff */
[C---:B------:R-:W-:Y:S02]  /*4700*/  IADD3 R18, P0, PT, R10.reuse, R7, RZ ;  /* 0x000000070a127210 */ /* 0x040fe40007f1e0ff */
[C---:B------:R-:W-:Y:S02]  /*4710*/  IADD3 R14, P1, PT, R10.reuse, R4, RZ ;  /* 0x000000040a0e7210 */ /* 0x040fe40007f3e0ff */
[----:B------:R-:W-:Y:S02]  /*4720*/  IADD3 R16, P2, PT, R10, R8, RZ ;  /* 0x000000080a107210 */ /* 0x000fe40007f5e0ff */
[----:B------:R-:W-:-:S02]  /*4730*/  IADD3.X R19, PT, PT, R11, R6, RZ, P0, !PT ;  /* 0x000000060b137210 */ /* 0x000fc400007fe4ff */
[C---:B------:R-:W-:Y:S02]  /*4740*/  IADD3.X R15, PT, PT, R11.reuse, R2, RZ, P1, !PT ;  /* 0x000000020b0f7210 */ /* 0x040fe40000ffe4ff */
[----:B------:R-:W-:Y:S01]  /*4750*/  IADD3.X R17, PT, PT, R11, R5, RZ, P2, !PT ;  /* 0x000000050b117210 */ /* 0x000fe200017fe4ff */
        /* <DEDUP_REMOVED lines=14> */
[----:B---3--:R-:W-:Y:S02]  /*4840*/  F2FP.BF16.F32.PACK_AB R13, R13, R26 ;  /* 0x0000001a0d0d723e */ /* 0x008fe400000010ff */
[----:B----4-:R-:W-:-:S03]  /*4850*/  F2FP.BF16.F32.PACK_AB R29, R29, R28 ;  /* 0x0000001c1d1d723e */ /* 0x010fc600000010ff */
[----:B------:R1:W-:Y:S04]  /*4860*/  STG.E desc[UR16][R22.64], R13 ;  /* 0x0000000d16007986 */ /* 0x0003e8000c101910 */
[----:B------:R3:W-:Y:S04]  /*4870*/  STG.E desc[UR16][R20.64], R29 ;  /* 0x0000001d14007986 */ /* 0x0007e8000c101910 */
[----:B------:R-:W4:Y:S04]  /*4880*/  LDG.E R26, desc[UR16][R10.64+0x400] ;  /* 0x000400100a1a7981 */ /* 0x000f28000c1e1900 */
[----:B--2---:R-:W4:Y:S04]  /*4890*/  LDG.E R27, desc[UR16][R18.64+0x400] ;  /* 0x00040010121b7981 */ /* 0x004f28000c1e1900 */
[----:B------:R-:W2:Y:S04]  /*48a0*/  LDG.E R28, desc[UR16][R14.64+0x400] ;  /* 0x000400100e1c7981 */ /* 0x000ea8000c1e1900 */
[----:B------:R-:W2:Y:S01]  /*48b0*/  LDG.E R31, desc[UR16][R16.64+0x400] ;  /* 0x00040010101f7981 */ /* 0x000ea2000c1e1900 */
[----:B------:R-:W-:-:S04]  /*48c0*/  IADD3 R25, P0, PT, R9, 0x400, RZ ;  /* 0x0000040009197810 */ /* 0x000fc80007f1e0ff */
[----:B------:R-:W-:Y:S02]  /*48d0*/  IADD3.X R30, PT, PT, RZ, R12, RZ, P0, !PT ;  /* 0x0000000cff1e7210 */ /* 0x000fe400007fe4ff */
[----:B------:R-:W-:Y:S02]  /*48e0*/  LOP3.LUT R25, R25, 0xfffffffc, RZ, 0xc0, !PT ;  /* 0xfffffffc19197812 */ /* 0x000fe400078ec0ff */
[----:B------:R-:W-:Y:S02]  /*48f0*/  LOP3.LUT R30, R30, 0x1, RZ, 0xc0, !PT ;  /* 0x000000011e1e7812 */ /* 0x000fe400078ec0ff */
[C---:B------:R-:W-:Y:S02]  /*4900*/  IADD3 R24, P0, PT, R25.reuse, UR6, RZ ;  /* 0x0000000619187c10 */ /* 0x040fe4000ff1e0ff */
[----:B-1----:R-:W-:Y:S02]  /*4910*/  IADD3 R22, P1, PT, R25, UR8, RZ ;  /* 0x0000000819167c10 */ /* 0x002fe4000ff3e0ff */
[----:B------:R-:W-:-:S02]  /*4920*/  IADD3.X R25, PT, PT, R30, UR7, RZ, P0, !PT ;  /* 0x000000071e197c10 */ /* 0x000fc400087fe4ff */
[----:B------:R-:W-:Y:S02]  /*4930*/  IADD3.X R23, PT, PT, R30, UR9, RZ, P1, !PT ;  /* 0x000000091e177c10 */ /* 0x000fe40008ffe4ff */
[----:B----4-:R-:W-:Y:S02]  /*4940*/  F2FP.BF16.F32.PACK_AB R27, R27, R26 ;  /* 0x0000001a1b1b723e */ /* 0x010fe400000010ff */
[----:B--2---:R-:W-:-:S03]  /*4950*/  F2FP.BF16.F32.PACK_AB R31, R31, R28 ;  /* 0x0000001c1f1f723e */ /* 0x004fc600000010ff */
[----:B------:R1:W-:Y:S04]  /*4960*/  STG.E desc[UR16][R24.64], R27 ;  /* 0x0000001b18007986 */ /* 0x0003e8000c101910 */
[----:B------:R2:W-:Y:S04]  /*4970*/  STG.E desc[UR16][R22.64], R31 ;  /* 0x0000001f16007986 */ /* 0x0005e8000c101910 */
[----:B------:R-:W4:Y:S04]  /*4980*/  LDG.E R10, desc[UR16][R10.64+0x600] ;  /* 0x000600100a0a7981 */ /* 0x000f28000c1e1900 */
[----:B------:R-:W4:Y:S04]  /*4990*/  LDG.E R19, desc[UR16][R18.64+0x600] ;  /* 0x0006001012137981 */ /* 0x000f28000c1e1900 */
[----:B------:R-:W5:Y:S04]  /*49a0*/  LDG.E R14, desc[UR16][R14.64+0x600] ;  /* 0x000600100e0e7981 */ /* 0x000f68000c1e1900 */
[----:B------:R-:W5:Y:S01]  /*49b0*/  LDG.E R17, desc[UR16][R16.64+0x600] ;  /* 0x0006001010117981 */ /* 0x000f62000c1e1900 */
[----:B------:R-:W-:-:S04]  /*49c0*/  IADD3 R9, P0, PT, R9, 0x600, RZ ;  /* 0x0000060009097810 */ /* 0x000fc80007f1e0ff */
[----:B------:R-:W-:Y:S02]  /*49d0*/  IADD3.X R12, PT, PT, RZ, R12, RZ, P0, !PT ;  /* 0x0000000cff0c7210 */ /* 0x000fe400007fe4ff */
[----:B------:R-:W-:Y:S02]  /*49e0*/  LOP3.LUT R9, R9, 0xfffffffc, RZ, 0xc0, !PT ;  /* 0xfffffffc09097812 */ /* 0x000fe400078ec0ff */
[----:B------:R-:W-:Y:S02]  /*49f0*/  LOP3.LUT R12, R12, 0x1, RZ, 0xc0, !PT ;  /* 0x000000010c0c7812 */ /* 0x000fe400078ec0ff */
[C---:B---3--:R-:W-:Y:S02]  /*4a00*/  IADD3 R20, P0, PT, R9.reuse, UR6, RZ ;  /* 0x0000000609147c10 */ /* 0x048fe4000ff1e0ff */
[----:B-1----:R-:W-:Y:S02]  /*4a10*/  IADD3 R24, P1, PT, R9, UR8, RZ ;  /* 0x0000000809187c10 */ /* 0x002fe4000ff3e0ff */
[----:B------:R-:W-:-:S02]  /*4a20*/  IADD3.X R21, PT, PT, R12, UR7, RZ, P0, !PT ;  /* 0x000000070c157c10 */ /* 0x000fc400087fe4ff */
[----:B------:R-:W-:Y:S02]  /*4a30*/  IADD3.X R25, PT, PT, R12, UR9, RZ, P1, !PT ;  /* 0x000000090c197c10 */ /* 0x000fe40008ffe4ff */
[----:B------:R-:W-:-:S04]  /*4a40*/  IADD3 R45, PT, PT, R45, 0x200, RZ ;  /* 0x000002002d2d7810 */ /* 0x000fc80007ffe0ff */
[----:B------:R-:W-:-:S04]  /*4a50*/  ISETP.GT.U32.AND P0, PT, R0, R45, PT ;  /* 0x0000002d0000720c */ /* 0x000fc80003f04070 */
[----:B------:R-:W-:Y:S01]  /*4a60*/  ISETP.GT.AND.EX P0, PT, R3, RZ, PT, P0 ;  /* 0x000000ff0300720c */ /* 0x000fe20003f04300 */
[----:B------:R-:W-:Y:S01]  /*4a70*/  HFMA2 R12, -RZ, RZ, 0, 0 ;  /* 0x00000000ff0c7431 */ /* 0x000fe200000001ff */
[----:B----4-:R-:W-:Y:S02]  /*4a80*/  F2FP.BF16.F32.PACK_AB R19, R19, R10 ;  /* 0x0000000a1313723e */ /* 0x010fe400000010ff */
[----:B-----5:R-:W-:-:S03]  /*4a90*/  F2FP.BF16.F32.PACK_AB R9, R17, R14 ;  /* 0x0000000e1109723e */ /* 0x020fc600000010ff */
[----:B------:R2:W-:Y:S04]  /*4aa0*/  STG.E desc[UR16][R20.64], R19 ;  /* 0x0000001314007986 */ /* 0x0005e8000c101910 */
[----:B------:R2:W-:Y:S02]  /*4ab0*/  STG.E desc[UR16][R24.64], R9 ;  /* 0x0000000918007986 */ /* 0x0005e4000c101910 */
[----:B------:R-:W-:Y:S05]  /*4ac0*/  @P0 BRA `(.L_x_227) ;  /* 0xfffffff800a80947 */ /* 0x000fea000383ffff */
[----:B------:R-:W-:Y:S05]  /*4ad0*/  EXIT ;  /* 0x000000000000794d */ /* 0x000fea0003800000 */
.L_x_228:
        /* <DEDUP_REMOVED lines=10> */
.L_x_2472:


//--------------------- .text._Z35group_norm_nhwc_bwd_one_pass_kernelI11Bf16IOBf16WLi256ELi4ELi128EEv26Group_norm_nhwc_bwd_params --------------------------
	.section	.text._Z35group_norm_nhwc_bwd_one_pass_kernelI11Bf16IOBf16WLi256ELi4ELi128EEv26Group_norm_nhwc_bwd_params,"ax",@progbits
	.align	128
        .global         _Z35group_norm_nhwc_bwd_one_pass_kernelI11Bf16IOBf16WLi256ELi4ELi128EEv26Group_norm_nhwc_bwd_params
        .type           _Z35group_norm_nhwc_bwd_one_pass_kernelI11Bf16IOBf16WLi256ELi4ELi128EEv26Group_norm_nhwc_bwd_params,@function
        .size           _Z35group_norm_nhwc_bwd_one_pass_kernelI11Bf16IOBf16WLi256ELi4ELi128EEv26Group_norm_nhwc_bwd_params,(.L_x_2473 - _Z35group_norm_nhwc_bwd_one_pass_kernelI11Bf16IOBf16WLi256ELi4ELi128EEv26Group_norm_nhwc_bwd_params)
        .other          _Z35group_norm_nhwc_bwd_one_pass_kernelI11Bf16IOBf16WLi256ELi4ELi128EEv26Group_norm_nhwc_bwd_params,@"STO_CUDA_ENTRY STV_DEFAULT"
_Z35group_norm_nhwc_bwd_one_pass_kernelI11Bf16IOBf16WLi256ELi4ELi128EEv26Group_norm_nhwc_bwd_params:
.text._Z35group_norm_nhwc_bwd_one_pass_kernelI11Bf16IOBf16WLi256ELi4ELi128EEv26Group_norm_nhwc_bwd_params:
        /* <DEDUP_REMOVED lines=22> */
.L_x_260:
[----:B0-----:R-:W0:Y:S01]  /*0160*/  LDC R10, c[0x0][0x410] ;  /* 0x00010400ff0a7b82 */ /* 0x001e220000000800 */
[----:B-1----:R-:W1:Y:S01]  /*0170*/  LDCU.128 UR16, c[0x0][0x400] ;  /* 0x00008000ff1077ac */ /* 0x002e620008000c00 */
[----:B------:R-:W-:Y:S02]  /*0180*/  SHF.R.S32.HI R13, RZ, 0x1f, R38 ;  /* 0x0000001fff0d7819 */ /* 0x000fe40000011426 */
[----:B------:R-:W-:Y:S01]  /*0190*/  ISETP.LE.AND P1, PT, RZ, UR7, PT ;  /* 0x00000007ff007c0c */ /* 0x000fe2000bf23270 */
[----:B------:R-:W2:Y:S01]  /*01a0*/  LDCU.64 UR4, c[0x0][0x3b8] ;  /* 0x00007700ff0477ac */ /* 0x000ea20008000a00 */
[----:B------:R-:W-:Y:S02]  /*01b0*/  SHF.L.U32 R22, R0, 0x1, RZ ;  /* 0x0000000100167819 */ /* 0x000fe400000006ff */
[----:B------:R-:W3:Y:S01]  /*01c0*/  LDC R12, c[0x0][0x41c] ;  /* 0x00010700ff0c7b82 */ /* 0x000ee20000000800 */
[----:B------:R-:W-:Y:S02]  /*01d0*/  SHF.R.S32.HI R17, RZ, 0x1f, R37 ;  /* 0x0000001fff117819 */ /* 0x000fe40000011425 */
[----:B------:R-:W-:-:S02]  /*01e0*/  SHF.R.U32.HI R11, RZ, 0x1, R0 ;  /* 0x00000001ff0b7819 */ /* 0x000fc40000011600 */
[----:B-1----:R-:W-:-:S04]  /*01f0*/  ISETP.GE.U32.AND P0, PT, R38, UR16, PT ;  /* 0x0000001026007c0c */ /* 0x002fc8000bf06070 */
[----:B------:R-:W-:Y:S01]  /*0200*/  ISETP.GE.AND.EX P0, PT, R13, UR17, PT, P0 ;  /* 0x000000110d007c0c */ /* 0x000fe2000bf06300 */
[----:B--2---:R-:W-:Y:S01]  /*0210*/  UIMAD.WIDE UR4, UR7, 0x8, UR4 ;  /* 0x00000008070478a5 */ /* 0x004fe2000f8e0204 */
[----:B0-----:R-:W-:-:S04]  /*0220*/  IABS R7, R10 ;  /* 0x0000000a00077213 */ /* 0x001fc80000000000 */
[----:B------:R-:W0:Y:S01]  /*0230*/  I2F.RP R6, R7 ;  /* 0x0000000700067306 */ /* 0x000e220000209400 */
[----:B---3--:R-:W-:-:S06]  /*0240*/  IMAD R11, R12, UR13, R11 ;  /* 0x0000000d0c0b7c24 */ /* 0x008fcc000f8e020b */
[----:B------:R-:W1:Y:S01]  /*0250*/  @!P0 LDC.64 R14, c[0x0][0x398] ;  /* 0x0000e600ff0e8b82 */ /* 0x000e620000000a00 */
[----:B0-----:R-:W0:Y:S02]  /*0260*/  MUFU.RCP R6, R6 ;  /* 0x0000000600067308 */ /* 0x001e240000001000 */
[----:B0-----:R-:W-:-:S06]  /*0270*/  IADD3 R4, PT, PT, R6, 0xffffffe, RZ ;  /* 0x0ffffffe06047810 */ /* 0x001fcc0007ffe0ff */
[----:B------:R0:W2:Y:S02]  /*0280*/  F2I.FTZ.U32.TRUNC.NTZ R5, R4 ;  /* 0x0000000400057305 */ /* 0x0000a4000021f000 */
[----:B0-----:R-:W-:Y:S02]  /*0290*/  MOV R4, RZ ;  /* 0x000000ff00047202 */ /* 0x001fe40000000f00 */
[----:B--2---:R-:W-:-:S05]  /*02a0*/  IADD3 R8, PT, PT, RZ, -R5, RZ ;  /* 0x80000005ff087210 */ /* 0x004fca0007ffe0ff */
[----:B------:R-:W-:Y:S01]  /*02b0*/  IMAD R9, R8, R7, RZ ;  /* 0x0000000708097224 */ /* 0x000fe200078e02ff */
[----:B------:R-:W-:-:S03]  /*02c0*/  IABS R8, UR7 ;  /* 0x0000000700087c13 */ /* 0x000fc60008000000 */
[----:B------:R-:W-:Y:S01]  /*02d0*/  IMAD.HI.U32 R5, R5, R9, R4 ;  /* 0x0000000905057227 */ /* 0x000fe200078e0004 */
[----:B------:R-:W-:-:S04]  /*02e0*/  LOP3.LUT R4, R10, UR7, RZ, 0x3c, !PT ;  /* 0x000000070a047c12 */ /* 0x000fc8000f8e3cff */
[----:B------:R-:W-:Y:S01]  /*02f0*/  ISETP.GE.AND P2, PT, R4, RZ, PT ;  /* 0x000000ff0400720c */ /* 0x000fe20003f46270 */
[----:B------:R-:W-:Y:S01]  /*0300*/  IMAD.HI.U32 R5, R5, R8, RZ ;  /* 0x0000000805057227 */ /* 0x000fe200078e00ff */
[----:B------:R-:W-:-:S04]  /*0310*/  LOP3.LUT R4, RZ, R10, RZ, 0x33, !PT ;  /* 0x0000000aff047212 */ /* 0x000fc800078e33ff */
[----:B------:R-:W-:-:S05]  /*0320*/  IADD3 R6, PT, PT, -R5, RZ, RZ ;  /* 0x000000ff05067210 */ /* 0x000fca0007ffe1ff */
[----:B------:R-:W-:-:S05]  /*0330*/  IMAD R6, R7, R6, R8 ;  /* 0x0000000607067224 */ /* 0x000fca00078e0208 */
[----:B------:R-:W-:-:S13]  /*0340*/  ISETP.GT.U32.AND P4, PT, R7, R6, PT ;  /* 0x000000060700720c */ /* 0x000fda0003f84070 */
[-C--:B------:R-:W-:Y:S02]  /*0350*/  @!P4 IADD3 R6, PT, PT, R6, -R7.reuse, RZ ;  /* 0x800000070606c210 */ /* 0x080fe40007ffe0ff */
[----:B------:R-:W-:Y:S02]  /*0360*/  @!P4 IADD3 R5, PT, PT, R5, 0x1, RZ ;  /* 0x000000010505c810 */ /* 0x000fe40007ffe0ff */
[CC--:B------:R-:W-:Y:S02]  /*0370*/  ISETP.GE.U32.AND P3, PT, R6.reuse, R7.reuse, PT ;  /* 0x000000070600720c */ /* 0x0c0fe40003f66070 */
[----:B------:R-:W-:Y:S02]  /*0380*/  ISETP.GT.U32.AND P5, PT, R7, R6, PT ;  /* 0x000000060700720c */ /* 0x000fe40003fa4070 */
[----:B------:R-:W-:-:S04]  /*0390*/  IADD3 R7, PT, PT, R6, -R7, RZ ;  /* 0x8000000706077210 */ /* 0x000fc80007ffe0ff */
[----:B------:R-:W-:Y:S02]  /*03a0*/  SEL R39, R7, R6, !P5 ;  /* 0x0000000607277207 */ /* 0x000fe40006800000 */
[----:B------:R-:W0:Y:S02]  /*03b0*/  @!P0 LDC.64 R6, c[0x0][0x3f8] ;  /* 0x0000fe00ff068b82 */ /* 0x000e240000000a00 */
[----:B------:R-:W-:Y:S02]  /*03c0*/  @!P1 IADD3 R39, PT, PT, -R39, RZ, RZ ;  /* 0x000000ff27279210 */ /* 0x000fe40007ffe1ff */
[----:B------:R-:W-:Y:S02]  /*03d0*/  @P3 IADD3 R5, PT, PT, R5, 0x1, RZ ;  /* 0x0000000105053810 */ /* 0x000fe40007ffe0ff */
[----:B------:R-:W-:Y:S02]  /*03e0*/  ISETP.NE.AND P3, PT, R10, RZ, PT ;  /* 0x000000ff0a00720c */ /* 0x000fe40003f65270 */
[----:B------:R-:W-:-:S02]  /*03f0*/  @!P2 IADD3 R5, PT, PT, -R5, RZ, RZ ;  /* 0x000000ff0505a210 */ /* 0x000fc40007ffe1ff */
[C---:B------:R-:W-:Y:S02]  /*0400*/  SEL R39, R4.reuse, R39, !P3 ;  /* 0x0000002704277207 */ /* 0x040fe40005800000 */
[----:B------:R-:W-:Y:S02]  /*0410*/  SEL R5, R4, R5, !P3 ;  /* 0x0000000504057207 */ /* 0x000fe40005800000 */
[----:B------:R-:W-:Y:S02]  /*0420*/  SHF.L.U32 R9, R39, 0x2, RZ ;  /* 0x0000000227097819 */ /* 0x000fe400000006ff */
[----:B------:R-:W-:Y:S02]  /*0430*/  SHF.R.S32.HI R4, RZ, 0x1f, R5 ;  /* 0x0000001fff047819 */ /* 0x000fe40000011405 */
[----:B------:R-:W-:Y:S02]  /*0440*/  LOP3.LUT R22, R9, 0x2, R22, 0xf8, !PT ;  /* 0x0000000209167812 */ /* 0x000fe400078ef816 */
[----:B------:R-:W-:Y:S01]  /*0450*/  SHF.R.S32.HI R23, RZ, 0x1f, R9 ;  /* 0x0000001fff177819 */ /* 0x000fe20000011409 */
[----:B------:R-:W-:Y:S01]  /*0460*/  IMAD R4, R4, UR18, RZ ;  /* 0x0000001204047c24 */ /* 0x000fe2000f8e02ff */
[----:B------:R-:W-:Y:S01]  /*0470*/  ISETP.GE.U32.AND P1, PT, R37, UR16, PT ;  /* 0x0000001025007c0c */ /* 0x000fe2000bf26070 */
[----:B------:R-:W2:Y:S01]  /*0480*/  @!P0 LDC.64 R8, c[0x0][0x3a0] ;  /* 0x0000e800ff088b82 */ /* 0x000ea20000000a00 */
[----:B0-----:R-:W-:-:S02]  /*0490*/  @!P0 IMAD R10, R13, R6, RZ ;  /* 0x000000060d0a8224 */ /* 0x001fc400078e02ff */
[----:B------:R-:W-:Y:S01]  /*04a0*/  ISETP.GE.AND.EX P1, PT, R17, UR17, PT, P1 ;  /* 0x0000001111007c0c */ /* 0x000fe2000bf26310 */
[----:B------:R-:W-:-:S04]  /*04b0*/  IMAD.WIDE.U32 R44, R5, UR18, R22 ;  /* 0x00000012052c7c25 */ /* 0x000fc8000f8e0016 */
[----:B------:R-:W-:Y:S01]  /*04c0*/  IMAD R43, R5, UR19, R4 ;  /* 0x00000013052b7c24 */ /* 0x000fe2000f8e0204 */
[----:B------:R-:W-:Y:S01]  /*04d0*/  MOV R4, UR4 ;  /* 0x0000000400047c02 */ /* 0x000fe20008000f00 */
[----:B------:R-:W-:Y:S01]  /*04e0*/  @!P0 IMAD R19, R38, R7, R10 ;  /* 0x0000000726138224 */ /* 0x000fe200078e020a */
[----:B------:R-:W-:Y:S02]  /*04f0*/  MOV R5, UR5 ;  /* 0x0000000500057c02 */ /* 0x000fe40008000f00 */
[----:B------:R-:W-:Y:S02]  /*0500*/  ISETP.GE.U32.AND P2, PT, R11, UR16, PT ;  /* 0x000000100b007c0c */ /* 0x000fe4000bf46070 */
[----:B------:R-:W-:Y:S01]  /*0510*/  IADD3 R43, PT, PT, R45, R43, RZ ;  /* 0x0000002b2d2b7210 */ /* 0x000fe20007ffe0ff */
[----:B------:R-:W0:Y:S01]  /*0520*/  @!P1 LDC.64 R24, c[0x0][0x3f8] ;  /* 0x0000fe00ff189b82 */ /* 0x000e220000000a00 */
[----:B------:R-:W3:Y:S01]  /*0530*/  LDG.E.64 R4, desc[UR10][R4.64] ;  /* 0x0000000a04047981 */ /* 0x000ee2000c1e1b00 */
[----:B------:R-:W-:-:S02]  /*0540*/  SHF.R.S32.HI R7, RZ, 0x1f, R11 ;  /* 0x0000001fff077819 */ /* 0x000fc4000001140b */
[----:B------:R-:W-:Y:S02]  /*0550*/  CS2R R30, SRZ ;  /* 0x00000000001e7805 */ /* 0x000fe4000001ff00 */
[----:B------:R-:W-:Y:S02]  /*0560*/  @!P0 MOV R42, R44 ;  /* 0x0000002c002a8202 */ /* 0x000fe40000000f00 */
[----:B------:R-:W-:Y:S02]  /*0570*/  ISETP.GE.AND.EX P2, PT, R7, UR17, PT, P2 ;  /* 0x0000001107007c0c */ /* 0x000fe4000bf46320 */
[----:B------:R-:W-:Y:S01]  /*0580*/  SHF.R.S32.HI R23, RZ, 0x1f, R36 ;  /* 0x0000001fff177819 */ /* 0x000fe20000011424 */
[----:B------:R-:W-:Y:S01]  /*0590*/  @!P0 IMAD.WIDE.U32 R12, R38, R6, R42 ;  /* 0x00000006260c8225 */ /* 0x000fe200078e002a */
[----:B------:R-:W-:Y:S01]  /*05a0*/  ISETP.GE.U32.AND P3, PT, R36, UR16, PT ;  /* 0x0000001024007c0c */ /* 0x000fe2000bf66070 */
[----:B------:R-:W4:Y:S03]  /*05b0*/  @!P1 LDC.64 R32, c[0x0][0x3a0] ;  /* 0x0000e800ff209b82 */ /* 0x000f260000000a00 */
[----:B------:R-:W-:-:S02]  /*05c0*/  @!P0 IADD3 R13, PT, PT, R13, R19, RZ ;  /* 0x000000130d0d8210 */ /* 0x000fc40007ffe0ff */
[----:B------:R-:W-:Y:S02]  /*05d0*/  ISETP.GE.AND.EX P3, PT, R23, UR17, PT, P3 ;  /* 0x0000001117007c0c */ /* 0x000fe4000bf66330 */
[C---:B------:R-:W-:Y:S01]  /*05e0*/  @!P0 SHF.L.U32 R19, R12.reuse, 0x1, RZ ;  /* 0x000000010c138819 */ /* 0x040fe200000006ff */
[----:B------:R-:W5:Y:S01]  /*05f0*/  @!P2 LDC.64 R26, c[0x0][0x3f8] ;  /* 0x0000fe00ff1aab82 */ /* 0x000f620000000a00 */
[----:B------:R-:W-:Y:S02]  /*0600*/  @!P0 SHF.L.U64.HI R6, R12, 0x1, R13 ;  /* 0x000000010c068819 */ /* 0x000fe4000001020d */
[----:B------:R-:W-:Y:S01]  /*0610*/  @!P1 MOV R12, R44 ;  /* 0x0000002c000c9202 */ /* 0x000fe20000000f00 */
[----:B0-----:R-:W-:Y:S01]  /*0620*/  @!P1 IMAD R10, R17, R24, RZ ;  /* 0x00000018110a9224 */ /* 0x001fe200078e02ff */
[----:B------:R-:W-:Y:S02]  /*0630*/  @!P1 MOV R13, R43 ;  /* 0x0000002b000d9202 */ /* 0x000fe40000000f00 */
[----:B--2---:R-:W-:Y:S01]  /*0640*/  @!P0 IADD3 R8, P4, PT, R19, R8, RZ ;  /* 0x0000000813088210 */ /* 0x004fe20007f9e0ff */
[C---:B------:R-:W-:Y:S01]  /*0650*/  @!P1 IMAD R17, R37.reuse, R25, R10 ;  /* 0x0000001925119224 */ /* 0x040fe200078e020a */
[----:B------:R-:W0:Y:S01]  /*0660*/  @!P1 LDC.64 R20, c[0x0][0x398] ;  /* 0x0000e600ff149b82 */ /* 0x000e220000000a00 */
[----:B------:R-:W-:Y:S01]  /*0670*/  @!P1 IMAD.WIDE.U32 R24, R37, R24, R12 ;  /* 0x0000001825189225 */ /* 0x000fe200078e000c */
[----:B------:R-:W-:-:S02]  /*0680*/  @!P0 IADD3.X R9, PT, PT, R6, R9, RZ, P4, !PT ;  /* 0x0000000906098210 */ /* 0x000fc400027fe4ff */
[----:B-1----:R-:W-:Y:S02]  /*0690*/  @!P0 IADD3 R14, P4, PT, R19, R14, RZ ;  /* 0x0000000e130e8210 */ /* 0x002fe40007f9e0ff */
[----:B------:R-:W-:Y:S01]  /*06a0*/  @!P1 IADD3 R19, PT, PT, R25, R17, RZ ;  /* 0x0000001119139210 */ /* 0x000fe20007ffe0ff */
[----:B------:R1:W2:Y:S01]  /*06b0*/  @!P0 LDG.E R31, desc[UR10][R8.64] ;  /* 0x0000000a081f8981 */ /* 0x0002a2000c1e1900 */
[----:B------:R-:W0:Y:S01]  /*06c0*/  @!P3 LDC.64 R16, c[0x0][0x3f8] ;  /* 0x0000fe00ff10bb82 */ /* 0x000e220000000a00 */
[----:B------:R-:W-:Y:S02]  /*06d0*/  @!P1 SHF.L.U32 R13, R24, 0x1, RZ ;  /* 0x00000001180d9819 */ /* 0x000fe400000006ff */
[----:B------:R-:W-:Y:S02]  /*06e0*/  CS2R R28, SRZ ;  /* 0x00000000001c7805 */ /* 0x000fe4000001ff00 */
[----:B------:R-:W-:Y:S02]  /*06f0*/  @!P0 IADD3.X R15, PT, PT, R6, R15, RZ, P4, !PT ;  /* 0x0000000f060f8210 */ /* 0x000fe400027fe4ff */
[----:B------:R-:W-:Y:S01]  /*0700*/  @!P1 SHF.L.U64.HI R24, R24, 0x1, R19 ;  /* 0x0000000118189819 */ /* 0x000fe20000010213 */
[----:B-----5:R-:W-:Y:S01]  /*0710*/  @!P2 IMAD R6, R7, R26, RZ ;  /* 0x0000001a0706a224 */ /* 0x020fe200078e02ff */
[----:B------:R-:W-:Y:S01]  /*0720*/  ISETP.NE.AND P4, PT, RZ, UR15, PT ;  /* 0x0000000fff007c0c */ /* 0x000fe2000bf85270 */
[----:B------:R-:W5:Y:S01]  /*0730*/  @!P2 LDC.64 R18, c[0x0][0x3a0] ;  /* 0x0000e800ff12ab82 */ /* 0x000f620000000a00 */
[----:B-1----:R-:W-:Y:S01]  /*0740*/  @!P2 MOV R8, R44 ;  /* 0x0000002c0008a202 */ /* 0x002fe20000000f00 */
[----:B------:R-:W-:Y:S01]  /*0750*/  @!P2 IMAD R25, R11, R27, R6 ;  /* 0x0000001b0b19a224 */ /* 0x000fe200078e0206 */
[----:B------:R-:W-:Y:S01]  /*0760*/  @!P2 MOV R9, R43 ;  /* 0x0000002b0009a202 */ /* 0x000fe20000000f00 */
[----:B------:R1:W2:Y:S01]  /*0770*/  @!P0 LDG.E R30, desc[UR10][R14.64] ;  /* 0x0000000a0e1e8981 */ /* 0x0002a2000c1e1900 */
[----:B----4-:R-:W-:-:S03]  /*0780*/  @!P1 IADD3 R32, P5, PT, R13, R32, RZ ;  /* 0x000000200d209210 */ /* 0x010fc60007fbe0ff */
[----:B------:R-:W4:Y:S01]  /*0790*/  @!P2 LDC.64 R6, c[0x0][0x398] ;  /* 0x0000e600ff06ab82 */ /* 0x000f220000000a00 */
[----:B------:R-:W-:Y:S01]  /*07a0*/  @!P2 IMAD.WIDE.U32 R26, R11, R26, R8 ;  /* 0x0000001a0b1aa225 */ /* 0x000fe200078e0008 */
[----:B0-----:R-:W-:Y:S02]  /*07b0*/  @!P1 IADD3 R20, P0, PT, R13, R20, RZ ;  /* 0x000000140d149210 */ /* 0x001fe40007f1e0ff */
[----:B------:R-:W-:-:S04]  /*07c0*/  @!P1 IADD3.X R33, PT, PT, R24, R33, RZ, P5, !PT ;  /* 0x0000002118219210 */ /* 0x000fc80002ffe4ff */
[----:B------:R-:W0:Y:S01]  /*07d0*/  @!P3 LDC.64 R10, c[0x0][0x3a0] ;  /* 0x0000e800ff0abb82 */ /* 0x000e220000000a00 */
[----:B------:R-:W-:Y:S01]  /*07e0*/  @!P2 IADD3 R25, PT, PT, R27, R25, RZ ;  /* 0x000000191b19a210 */ /* 0x000fe20007ffe0ff */
[----:B------:R-:W-:-:S06]  /*07f0*/  @!P3 IMAD R27, R23, R16, RZ ;  /* 0x00000010171bb224 */ /* 0x000fcc00078e02ff */
[----:B-1----:R-:W1:Y:S01]  /*0800*/  @!P3 LDC.64 R14, c[0x0][0x398] ;  /* 0x0000e600ff0ebb82 */ /* 0x002e620000000a00 */
[----:B------:R-:W-:Y:S01]  /*0810*/  @!P2 SHF.L.U32 R23, R26, 0x1, RZ ;  /* 0x000000011a17a819 */ /* 0x000fe200000006ff */
[----:B------:R1:W2:Y:S01]  /*0820*/  @!P1 LDG.E R29, desc[UR10][R32.64] ;  /* 0x0000000a201d9981 */ /* 0x0002a2000c1e1900 */
[----:B------:R-:W-:-:S05]  /*0830*/  @!P1 IADD3.X R21, PT, PT, R24, R21, RZ, P0, !PT ;  /* 0x0000001518159210 */ /* 0x000fca00007fe4ff */
[----:B------:R-:W1:Y:S01]  /*0840*/  LDC.64 R12, c[0x0][0x3a8] ;  /* 0x0000ea00ff0c7b82 */ /* 0x000e620000000a00 */
[----:B------:R-:W-:-:S07]  /*0850*/  @!P2 SHF.L.U64.HI R26, R26, 0x1, R25 ;  /* 0x000000011a1aa819 */ /* 0x000fce0000010219 */
[----:B------:R-:W1:Y:S01]  /*0860*/  @P4 LDC.64 R8, c[0x0][0x3b0] ;  /* 0x0000ec00ff084b82 */ /* 0x000e620000000a00 */
[----:B------:R-:W-:Y:S01]  /*0870*/  @!P3 MOV R24, R44 ;  /* 0x0000002c0018b202 */ /* 0x000fe20000000f00 */
[C---:B------:R-:W-:Y:S01]  /*0880*/  @!P3 IMAD R17, R36.reuse, R17, R27 ;  /* 0x000000112411b224 */ /* 0x040fe200078e021b */
[----:B------:R-:W-:Y:S01]  /*0890*/  @!P3 MOV R25, R43 ;  /* 0x0000002b0019b202 */ /* 0x000fe20000000f00 */
[----:B------:R-:W2:Y:S01]  /*08a0*/  @!P1 LDG.E R28, desc[UR10][R20.64] ;  /* 0x0000000a141c9981 */ /* 0x000ea2000c1e1900 */
[----:B-----5:R-:W-:Y:S01]  /*08b0*/  @!P2 IADD3 R18, P0, PT, R23, R18, RZ ;  /* 0x000000121712a210 */ /* 0x020fe20007f1e0ff */
[----:B------:R-:W-:-:S03]  /*08c0*/  @!P3 IMAD.WIDE.U32 R24, R36, R16, R24 ;  /* 0x000000102418b225 */ /* 0x000fc600078e0018 */
[----:B------:R-:W-:Y:S02]  /*08d0*/  @!P2 IADD3.X R19, PT, PT, R26, R19, RZ, P0, !PT ;  /* 0x000000131a13a210 */ /* 0x000fe400007fe4ff */
[----:B----4-:R-:W-:Y:S02]  /*08e0*/  @!P2 IADD3 R6, P0, PT, R23, R6, RZ ;  /* 0x000000061706a210 */ /* 0x010fe40007f1e0ff */
[----:B------:R-:W-:Y:S02]  /*08f0*/  @!P3 IADD3 R25, PT, PT, R25, R17, RZ ;  /* 0x000000111919b210 */ /* 0x000fe40007ffe0ff */
[----:B------:R-:W-:Y:S02]  /*0900*/  @!P3 SHF.L.U32 R17, R24, 0x1, RZ ;  /* 0x000000011811b819 */ /* 0x000fe400000006ff */
[----:B------:R-:W-:Y:S02]  /*0910*/  @!P2 IADD3.X R7, PT, PT, R26, R7, RZ, P0, !PT ;  /* 0x000000071a07a210 */ /* 0x000fe400007fe4ff */
[----:B------:R-:W-:-:S02]  /*0920*/  @!P3 SHF.L.U64.HI R24, R24, 0x1, R25 ;  /* 0x000000011818b819 */ /* 0x000fc40000010219 */
[C---:B0-----:R-:W-:Y:S02]  /*0930*/  @!P3 IADD3 R10, P1, PT, R17.reuse, R10, RZ ;  /* 0x0000000a110ab210 */ /* 0x041fe40007f3e0ff */
[----:B-1----:R-:W-:Y:S01]  /*0940*/  @!P3 IADD3 R14, P0, PT, R17, R14, RZ ;  /* 0x0000000e110eb210 */ /* 0x002fe20007f1e0ff */
[C---:B------:R-:W-:Y:S01]  /*0950*/  IMAD.WIDE R12, R22.reuse, 0x2, R12 ;  /* 0x00000002160c7825 */ /* 0x040fe200078e020c */
[----:B------:R-:W-:Y:S02]  /*0960*/  MOV R34, RZ ;  /* 0x000000ff00227202 */ /* 0x000fe40000000f00 */
[----:B------:R-:W-:Y:S02]  /*0970*/  CS2R R26, SRZ ;  /* 0x00000000001a7805 */ /* 0x000fe4000001ff00 */
[----:B------:R-:W-:Y:S01]  /*0980*/  MOV R33, RZ ;  /* 0x000000ff00217202 */ /* 0x000fe20000000f00 */
[----:B------:R-:W-:Y:S01]  /*0990*/  @P4 IMAD.WIDE R8, R22, 0x2, R8 ;  /* 0x0000000216084825 */ /* 0x000fe200078e0208 */
[C---:B------:R-:W-:Y:S01]  /*09a0*/  @!P3 IADD3.X R11, PT, PT, R24.reuse, R11, RZ, P1, !PT ;  /* 0x0000000b180bb210 */ /* 0x040fe20000ffe4ff */
[----:B------:R-:W4:Y:S01]  /*09b0*/  LDG.E.U16 R16, desc[UR10][R12.64] ;  /* 0x0000000a0c107981 */ /* 0x000f22000c1e1500 */
[----:B------:R-:W-:-:S03]  /*09c0*/  @!P3 IADD3.X R15, PT, PT, R24, R15, RZ, P0, !PT ;  /* 0x0000000f180fb210 */ /* 0x000fc600007fe4ff */
[----:B------:R-:W5:Y:S04]  /*09d0*/  @!P2 LDG.E R34, desc[UR10][R18.64] ;  /* 0x0000000a1222a981 */ /* 0x000f68000c1e1900 */
[----:B------:R-:W5:Y:S04]  /*09e0*/  LDG.E.U16 R17, desc[UR10][R12.64+0x2] ;  /* 0x0000020a0c117981 */ /* 0x000f68000c1e1500 */
[----:B------:R-:W5:Y:S04]  /*09f0*/  @P4 LDG.E.U16 R20, desc[UR10][R8.64] ;  /* 0x0000000a08144981 */ /* 0x000f68000c1e1500 */
[----:B------:R-:W5:Y:S04]  /*0a00*/  @P4 LDG.E.U16 R18, desc[UR10][R8.64+0x2] ;  /* 0x0000020a08124981 */ /* 0x000f68000c1e1500 */
[----:B------:R0:W5:Y:S04]  /*0a10*/  @!P2 LDG.E R33, desc[UR10][R6.64] ;  /* 0x0000000a0621a981 */ /* 0x000168000c1e1900 */
[----:B------:R-:W5:Y:S04]  /*0a20*/  @!P3 LDG.E R27, desc[UR10][R10.64] ;  /* 0x0000000a0a1bb981 */ /* 0x000f68000c1e1900 */
[----:B------:R2:W5:Y:S01]  /*0a30*/  @!P3 LDG.E R26, desc[UR10][R14.64] ;  /* 0x0000000a0e1ab981 */ /* 0x000562000c1e1900 */
[----:B------:R-:W-:Y:S01]  /*0a40*/  UISETP.NE.AND UP1, UPT, UR15, URZ, UPT ;  /* 0x000000ff0f00728c */ /* 0x000fe2000bf25270 */
[----:B0-----:R-:W-:Y:S01]  /*0a50*/  MOV R6, RZ ;  /* 0x000000ff00067202 */ /* 0x001fe20000000f00 */
[----:B------:R-:W-:Y:S01]  /*0a60*/  UMOV UR9, 0x3f800000 ;  /* 0x3f80000000097882 */ /* 0x000fe20000000000 */
[----:B---3--:R-:W-:-:S13]  /*0a70*/  R2UR UR16, R4 ;  /* 0x00000000041072ca */ /* 0x008fda00000e0000 */
[----:B------:R-:W-:-:S05]  /*0a80*/  MOV R4, UR16 ;  /* 0x0000001000047c02 */ /* 0x000fca0008000f00 */
[----:B------:R-:W-:-:S05]  /*0a90*/  FFMA.FTZ R5, -R4, UR16, R5 ;  /* 0x0000001004057c23 */ /* 0x000fca0008010105 */
[----:B------:R-:W-:-:S13]  /*0aa0*/  FSETP.GTU.FTZ.AND P0, PT, R5, RZ, PT ;  /* 0x000000ff0500720b */ /* 0x000fda0003f1c000 */
[----:B------:R-:W-:-:S05]  /*0ab0*/  VOTEU.ANY UP0, P0 ;  /* 0x0000000000ff7886 */ /* 0x000fca0000000100 */
[----:B------:R-:W0:Y:S01]  /*0ac0*/  @UP0 LDCU UR4, c[0x0][0x3c0] ;  /* 0x00007800ff0407ac */ /* 0x000e220008000800 */
[----:B------:R-:W-:-:S13]  /*0ad0*/  PLOP3.LUT P0, PT, PT, PT, UP0, 0x80, 0x8 ;  /* 0x000000000008781c */ /* 0x000fda0003f0f008 */
[----:B0-----:R-:W-:-:S06]  /*0ae0*/  @P0 FADD.FTZ R8, R5, UR4 ;  /* 0x0000000405080e21 */ /* 0x001fcc0008010000 */
[----:B------:R-:W0:Y:S01]  /*0af0*/  @P0 MUFU.RSQ R8, R8 ;  /* 0x0000000800080308 */ /* 0x000e220000001400 */
[----:B------:R-:W-:Y:S02]  /*0b00*/  MOV R4, RZ ;  /* 0x000000ff00047202 */ /* 0x000fe40000000f00 */
[----:B--2---:R-:W-:Y:S02]  /*0b10*/  PRMT R14, R29, 0x7632, R14 ;  /* 0x000076321d0e7816 */ /* 0x004fe4000000000e */
[----:B0-----:R-:W-:Y:S02]  /*0b20*/  @P0 R2UR UR4, R8 ;  /* 0x00000000080402ca */ /* 0x001fe400000e0000 */
[----:B------:R-:W-:-:S11]  /*0b30*/  PRMT R13, R28, 0x7632, R13 ;  /* 0x000076321c0d7816 */ /* 0x000fd6000000000d */
[----:B------:R-:W-:Y:S01]  /*0b40*/  @UP0 UMOV UR9, UR4 ;  /* 0x0000000400090c82 */ /* 0x000fe20008000000 */
[----:B----4-:R-:W-:Y:S02]  /*0b50*/  SHF.L.U32 R5, R16, 0x10, RZ ;  /* 0x0000001010057819 */ /* 0x010fe400000006ff */
[----:B------:R-:W-:Y:S02]  /*0b60*/  PRMT R16, R31, 0x7632, R16 ;  /* 0x000076321f107816 */ /* 0x000fe40000000010 */
[----:B-----5:R-:W-:Y:S02]  /*0b70*/  PRMT R8, R34, 0x7632, R8 ;  /* 0x0000763222087816 */ /* 0x020fe40000000008 */
[----:B------:R-:W-:Y:S02]  /*0b80*/  SHF.L.U32 R7, R17, 0x10, RZ ;  /* 0x0000001011077819 */ /* 0x000fe400000006ff */
[----:B------:R-:W-:Y:S02]  /*0b90*/  PRMT R17, R30, 0x7632, R17 ;  /* 0x000076321e117816 */ /* 0x000fe40000000011 */
[----:B------:R-:W-:-:S02]  /*0ba0*/  @P4 SHF.L.U32 R6, R20, 0x10, RZ ;  /* 0x0000001014064819 */ /* 0x000fc400000006ff */
[----:B------:R-:W-:Y:S02]  /*0bb0*/  @P4 SHF.L.U32 R4, R18, 0x10, RZ ;  /* 0x0000001012044819 */ /* 0x000fe400000006ff */
[----:B------:R-:W-:Y:S02]  /*0bc0*/  PRMT R32, R33, 0x7632, R32 ;  /* 0x0000763221207816 */ /* 0x000fe40000000020 */
[----:B------:R-:W-:Y:S02]  /*0bd0*/  PRMT R12, R27, 0x7632, R12 ;  /* 0x000076321b0c7816 */ /* 0x000fe4000000000c */
[----:B------:R-:W-:Y:S01]  /*0be0*/  PRMT R11, R26, 0x7632, R11 ;  /* 0x000076321a0b7816 */ /* 0x000fe2000000000b */
[----:B------:R-:W-:Y:S06]  /*0bf0*/  BRA.U UP1, `(.L_x_230) ;  /* 0x0000000501247547 */ /* 0x000fec000b800000 */
[----:B------:R-:W-:Y:S02]  /*0c00*/  SHF.L.U32 R9, R34, 0x10, RZ ;  /* 0x0000001022097819 */ /* 0x000fe400000006ff */
[----:B------:R-:W-:Y:S02]  /*0c10*/  SHF.L.U32 R10, R33, 0x10, RZ ;  /* 0x00000010210a7819 */ /* 0x000fe400000006ff */
[----:B------:R-:W-:Y:S01]  /*0c20*/  SHF.L.U32 R15, R8, 0x10, RZ ;  /* 0x00000010080f7819 */ /* 0x000fe200000006ff */
[----:B------:R-:W-:Y:S01]  /*0c30*/  FADD.FTZ R9, R9, -UR16 ;  /* 0x8000001009097e21 */ /* 0x000fe20008010000 */
[----:B------:R-:W-:Y:S01]  /*0c40*/  SHF.L.U32 R21, R31, 0x10, RZ ;  /* 0x000000101f157819 */ /* 0x000fe200000006ff */
[----:B------:R-:W-:Y:S01]  /*0c50*/  FMUL.FTZ R18, R5, R10 ;  /* 0x0000000a05127220 */ /* 0x000fe20000410000 */
[----:B------:R-:W-:Y:S01]  /*0c60*/  SHF.L.U32 R8, R32, 0x10, RZ ;  /* 0x0000001020087819 */ /* 0x000fe200000006ff */
[----:B------:R-:W-:Y:S01]  /*0c70*/  FMUL.FTZ R9, R9, UR9 ;  /* 0x0000000909097c20 */ /* 0x000fe20008410000 */
[----:B------:R-:W-:Y:S01]  /*0c80*/  FADD.FTZ R15, R15, -UR16 ;  /* 0x800000100f0f7e21 */ /* 0x000fe20008010000 */
[----:B------:R-:W-:Y:S01]  /*0c90*/  FADD.FTZ R21, R21, -UR16 ;  /* 0x8000001015157e21 */ /* 0x000fe20008010000 */
[----:B------:R-:W-:Y:S01]  /*0ca0*/  FADD.FTZ R19, RZ, R18 ;  /* 0x00000012ff137221 */ /* 0x000fe20000010000 */
[----:B------:R-:W-:Y:S01]  /*0cb0*/  FMUL.FTZ R20, R7, R8 ;  /* 0x0000000807147220 */ /* 0x000fe20000410000 */
[----:B------:R-:W-:Y:S01]  /*0cc0*/  FFMA.FTZ R22, R9, R18, RZ ;  /* 0x0000001209167223 */ /* 0x000fe200000100ff */
[----:B------:R-:W-:Y:S01]  /*0cd0*/  FMUL.FTZ R15, R15, UR9 ;  /* 0x000000090f0f7c20 */ /* 0x000fe20008410000 */
[----:B------:R-:W-:Y:S01]  /*0ce0*/  SHF.L.U32 R18, R30, 0x10, RZ ;  /* 0x000000101e127819 */ /* 0x000fe200000006ff */
[----:B------:R-:W-:Y:S01]  /*0cf0*/  FMUL.FTZ R23, R21, UR9 ;  /* 0x0000000915177c20 */ /* 0x000fe20008410000 */
[----:B------:R-:W-:Y:S01]  /*0d00*/  SHF.L.U32 R21, R16, 0x10, RZ ;  /* 0x0000001010157819 */ /* 0x000fe200000006ff */
[----:B------:R-:W-:Y:S01]  /*0d10*/  FADD.FTZ R19, R20, R19 ;  /* 0x0000001314137221 */ /* 0x000fe20000010000 */
[----:B------:R-:W-:Y:S01]  /*0d20*/  FFMA.FTZ R20, R15, R20, R22 ;  /* 0x000000140f147223 */ /* 0x000fe20000010016 */
[----:B------:R-:W-:Y:S01]  /*0d30*/  FFMA.FTZ R9, R10, R9, RZ ;  /* 0x000000090a097223 */ /* 0x000fe200000100ff */
[----:B------:R-:W-:Y:S01]  /*0d40*/  FMUL.FTZ R22, R5, R18 ;  /* 0x0000001205167220 */ /* 0x000fe20000410000 */
[----:B------:R-:W-:Y:S01]  /*0d50*/  SHF.L.U32 R16, R17, 0x10, RZ ;  /* 0x0000001011107819 */ /* 0x000fe200000006ff */
[----:B------:R-:W-:Y:S01]  /*0d60*/  FADD.FTZ R17, R21, -UR16 ;  /* 0x8000001015117e21 */ /* 0x000fe20008010000 */
[----:B------:R-:W-:Y:S01]  /*0d70*/  FADD.FTZ R21, RZ, R10 ;  /* 0x0000000aff157221 */ /* 0x000fe20000010000 */
[C---:B------:R-:W-:Y:S01]  /*0d80*/  FFMA.FTZ R9, R18.reuse, R23, R9 ;  /* 0x0000001712097223 */ /* 0x040fe20000010009 */
[----:B------:R-:W-:Y:S01]  /*0d90*/  FADD.FTZ R19, R19, R22 ;  /* 0x0000001613137221 */ /* 0x000fe20000010000 */
[----:B------:R-:W-:Y:S01]  /*0da0*/  FFMA.FTZ R20, R23, R22, R20 ;  /* 0x0000001617147223 */ /* 0x000fe20000010014 */
[----:B------:R-:W-:Y:S01]  /*0db0*/  SHF.L.U32 R23, R29, 0x10, RZ ;  /* 0x000000101d177819 */ /* 0x000fe200000006ff */
[----:B------:R-:W-:Y:S01]  /*0dc0*/  FMUL.FTZ R22, R7, R16 ;  /* 0x0000001007167220 */ /* 0x000fe20000410000 */
[----:B------:R-:W-:Y:S01]  /*0dd0*/  FMUL.FTZ R17, R17, UR9 ;  /* 0x0000000911117c20 */ /* 0x000fe20008410000 */
[----:B------:R-:W-:Y:S01]  /*0de0*/  FADD.FTZ R10, R18, R21 ;  /* 0x00000015120a7221 */ /* 0x000fe20000010000 */
[----:B------:R-:W-:Y:S01]  /*0df0*/  SHF.L.U32 R18, R28, 0x10, RZ ;  /* 0x000000101c127819 */ /* 0x000fe200000006ff */
[----:B------:R-:W-:Y:S01]  /*0e00*/  FADD.FTZ R19, R22, R19 ;  /* 0x0000001316137221 */ /* 0x000fe20000010000 */
[----:B------:R-:W-:Y:S01]  /*0e10*/  FFMA.FTZ R21, R17, R22, R20 ;  /* 0x0000001611157223 */ /* 0x000fe20000010014 */
[----:B------:R-:W-:Y:S01]  /*0e20*/  FADD.FTZ R20, R23, -UR16 ;  /* 0x8000001017147e21 */ /* 0x000fe20008010000 */
[----:B------:R-:W-:Y:S01]  /*0e30*/  SHF.L.U32 R23, R14, 0x10, RZ ;  /* 0x000000100e177819 */ /* 0x000fe200000006ff */
[----:B------:R-:W-:Y:S01]  /*0e40*/  FMUL.FTZ R22, R5, R18 ;  /* 0x0000001205167220 */ /* 0x000fe20000410000 */
[----:B------:R-:W-:Y:S01]  /*0e50*/  FFMA.FTZ R15, R8, R15, RZ ;  /* 0x0000000f080f7223 */ /* 0x000fe200000100ff */
[----:B------:R-:W-:Y:S01]  /*0e60*/  FMUL.FTZ R14, R20, UR9 ;  /* 0x00000009140e7c20 */ /* 0x000fe20008410000 */
[----:B------:R-:W-:Y:S01]  /*0e70*/  SHF.L.U32 R20, R13, 0x10, RZ ;  /* 0x000000100d147819 */ /* 0x000fe200000006ff */
[----:B------:R-:W-:Y:S01]  /*0e80*/  FADD.FTZ R19, R19, R22 ;  /* 0x0000001613137221 */ /* 0x000fe20000010000 */
[----:B------:R-:W-:Y:S01]  /*0e90*/  FFMA.FTZ R15, R16, R17, R15 ;  /* 0x00000011100f7223 */ /* 0x000fe2000001000f */
[----:B------:R-:W-:Y:S01]  /*0ea0*/  FFMA.FTZ R22, R14, R22, R21 ;  /* 0x000000160e167223 */ /* 0x000fe20000010015 */
[----:B------:R-:W-:Y:S01]  /*0eb0*/  FADD.FTZ R17, R23, -UR16 ;  /* 0x8000001017117e21 */ /* 0x000fe20008010000 */
[----:B------:R-:W-:Y:S01]  /*0ec0*/  FADD.FTZ R21, RZ, R8 ;  /* 0x00000008ff157221 */ /* 0x000fe20000010000 */
[----:B------:R-:W-:Y:S01]  /*0ed0*/  SHF.L.U32 R13, R27, 0x10, RZ ;  /* 0x000000101b0d7819 */ /* 0x000fe200000006ff */
[----:B------:R-:W-:Y:S01]  /*0ee0*/  FMUL.FTZ R24, R7, R20 ;  /* 0x0000001407187220 */ /* 0x000fe20000410000 */
[----:B------:R-:W-:Y:S01]  /*0ef0*/  FMUL.FTZ R17, R17, UR9 ;  /* 0x0000000911117c20 */ /* 0x000fe20008410000 */
[----:B------:R-:W-:Y:S01]  /*0f00*/  FADD.FTZ R21, R16, R21 ;  /* 0x0000001510157221 */ /* 0x000fe20000010000 */
[----:B------:R-:W-:Y:S01]  /*0f10*/  SHF.L.U32 R8, R26, 0x10, RZ ;  /* 0x000000101a087819 */ /* 0x000fe200000006ff */
[----:B------:R-:W-:Y:S01]  /*0f20*/  FADD.FTZ R13, R13, -UR16 ;  /* 0x800000100d0d7e21 */ /* 0x000fe20008010000 */
[----:B------:R-:W-:Y:S01]  /*0f30*/  SHF.L.U32 R16, R12, 0x10, RZ ;  /* 0x000000100c107819 */ /* 0x000fe200000006ff */
[----:B------:R-:W-:Y:S01]  /*0f40*/  FADD.FTZ R19, R24, R19 ;  /* 0x0000001318137221 */ /* 0x000fe20000010000 */
[----:B------:R-:W-:Y:S01]  /*0f50*/  FFMA.FTZ R22, R17, R24, R22 ;  /* 0x0000001811167223 */ /* 0x000fe20000010016 */
[----:B------:R-:W-:Y:S01]  /*0f60*/  SHF.L.U32 R12, R11, 0x10, RZ ;  /* 0x000000100b0c7819 */ /* 0x000fe200000006ff */
[----:B------:R-:W-:Y:S01]  /*0f70*/  FMUL.FTZ R24, R5, R8 ;  /* 0x0000000805187220 */ /* 0x000fe20000410000 */
[----:B------:R-:W-:Y:S01]  /*0f80*/  FMUL.FTZ R13, R13, UR9 ;  /* 0x000000090d0d7c20 */ /* 0x000fe20008410000 */
[----:B------:R-:W-:Y:S01]  /*0f90*/  FADD.FTZ R16, R16, -UR16 ;  /* 0x8000001010107e21 */ /* 0x000fe20008010000 */
[----:B------:R-:W-:Y:S01]  /*0fa0*/  FADD.FTZ R21, R21, R20 ;  /* 0x0000001415157221 */ /* 0x000fe20000010000 */
        /* <DEDUP_REMOVED lines=10> */
[----:B------:R-:W-:Y:S01]  /*1050*/  FADD.FTZ R11, R21, R12 ;  /* 0x0000000c150b7221 */ /* 0x000fe20000010000 */
[----:B------:R-:W-:Y:S01]  /*1060*/  FFMA.FTZ R9, R12, R16, R17 ;  /* 0x000000100c097223 */ /* 0x000fe20000010011 */
[----:B------:R-:W-:Y:S01]  /*1070*/  FFMA.FTZ R8, R8, R13, R23 ;  /* 0x0000000d08087223 */ /* 0x000fe20000010017 */
[----:B------:R-:W-:Y:S06]  /*1080*/  BRA `(.L_x_231) ;  /* 0x00000008005c7947 */ /* 0x000fec0003800000 */
.L_x_230:
        /* <DEDUP_REMOVED lines=11> */
[--C-:B------:R-:W-:Y:S01]  /*1140*/  FFMA.FTZ R12, R5, R9, R6.reuse ;  /* 0x00000009050c7223 */ /* 0x100fe20000010006 */
[----:B------:R-:W-:Y:S01]  /*1150*/  FMUL.FTZ R11, R11, UR9 ;  /* 0x000000090b0b7c20 */ /* 0x000fe20008410000 */
[C-C-:B------:R-:W-:Y:S01]  /*1160*/  FFMA.FTZ R17, R5.reuse, R14, R6.reuse ;  /* 0x0000000e05117223 */ /* 0x140fe20000010006 */
[----:B------:R-:W-:Y:S01]  /*1170*/  SHF.L.U32 R16, R16, 0x10, RZ ;  /* 0x0000001010107819 */ /* 0x000fe200000006ff */
[----:B------:R-:W-:Y:S01]  /*1180*/  FMUL.FTZ R8, R12, -1.4426950216293334961 ;  /* 0xbfb8aa3b0c087820 */ /* 0x000fe20000410000 */
[----:B------:R-:W-:Y:S01]  /*1190*/  FFMA.FTZ R20, R5, R11, R6 ;  /* 0x0000000b05147223 */ /* 0x000fe20000010006 */
[----:B------:R-:W-:Y:S01]  /*11a0*/  FMUL.FTZ R10, R17, -1.4426950216293334961 ;  /* 0xbfb8aa3b110a7820 */ /* 0x000fe20000410000 */
[----:B------:R-:W-:Y:S01]  /*11b0*/  FADD.FTZ R13, R13, -UR16 ;  /* 0x800000100d0d7e21 */ /* 0x000fe20008010000 */
[----:B------:R-:W-:Y:S01]  /*11c0*/  SHF.L.U32 R23, R33, 0x10, RZ ;  /* 0x0000001021177819 */ /* 0x000fe200000006ff */
[----:B------:R-:W-:Y:S01]  /*11d0*/  FADD.FTZ R16, R16, -UR16 ;  /* 0x8000001010107e21 */ /* 0x000fe20008010000 */
[----:B------:R-:W0:Y:S01]  /*11e0*/  MUFU.EX2 R8, R8 ;  /* 0x0000000800087308 */ /* 0x000e220000000800 */
[----:B------:R-:W-:Y:S01]  /*11f0*/  FMUL.FTZ R13, R13, UR9 ;  /* 0x000000090d0d7c20 */ /* 0x000fe20008410000 */
[----:B------:R-:W-:-:S02]  /*1200*/  PRMT R22, R34, 0x7632, R22 ;  /* 0x0000763222167816 */ /* 0x000fc40000000016 */
[----:B------:R-:W-:-:S04]  /*1210*/  SHF.L.U32 R40, R30, 0x10, RZ ;  /* 0x000000101e287819 */ /* 0x000fc800000006ff */
        /* <DEDUP_REMOVED lines=14> */
[----:B------:R-:W0:Y:S01]  /*1300*/  MUFU.EX2 R21, R21 ;  /* 0x0000001500157308 */ /* 0x000e220000000800 */
[----:B------:R-:W-:Y:S01]  /*1310*/  FMUL.FTZ R18, R18, R19 ;  /* 0x0000001312127220 */ /* 0x000fe20000410000 */
[----:B------:R-:W-:Y:S01]  /*1320*/  FADD.FTZ R19, R23, -UR16 ;  /* 0x8000001017137e21 */ /* 0x000fe20008010000 */
[----:B------:R-:W-:Y:S01]  /*1330*/  FFMA.FTZ R16, R7, R12, R4 ;  /* 0x0000000c07107223 */ /* 0x000fe20000010004 */
[----:B-1----:R-:W-:Y:S02]  /*1340*/  FADD.FTZ R23, R8, 1 ;  /* 0x3f80000008177421 */ /* 0x002fe40000010000 */
[----:B------:R-:W-:Y:S01]  /*1350*/  FMUL.FTZ R8, R19, UR9 ;  /* 0x0000000913087c20 */ /* 0x000fe20008410000 */
[----:B------:R-:W-:Y:S01]  /*1360*/  FMUL.FTZ R22, R16, -1.4426950216293334961 ;  /* 0xbfb8aa3b10167820 */ /* 0x000fe20000410000 */
[----:B--2---:R-:W-:-:S02]  /*1370*/  FADD.FTZ R24, -R15, 1 ;  /* 0x3f8000000f187421 */ /* 0x004fc40000010100 */
[----:B------:R-:W1:Y:S01]  /*1380*/  MUFU.RCP R23, R23 ;  /* 0x0000001700177308 */ /* 0x000e620000001000 */
[----:B------:R-:W-:Y:S01]  /*1390*/  FMUL.FTZ R15, R40, R15 ;  /* 0x0000000f280f7220 */ /* 0x000fe20000410000 */
[----:B------:R-:W-:Y:S01]  /*13a0*/  SHF.L.U32 R40, R28, 0x10, RZ ;  /* 0x000000101c287819 */ /* 0x000fe200000006ff */
[----:B------:R-:W-:Y:S01]  /*13b0*/  FFMA.FTZ R24, R17, R24, 1 ;  /* 0x3f80000011187423 */ /* 0x000fe20000010018 */
[----:B------:R-:W-:Y:S01]  /*13c0*/  FFMA.FTZ R17, R7, R8, R4 ;  /* 0x0000000807117223 */ /* 0x000fe20000010004 */
[----:B0-----:R-:W-:-:S03]  /*13d0*/  FADD.FTZ R21, R21, 1 ;  /* 0x3f80000015157421 */ /* 0x001fc60000010000 */
[----:B------:R-:W0:Y:S01]  /*13e0*/  MUFU.EX2 R22, R22 ;  /* 0x0000001600167308 */ /* 0x000e220000000800 */
[----:B------:R-:W-:Y:S01]  /*13f0*/  FMUL.FTZ R19, R17, -1.4426950216293334961 ;  /* 0xbfb8aa3b11137820 */ /* 0x000fe20000410000 */
[----:B------:R-:W-:-:S06]  /*1400*/  FMUL.FTZ R15, R15, R24 ;  /* 0x000000180f0f7220 */ /* 0x000fcc0000410000 */
[----:B------:R-:W2:Y:S01]  /*1410*/  MUFU.EX2 R19, R19 ;  /* 0x0000001300137308 */ /* 0x000ea20000000800 */
[----:B-1----:R-:W-:-:S07]  /*1420*/  FADD.FTZ R25, -R23, 1 ;  /* 0x3f80000017197421 */ /* 0x002fce0000010100 */
[----:B------:R-:W1:Y:S01]  /*1430*/  MUFU.RCP R21, R21 ;  /* 0x0000001500157308 */ /* 0x000e620000001000 */
[----:B0-----:R-:W-:Y:S01]  /*1440*/  FADD.FTZ R24, R22, 1 ;  /* 0x3f80000016187421 */ /* 0x001fe20000010000 */
[----:B------:R-:W-:Y:S01]  /*1450*/  FFMA.FTZ R22, R20, R25, 1 ;  /* 0x3f80000014167423 */ /* 0x000fe20000010019 */
[----:B------:R-:W-:Y:S01]  /*1460*/  FMUL.FTZ R25, R40, R23 ;  /* 0x0000001728197220 */ /* 0x000fe20000410000 */
[----:B------:R-:W-:Y:S02]  /*1470*/  PRMT R20, R30, 0x7632, R20 ;  /* 0x000076321e147816 */ /* 0x000fe40000000014 */
[----:B------:R-:W-:Y:S02]  /*1480*/  PRMT R40, R28, 0x7632, R40 ;  /* 0x000076321c287816 */ /* 0x000fe40000000028 */
[----:B------:R0:W3:Y:S01]  /*1490*/  MUFU.RCP R23, R24 ;  /* 0x0000001800177308 */ /* 0x0000e20000001000 */
[----:B--2---:R-:W-:Y:S01]  /*14a0*/  FADD.FTZ R19, R19, 1 ;  /* 0x3f80000013137421 */ /* 0x004fe20000010000 */
[----:B------:R-:W-:-:S02]  /*14b0*/  SHF.L.U32 R20, R20, 0x10, RZ ;  /* 0x0000001014147819 */ /* 0x000fc400000006ff */
[----:B------:R-:W-:-:S04]  /*14c0*/  SHF.L.U32 R40, R40, 0x10, RZ ;  /* 0x0000001028287819 */ /* 0x000fc800000006ff */
[----:B------:R-:W2:Y:S01]  /*14d0*/  MUFU.RCP R19, R19 ;  /* 0x0000001300137308 */ /* 0x000ea20000001000 */
[----:B-1----:R-:W-:Y:S01]  /*14e0*/  FMUL.FTZ R20, R20, R21 ;  /* 0x0000001514147220 */ /* 0x002fe20000410000 */
[----:B------:R-:W-:Y:S01]  /*14f0*/  FADD.FTZ R21, -R21, 1 ;  /* 0x3f80000015157421 */ /* 0x000fe20000010100 */
[----:B0-----:R-:W-:-:S03]  /*1500*/  SHF.L.U32 R24, R27, 0x10, RZ ;  /* 0x000000101b187819 */ /* 0x001fc600000006ff */
[----:B------:R-:W-:Y:S01]  /*1510*/  FFMA.FTZ R21, R10, R21, 1 ;  /* 0x3f8000000a157423 */ /* 0x000fe20000010015 */
[----:B------:R-:W-:Y:S01]  /*1520*/  FMUL.FTZ R10, R25, R22 ;  /* 0x00000016190a7220 */ /* 0x000fe20000410000 */
[----:B---3--:R-:W-:Y:S01]  /*1530*/  FMUL.FTZ R22, R40, R23 ;  /* 0x0000001728167220 */ /* 0x008fe20000410000 */
[----:B------:R-:W-:Y:S01]  /*1540*/  FADD.FTZ R23, -R23, 1 ;  /* 0x3f80000017177421 */ /* 0x000fe20000010100 */
[----:B------:R-:W-:Y:S01]  /*1550*/  SHF.L.U32 R40, R32, 0x10, RZ ;  /* 0x0000001020287819 */ /* 0x000fe200000006ff */
[----:B------:R-:W-:Y:S02]  /*1560*/  FMUL.FTZ R20, R20, R21 ;  /* 0x0000001514147220 */ /* 0x000fe40000410000 */
[----:B------:R-:W-:Y:S01]  /*1570*/  FFMA.FTZ R23, R16, R23, 1 ;  /* 0x3f80000010177423 */ /* 0x000fe20000010017 */
[----:B------:R-:W-:Y:S01]  /*1580*/  FADD.FTZ R16, R24, -UR16 ;  /* 0x8000001018107e21 */ /* 0x000fe20008010000 */
[----:B--2---:R-:W-:Y:S02]  /*1590*/  FADD.FTZ R24, -R19, 1 ;  /* 0x3f80000013187421 */ /* 0x004fe40000010100 */
[----:B------:R-:W-:Y:S01]  /*15a0*/  FMUL.FTZ R21, R22, R23 ;  /* 0x0000001716157220 */ /* 0x000fe20000410000 */
[----:B------:R-:W-:Y:S01]  /*15b0*/  FMUL.FTZ R16, R16, UR9 ;  /* 0x0000000910107c20 */ /* 0x000fe20008410000 */
[----:B------:R-:W-:Y:S01]  /*15c0*/  FMUL.FTZ R22, R5, R18 ;  /* 0x0000001205167220 */ /* 0x000fe20000410000 */
[----:B------:R-:W-:Y:S01]  /*15d0*/  FFMA.FTZ R17, R17, R24, 1 ;  /* 0x3f80000011117423 */ /* 0x000fe20000010018 */
[----:B------:R-:W-:Y:S01]  /*15e0*/  FMUL.FTZ R24, R40, R19 ;  /* 0x0000001328187220 */ /* 0x000fe20000410000 */
[----:B------:R-:W-:Y:S01]  /*15f0*/  FFMA.FTZ R19, R5, R16, R6 ;  /* 0x0000001005137223 */ /* 0x000fe20000010006 */
[----:B------:R-:W-:Y:S01]  /*1600*/  FFMA.FTZ R41, R9, R22, RZ ;  /* 0x0000001609297223 */ /* 0x000fe200000100ff */
[----:B------:R-:W-:Y:S01]  /*1610*/  FADD.FTZ R22, RZ, R22 ;  /* 0x00000016ff167221 */ /* 0x000fe20000010000 */
[----:B------:R-:W-:Y:S01]  /*1620*/  FMUL.FTZ R17, R24, R17 ;  /* 0x0000001118117220 */ /* 0x000fe20000410000 */
[----:B------:R-:W-:-:S03]  /*1630*/  FMUL.FTZ R40, R19, -1.4426950216293334961 ;  /* 0xbfb8aa3b13287820 */ /* 0x000fc60000410000 */
[----:B------:R-:W-:-:S03]  /*1640*/  FMUL.FTZ R25, R7, R17 ;  /* 0x0000001107197220 */ /* 0x000fc60000410000 */
[----:B------:R-:W0:Y:S01]  /*1650*/  MUFU.EX2 R40, R40 ;  /* 0x0000002800287308 */ /* 0x000e220000000800 */
[C---:B------:R-:W-:Y:S01]  /*1660*/  FFMA.FTZ R41, R8.reuse, R25, R41 ;  /* 0x0000001908297223 */ /* 0x040fe20000010029 */
[----:B------:R-:W-:Y:S01]  /*1670*/  FADD.FTZ R22, R25, R22 ;  /* 0x0000001619167221 */ /* 0x000fe20000010000 */
[----:B------:R-:W-:Y:S01]  /*1680*/  FFMA.FTZ R8, R8, R17, RZ ;  /* 0x0000001108087223 */ /* 0x000fe200000100ff */
[----:B------:R-:W-:Y:S01]  /*1690*/  FADD.FTZ R17, RZ, R17 ;  /* 0x00000011ff117221 */ /* 0x000fe20000010000 */
[----:B0-----:R-:W-:Y:S01]  /*16a0*/  FADD.FTZ R24, R40, 1 ;  /* 0x3f80000028187421 */ /* 0x001fe20000010000 */
[----:B------:R-:W-:-:S03]  /*16b0*/  SHF.L.U32 R40, R26, 0x10, RZ ;  /* 0x000000101a287819 */ /* 0x000fc600000006ff */
[----:B------:R0:W1:Y:S02]  /*16c0*/  MUFU.RCP R23, R24 ;  /* 0x0000001800177308 */ /* 0x0000640000001000 */
[----:B0-----:R-:W-:-:S04]  /*16d0*/  PRMT R24, R27, 0x7632, R24 ;  /* 0x000076321b187816 */ /* 0x001fc80000000018 */
[----:B------:R-:W-:Y:S01]  /*16e0*/  SHF.L.U32 R24, R24, 0x10, RZ ;  /* 0x0000001018187819 */ /* 0x000fe200000006ff */
[----:B-1----:R-:W-:Y:S01]  /*16f0*/  FMUL.FTZ R25, R40, R23 ;  /* 0x0000001728197220 */ /* 0x002fe20000410000 */
[----:B------:R-:W-:Y:S01]  /*1700*/  FADD.FTZ R40, -R23, 1 ;  /* 0x3f80000017287421 */ /* 0x000fe20000010100 */
[----:B------:R-:W-:Y:S02]  /*1710*/  FFMA.FTZ R23, R9, R18, RZ ;  /* 0x0000001209177223 */ /* 0x000fe400000100ff */
[----:B------:R-:W-:Y:S01]  /*1720*/  FADD.FTZ R9, R24, -UR16 ;  /* 0x8000001018097e21 */ /* 0x000fe20008010000 */
[----:B------:R-:W-:Y:S01]  /*1730*/  FADD.FTZ R18, RZ, R18 ;  /* 0x00000012ff127221 */ /* 0x000fe20000010000 */
[----:B------:R-:W-:Y:S01]  /*1740*/  FFMA.FTZ R40, R19, R40, 1 ;  /* 0x3f80000013287423 */ /* 0x000fe20000010028 */
[-C--:B------:R-:W-:Y:S01]  /*1750*/  FMUL.FTZ R24, R5, R15.reuse ;  /* 0x0000000f05187220 */ /* 0x080fe20000410000 */
[----:B------:R-:W-:Y:S01]  /*1760*/  FMUL.FTZ R9, R9, UR9 ;  /* 0x0000000909097c20 */ /* 0x000fe20008410000 */
[----:B------:R-:W-:Y:S01]  /*1770*/  FFMA.FTZ R23, R14, R15, R23 ;  /* 0x0000000f0e177223 */ /* 0x000fe20000010017 */
[----:B------:R-:W-:Y:S01]  /*1780*/  FMUL.FTZ R19, R25, R40 ;  /* 0x0000002819137220 */ /* 0x000fe20000410000 */
[----:B------:R-:W-:Y:S01]  /*1790*/  FADD.FTZ R25, R18, R15 ;  /* 0x0000000f12197221 */ /* 0x000fe20000010000 */
[----:B------:R-:W-:Y:S01]  /*17a0*/  FFMA.FTZ R18, R14, R24, R41 ;  /* 0x000000180e127223 */ /* 0x000fe20000010029 */
[C---:B------:R-:W-:Y:S01]  /*17b0*/  FFMA.FTZ R14, R7.reuse, R9, R4 ;  /* 0x00000009070e7223 */ /* 0x040fe20000010004 */
[----:B------:R-:W-:Y:S01]  /*17c0*/  FADD.FTZ R22, R22, R24 ;  /* 0x0000001816167221 */ /* 0x000fe20000010000 */
[-C--:B------:R-:W-:Y:S01]  /*17d0*/  FMUL.FTZ R41, R7, R20.reuse ;  /* 0x0000001407297220 */ /* 0x080fe20000410000 */
[----:B------:R-:W-:Y:S01]  /*17e0*/  FFMA.FTZ R15, R13, R20, R8 ;  /* 0x000000140d0f7223 */ /* 0x000fe20000010008 */
[----:B------:R-:W-:Y:S01]  /*17f0*/  FMUL.FTZ R40, R14, -1.4426950216293334961 ;  /* 0xbfb8aa3b0e287820 */ /* 0x000fe20000410000 */
[----:B------:R-:W-:Y:S01]  /*1800*/  FADD.FTZ R20, R17, R20 ;  /* 0x0000001411147221 */ /* 0x000fe20000010000 */
[----:B------:R-:W-:Y:S01]  /*1810*/  FFMA.FTZ R18, R13, R41, R18 ;  /* 0x000000290d127223 */ /* 0x000fe20000010012 */
[----:B------:R-:W-:Y:S01]  /*1820*/  PRMT R13, R26, 0x7632, R13 ;  /* 0x000076321a0d7816 */ /* 0x000fe2000000000d */
[----:B------:R-:W-:Y:S01]  /*1830*/  FADD.FTZ R22, R41, R22 ;  /* 0x0000001629167221 */ /* 0x000fe20000010000 */
[----:B------:R-:W-:Y:S01]  /*1840*/  FFMA.FTZ R23, R11, R10, R23 ;  /* 0x0000000a0b177223 */ /* 0x000fe20000010017 */
[----:B------:R-:W0:Y:S01]  /*1850*/  MUFU.EX2 R40, R40 ;  /* 0x0000002800287308 */ /* 0x000e220000000800 */
[----:B------:R-:W-:Y:S01]  /*1860*/  SHF.L.U32 R13, R13, 0x10, RZ ;  /* 0x000000100d0d7819 */ /* 0x000fe200000006ff */
[----:B0-----:R-:W-:-:S06]  /*1870*/  FADD.FTZ R40, R40, 1 ;  /* 0x3f80000028287421 */ /* 0x001fcc0000010000 */
[----:B------:R-:W0:Y:S02]  /*1880*/  MUFU.RCP R24, R40 ;  /* 0x0000002800187308 */ /* 0x000e240000001000 */
[----:B0-----:R-:W-:Y:S01]  /*1890*/  FMUL.FTZ R8, R13, R24 ;  /* 0x000000180d087220 */ /* 0x001fe20000410000 */
[----:B------:R-:W-:-:S04]  /*18a0*/  FADD.FTZ R13, -R24, 1 ;  /* 0x3f800000180d7421 */ /* 0x000fc80000010100 */
[----:B------:R-:W-:-:S04]  /*18b0*/  FFMA.FTZ R13, R14, R13, 1 ;  /* 0x3f8000000e0d7423 */ /* 0x000fc8000001000d */
[----:B------:R-:W-:Y:S01]  /*18c0*/  FMUL.FTZ R14, R8, R13 ;  /* 0x0000000d080e7220 */ /* 0x000fe20000410000 */
[----:B------:R-:W-:Y:S01]  /*18d0*/  FMUL.FTZ R13, R5, R10 ;  /* 0x0000000a050d7220 */ /* 0x000fe20000410000 */
[----:B------:R-:W-:Y:S02]  /*18e0*/  FADD.FTZ R10, R25, R10 ;  /* 0x0000000a190a7221 */ /* 0x000fe40000010000 */
[----:B------:R-:W-:Y:S01]  /*18f0*/  FMUL.FTZ R8, R7, R14 ;  /* 0x0000000e07087220 */ /* 0x000fe20000410000 */
[----:B------:R-:W-:Y:S01]  /*1900*/  FFMA.FTZ R17, R11, R13, R18 ;  /* 0x0000000d0b117223 */ /* 0x000fe20000010012 */
[----:B------:R-:W-:Y:S01]  /*1910*/  FADD.FTZ R22, R22, R13 ;  /* 0x0000000d16167221 */ /* 0x000fe20000010000 */
[----:B------:R-:W-:Y:S01]  /*1920*/  FMUL.FTZ R13, R7, R21 ;  /* 0x00000015070d7220 */ /* 0x000fe20000410000 */
[----:B------:R-:W-:Y:S01]  /*1930*/  FMUL.FTZ R11, R5, R19 ;  /* 0x00000013050b7220 */ /* 0x000fe20000410000 */
[----:B------:R-:W-:Y:S02]  /*1940*/  FADD.FTZ R10, R10, R19 ;  /* 0x000000130a0a7221 */ /* 0x000fe40000010000 */
[C---:B------:R-:W-:Y:S01]  /*1950*/  FFMA.FTZ R17, R12.reuse, R13, R17 ;  /* 0x0000000d0c117223 */ /* 0x040fe20000010011 */
[----:B------:R-:W-:Y:S01]  /*1960*/  FADD.FTZ R22, R13, R22 ;  /* 0x000000160d167221 */ /* 0x000fe20000010000 */
[----:B------:R-:W-:-:S02]  /*1970*/  FFMA.FTZ R12, R12, R21, R15 ;  /* 0x000000150c0c7223 */ /* 0x000fc4000001000f */
[----:B------:R-:W-:Y:S01]  /*1980*/  FFMA.FTZ R18, R16, R11, R17 ;  /* 0x0000000b10127223 */ /* 0x000fe20000010011 */
[----:B------:R-:W-:Y:S01]  /*1990*/  FADD.FTZ R13, R22, R11 ;  /* 0x0000000b160d7221 */ /* 0x000fe20000010000 */
[----:B------:R-:W-:Y:S02]  /*19a0*/  FADD.FTZ R11, R20, R21 ;  /* 0x00000015140b7221 */ /* 0x000fe40000010000 */
[C---:B------:R-:W-:Y:S01]  /*19b0*/  FFMA.FTZ R18, R9.reuse, R8, R18 ;  /* 0x0000000809127223 */ /* 0x040fe20000010012 */
[----:B------:R-:W-:Y:S01]  /*19c0*/  FADD.FTZ R15, R8, R13 ;  /* 0x0000000d080f7221 */ /* 0x000fe20000010000 */
[----:B------:R-:W-:Y:S01]  /*19d0*/  FFMA.FTZ R8, R16, R19, R23 ;  /* 0x0000001310087223 */ /* 0x000fe20000010017 */
[----:B------:R-:W-:Y:S01]  /*19e0*/  FFMA.FTZ R9, R9, R14, R12 ;  /* 0x0000000e09097223 */ /* 0x000fe2000001000c */
[----:B------:R-:W-:-:S07]  /*19f0*/  FADD.FTZ R11, R11, R14 ;  /* 0x0000000e0b0b7221 */ /* 0x000fce0000010000 */
.L_x_231:
        /* <DEDUP_REMOVED lines=44> */
.L_x_233:
[----:B------:R-:W-:Y:S05]  /*1cc0*/  BSYNC.RECONVERGENT B0 ;  /* 0x0000000000007941 */ /* 0x000fea0003800200 */
.L_x_232:
[----:B------:R-:W-:Y:S06]  /*1cd0*/  BAR.SYNC.DEFER_BLOCKING 0x0 ;  /* 0x0000000000007b1d */ /* 0x000fec0000010000 */
[----:B------:R-:W-:Y:S04]  /*1ce0*/  BSSY.RECONVERGENT B0, `(.L_x_234) ;  /* 0x000000b000007945 */ /* 0x000fe80003800200 */
[----:B------:R-:W-:Y:S05]  /*1cf0*/  @P1 BRA `(.L_x_235) ;  /* 0x0000000000241947 */ /* 0x000fea0003800000 */
[----:B------:R-:W-:-:S09]  /*1d00*/  ULEA UR4, UR12, UR5, 0x18 ;  /* 0x000000050c047291 */ /* 0x000fd2000f8ec0ff */
[----:B--23--:R-:W2:Y:S04]  /*1d10*/  LDS.128 R12, [UR4+0x10] ;  /* 0x00001004ff0c7984 */ /* 0x00cea80008000c00 */
[----:B-1----:R-:W0:Y:S01]  /*1d20*/  LDS.64 R16, [UR4+0x20] ;  /* 0x00002004ff107984 */ /* 0x002e220008000a00 */
[----:B--2---:R-:W-:Y:S01]  /*1d30*/  FADD.FTZ R19, R24, R12 ;  /* 0x0000000c18137221 */ /* 0x004fe20000010000 */
[----:B------:R-:W-:-:S03]  /*1d40*/  FADD.FTZ R12, R25, R13 ;  /* 0x0000000d190c7221 */ /* 0x000fc60000010000 */
[----:B------:R-:W-:Y:S01]  /*1d50*/  FADD.FTZ R19, R19, R14 ;  /* 0x0000000e13137221 */ /* 0x000fe20000010000 */
[----:B------:R-:W-:-:S03]  /*1d60*/  FADD.FTZ R12, R12, R15 ;  /* 0x0000000f0c0c7221 */ /* 0x000fc60000010000 */
[----:B0-----:R-:W-:Y:S01]  /*1d70*/  FADD.FTZ R24, R19, R16 ;  /* 0x0000001013187221 */ /* 0x001fe20000010000 */
[----:B------:R-:W-:-:S07]  /*1d80*/  FADD.FTZ R25, R12, R17 ;  /* 0x000000110c197221 */ /* 0x000fce0000010000 */
.L_x_235:
[----:B------:R-:W-:Y:S05]  /*1d90*/  BSYNC.RECONVERGENT B0 ;  /* 0x0000000000007941 */ /* 0x000fea0003800200 */
.L_x_234:
[----:B------:R-:W-:Y:S01]  /*1da0*/  BAR.SYNC.DEFER_BLOCKING 0x0 ;  /* 0x0000000000007b1d */ /* 0x000fe20000010000 */
[----:B------:R-:W-:-:S05]  /*1db0*/  LEA R39, R39, R0, 0x1 ;  /* 0x0000000027277211 */ /* 0x000fca00078e08ff */
[----:B------:R-:W-:Y:S04]  /*1dc0*/  BSSY.RECONVERGENT B0, `(.L_x_236) ;  /* 0x000013d000007945 */ /* 0x000fe80003800200 */
[----:B------:R-:W-:Y:S05]  /*1dd0*/  @P5 BRA `(.L_x_237) ;  /* 0x0000001000ec5947 */ /* 0x000fea0003800000 */
[----:B--23--:R-:W2:Y:S04]  /*1de0*/  LDS.128 R12, [R40+0x20] ;  /* 0x00002000280c7984 */ /* 0x00cea80000000c00 */
[----:B-1----:R-:W1:Y:S04]  /*1df0*/  LDS.128 R16, [R40+0x40] ;  /* 0x0000400028107984 */ /* 0x002e680000000c00 */
[----:B------:R-:W3:Y:S01]  /*1e00*/  LDS.128 R20, [R40+0x60] ;  /* 0x0000600028147984 */ /* 0x000ee20000000c00 */
[----:B--2---:R-:W-:Y:S01]  /*1e10*/  FADD.FTZ R41, R8, R12 ;  /* 0x0000000c08297221 */ /* 0x004fe20000010000 */
[----:B------:R-:W-:Y:S01]  /*1e20*/  FADD.FTZ R12, R9, R13 ;  /* 0x0000000d090c7221 */ /* 0x000fe20000010000 */
[----:B------:R-:W-:Y:S01]  /*1e30*/  FADD.FTZ R13, R10, R14 ;  /* 0x0000000e0a0d7221 */ /* 0x000fe20000010000 */
[----:B------:R-:W-:Y:S01]  /*1e40*/  FADD.FTZ R14, R11, R15 ;  /* 0x0000000f0b0e7221 */ /* 0x000fe20000010000 */
[----:B-1----:R-:W-:Y:S01]  /*1e50*/  FADD.FTZ R41, R41, R16 ;  /* 0x0000001029297221 */ /* 0x002fe20000010000 */
        /* <DEDUP_REMOVED lines=307> */
.L_x_237:
[----:B------:R-:W-:Y:S05]  /*3190*/  BSYNC.RECONVERGENT B0 ;  /* 0x0000000000007941 */ /* 0x000fea0003800200 */
.L_x_236:
[----:B------:R-:W-:Y:S04]  /*31a0*/  BSSY.RECONVERGENT B0, `(.L_x_238) ;  /* 0x000001c000007945 */ /* 0x000fe80003800200 */
[----:B------:R-:W-:Y:S05]  /*31b0*/  @P5 BRA `(.L_x_239) ;  /* 0x0000000000685947 */ /* 0x000fea0003800000 */
[----:B--23--:R-:W1:Y:S08]  /*31c0*/  LDC.64 R12, c[0x0][0x3f8] ;  /* 0x0000fe00ff0c7b82 */ /* 0x00ce700000000a00 */
        /* <DEDUP_REMOVED lines=25> */
.L_x_239:
[----:B------:R-:W-:Y:S05]  /*3360*/  BSYNC.RECONVERGENT B0 ;  /* 0x0000000000007941 */ /* 0x000fea0003800200 */
.L_x_238:
        /* <DEDUP_REMOVED lines=14> */
[----:B--2---:R-:W-:Y:S02]  /*3450*/  MOV R13, UR4 ;  /* 0x00000004000d7c02 */ /* 0x004fe40008000f00 */
        /* <DEDUP_REMOVED lines=10> */
.L_x_242:
[----:B----4-:R-:W2:Y:S04]  /*3500*/  LDG.E.STRONG.GPU R10, desc[UR10][R8.64] ;  /* 0x0000000a080a7981 */ /* 0x010ea8000c1ef900 */
[----:B--2---:R-:W-:Y:S01]  /*3510*/  CCTL.IVALL ;  /* 0x00000000ff00798f */ /* 0x004fe20002000000 */
[----:B------:R-:W-:Y:S05]  /*3520*/  YIELD ;  /* 0x0000000000007946 */ /* 0x000fea0003800000 */
[----:B------:R-:W-:-:S13]  /*3530*/  ISETP.NE.AND P0, PT, R10, R15, PT ;  /* 0x0000000f0a00720c */ /* 0x000fda0003f05270 */
[----:B------:R-:W-:Y:S05]  /*3540*/  @P0 BRA `(.L_x_242) ;  /* 0xfffffffc00ec0947 */ /* 0x000fea000383ffff */
.L_x_241:
[----:B------:R-:W-:Y:S05]  /*3550*/  WARPSYNC.ALL ;  /* 0x0000000000007948 */ /* 0x000fea0003800000 */
[----:B------:R-:W-:Y:S01]  /*3560*/  BAR.SYNC.DEFER_BLOCKING 0x0 ;  /* 0x0000000000007b1d */ /* 0x000fe20000010000 */
[----:B------:R-:W-:-:S05]  /*3570*/  HFMA2 R19, -RZ, RZ, 0, 0 ;  /* 0x00000000ff137431 */ /* 0x000fca00000001ff */
[----:B------:R-:W-:Y:S05]  /*3580*/  @!P2 BRA `(.L_x_243) ;  /* 0x000000040010a947 */ /* 0x000fea0003800000 */
[----:B------:R-:W-:Y:S02]  /*3590*/  MOV R18, RZ ;  /* 0x000000ff00127202 */ /* 0x000fe40000000f00 */
[----:B------:R-:W-:-:S07]  /*35a0*/  LOP3.LUT R19, R3, 0x7ffffff8, RZ, 0xc0, !PT ;  /* 0x7ffffff803137812 */ /* 0x000fce00078ec0ff */
.L_x_244:
[C---:B----4-:R-:W-:Y:S02]  /*35b0*/  IADD3 R11, PT, PT, R18.reuse, 0x1, RZ ;  /* 0x00000001120b7810 */ /* 0x050fe40007ffe0ff */
[C---:B------:R-:W-:Y:S02]  /*35c0*/  ISETP.EQ.OR P5, PT, R18.reuse, UR13, P1 ;  /* 0x0000000d12007c0c */ /* 0x040fe40008fa2670 */
[----:B------:R-:W-:Y:S02]  /*35d0*/  ISETP.EQ.OR P6, PT, R11, UR13, P1 ;  /* 0x0000000d0b007c0c */ /* 0x000fe40008fc2670 */
[----:B--2---:R-:W-:Y:S02]  /*35e0*/  IADD3 R13, PT, PT, R18, 0x2, RZ ;  /* 0x00000002120d7810 */ /* 0x004fe40007ffe0ff */
        /* <DEDUP_REMOVED lines=10> */
[----:B------:R-:W2:Y:S02]  /*3690*/  @!P6 LDG.E.64 R10, desc[UR10][R10.64] ;  /* 0x0000000a0a0ae981 */ /* 0x000ea4000c1e1b00 */
[----:B------:R-:W-:-:S06]  /*36a0*/  @!P0 IMAD.WIDE.U32 R12, R13, 0x8, R20 ;  /* 0x000000080d0c8825 */ /* 0x000fcc00078e0014 */
[----:B------:R-:W3:Y:S01]  /*36b0*/  @!P0 LDG.E.64 R12, desc[UR10][R12.64] ;  /* 0x0000000a0c0c8981 */ /* 0x000ee2000c1e1b00 */
[C---:B------:R-:W-:Y:S02]  /*36c0*/  IADD3 R17, PT, PT, R18.reuse, 0x3, RZ ;  /* 0x0000000312117810 */ /* 0x040fe40007ffe0ff */
[C---:B------:R-:W-:Y:S02]  /*36d0*/  IADD3 R22, PT, PT, R18.reuse, 0x4, RZ ;  /* 0x0000000412167810 */ /* 0x040fe40007ffe0ff */
[----:B------:R-:W-:Y:S02]  /*36e0*/  ISETP.EQ.OR P2, PT, R17, UR13, P1 ;  /* 0x0000000d11007c0c */ /* 0x000fe40008f42670 */
[----:B-1----:R-:W-:Y:S02]  /*36f0*/  IADD3 R16, PT, PT, R18, 0x5, RZ ;  /* 0x0000000512107810 */ /* 0x002fe40007ffe0ff */
[----:B------:R-:W-:Y:S02]  /*3700*/  ISETP.EQ.OR P3, PT, R22, UR13, P1 ;  /* 0x0000000d16007c0c */ /* 0x000fe40008f62670 */
[----:B------:R-:W-:-:S02]  /*3710*/  MOV R14, UR14 ;  /* 0x0000000e000e7c02 */ /* 0x000fc40008000f00 */
[----:B------:R-:W-:-:S05]  /*3720*/  IADD3 R15, PT, PT, R18, 0x6, RZ ;  /* 0x00000006120f7810 */ /* 0x000fca0007ffe0ff */
[----:B------:R-:W-:Y:S01]  /*3730*/  @!P2 IMAD R17, R17, R14, UR8 ;  /* 0x000000081111ae24 */ /* 0x000fe2000f8e020e */
[----:B------:R-:W-:Y:S01]  /*3740*/  IADD3 R14, PT, PT, R18, 0x7, RZ ;  /* 0x00000007120e7810 */ /* 0x000fe20007ffe0ff */
[----:B0-----:R-:W-:Y:S01]  /*3750*/  @!P5 FADD.FTZ R24, R24, R8 ;  /* 0x000000081818d221 */ /* 0x001fe20000010000 */
[----:B------:R-:W-:Y:S01]  /*3760*/  @!P5 FADD.FTZ R25, R25, R9 ;  /* 0x000000091919d221 */ /* 0x000fe20000010000 */
[----:B------:R-:W-:Y:S01]  /*3770*/  ISETP.EQ.OR P5, PT, R16, UR13, P1 ;  /* 0x0000000d10007c0c */ /* 0x000fe20008fa2670 */
[----:B------:R-:W-:-:S04]  /*3780*/  @!P2 IMAD.WIDE.U32 R8, R17, 0x8, R20 ;  /* 0x000000081108a825 */ /* 0x000fc800078e0014 */
[----:B--2---:R-:W-:Y:S01]  /*3790*/  @!P6 FADD.FTZ R24, R24, R10 ;  /* 0x0000000a1818e221 */ /* 0x004fe20000010000 */
[----:B------:R-:W-:Y:S01]  /*37a0*/  @!P6 FADD.FTZ R25, R25, R11 ;  /* 0x0000000b1919e221 */ /* 0x000fe20000010000 */
[----:B------:R-:W-:Y:S02]  /*37b0*/  ISETP.EQ.OR P6, PT, R15, UR13, P1 ;  /* 0x0000000d0f007c0c */ /* 0x000fe40008fc2670 */
[----:B------:R-:W-:Y:S01]  /*37c0*/  MOV R11, UR14 ;  /* 0x0000000e000b7c02 */ /* 0x000fe20008000f00 */
[----:B------:R-:W2:Y:S01]  /*37d0*/  @!P2 LDG.E.64 R8, desc[UR10][R8.64] ;  /* 0x0000000a0808a981 */ /* 0x000ea2000c1e1b00 */
[----:B---3--:R-:W-:Y:S01]  /*37e0*/  @!P0 FADD.FTZ R24, R24, R12 ;  /* 0x0000000c18188221 */ /* 0x008fe20000010000 */
        /* <DEDUP_REMOVED lines=30> */
.L_x_243:
[----:B----4-:R-:W-:-:S13]  /*39d0*/  LOP3.LUT P0, R8, R3, 0x7, RZ, 0xc0, !PT ;  /* 0x0000000703087812 */ /* 0x010fda000780c0ff */
[----:B------:R-:W-:Y:S05]  /*39e0*/  @!P0 BRA `(.L_x_240) ;  /* 0x00000004000c8947 */ /* 0x000fea0003800000 */
[----:B------:R-:W-:Y:S02]  /*39f0*/  IADD3 R8, PT, PT, R8, -0x1, RZ ;  /* 0xffffffff08087810 */ /* 0x000fe40007ffe0ff */
[----:B-1----:R-:W-:Y:S02]  /*3a00*/  LOP3.LUT P0, R16, R3, 0x3, RZ, 0xc0, !PT ;  /* 0x0000000303107812 */ /* 0x002fe4000780c0ff */
[----:B------:R-:W-:-:S13]  /*3a10*/  ISETP.GE.U32.AND P2, PT, R8, 0x3, PT ;  /* 0x000000030800780c */ /* 0x000fda0003f46070 */
[----:B------:R-:W-:Y:S05]  /*3a20*/  @!P2 BRA `(.L_x_245) ;  /* 0x000000000080a947 */ /* 0x000fea0003800000 */
[C---:B------:R-:W-:Y:S02]  /*3a30*/  IADD3 R11, PT, PT, R19.reuse, 0x1, RZ ;  /* 0x00000001130b7810 */ /* 0x040fe40007ffe0ff */
[C---:B------:R-:W-:Y:S02]  /*3a40*/  ISETP.EQ.OR P2, PT, R19.reuse, UR13, P1 ;  /* 0x0000000d13007c0c */ /* 0x040fe40008f42670 */
[----:B--2---:R-:W-:Y:S02]  /*3a50*/  IADD3 R13, PT, PT, R19, 0x2, RZ ;  /* 0x00000002130d7810 */ /* 0x004fe40007ffe0ff */
[----:B------:R-:W-:Y:S02]  /*3a60*/  ISETP.EQ.OR P3, PT, R11, UR13, P1 ;  /* 0x0000000d0b007c0c */ /* 0x000fe40008f62670 */
[----:B---3--:R-:W-:Y:S02]  /*3a70*/  IADD3 R12, PT, PT, R19, 0x3, RZ ;  /* 0x00000003130c7810 */ /* 0x008fe40007ffe0ff */
[----:B------:R-:W-:-:S02]  /*3a80*/  ISETP.EQ.OR P5, PT, R13, UR13, P1 ;  /* 0x0000000d0d007c0c */ /* 0x000fc40008fa2670 */
[----:B------:R-:W-:Y:S02]  /*3a90*/  MOV R8, UR14 ;  /* 0x0000000e00087c02 */ /* 0x000fe40008000f00 */
[----:B------:R-:W-:Y:S02]  /*3aa0*/  ISETP.EQ.OR P6, PT, R12, UR13, P1 ;  /* 0x0000000d0c007c0c */ /* 0x000fe40008fc2670 */
[----:B------:R-:W-:Y:S01]  /*3ab0*/  MOV R10, UR14 ;  /* 0x0000000e000a7c02 */ /* 0x000fe20008000f00 */
[----:B------:R-:W-:Y:S01]  /*3ac0*/  @!P2 IMAD R9, R19, R8, UR8 ;  /* 0x000000081309ae24 */ /* 0x000fe2000f8e0208 */
[----:B------:R-:W-:Y:S02]  /*3ad0*/  MOV R14, UR14 ;  /* 0x0000000e000e7c02 */ /* 0x000fe40008000f00 */
        /* <DEDUP_REMOVED lines=21> */
.L_x_245:
        /* <DEDUP_REMOVED lines=14> */
[----:B------:R-:W3:Y:S01]  /*3d10*/  @!P0 LDG.E.64 R10, desc[UR10][R10.64] ;  /* 0x0000000a0a0a8981 */ /* 0x000ee2000c1e1b00 */
[----:B------:R-:W-:Y:S01]  /*3d20*/  IADD3 R19, PT, PT, R19, 0x2, RZ ;  /* 0x0000000213137810 */ /* 0x000fe20007ffe0ff */
[----:B0-----:R-:W-:Y:S01]  /*3d30*/  @!P2 FADD.FTZ R24, R24, R8 ;  /* 0x000000081818a221 */ /* 0x001fe20000010000 */
[----:B------:R-:W-:-:S03]  /*3d40*/  @!P2 FADD.FTZ R25, R25, R9 ;  /* 0x000000091919a221 */ /* 0x000fc60000010000 */
[----:B---3--:R-:W-:Y:S01]  /*3d50*/  @!P0 FADD.FTZ R24, R24, R10 ;  /* 0x0000000a18188221 */ /* 0x008fe20000010000 */
[----:B------:R-:W-:-:S07]  /*3d60*/  @!P0 FADD.FTZ R25, R25, R11 ;  /* 0x0000000b19198221 */ /* 0x000fce0000010000 */
.L_x_246:
        /* <DEDUP_REMOVED lines=10> */
.L_x_247:
[----:B------:R-:W-:Y:S05]  /*3e10*/  BSYNC.RECONVERGENT B0 ;  /* 0x0000000000007941 */ /* 0x000fea0003800200 */
.L_x_240:
[----:B------:R-:W5:Y:S01]  /*3e20*/  S2UR UR5, SR_CgaCtaId ;  /* 0x00000000000579c3 */ /* 0x000f620000008800 */
[----:B------:R-:W-:Y:S01]  /*3e30*/  UMOV UR4, 0x400 ;  /* 0x0000040000047882 */ /* 0x000fe20000000000 */
[----:B----4-:R-:W-:Y:S01]  /*3e40*/  SHF.R.U32.HI R11, RZ, 0x1, R0 ;  /* 0x00000001ff0b7819 */ /* 0x010fe20000011600 */
[----:B------:R-:W4:Y:S01]  /*3e50*/  LDCU.64 UR18, c[0x0][0x400] ;  /* 0x00008000ff1277ac */ /* 0x000f220008000a00 */
[----:B-1----:R-:W-:Y:S02]  /*3e60*/  SHF.L.U32 R16, R33, 0x10, RZ ;  /* 0x0000001021107819 */ /* 0x002fe400000006ff */
[----:B------:R-:W-:Y:S02]  /*3e70*/  SHF.L.U32 R32, R32, 0x10, RZ ;  /* 0x0000001020207819 */ /* 0x000fe400000006ff */
[----:B------:R-:W1:Y:S01]  /*3e80*/  LDC R10, c[0x0][0x41c] ;  /* 0x00010700ff0a7b82 */ /* 0x000e620000000800 */
[----:B-----5:R-:W-:Y:S01]  /*3e90*/  ULEA UR4, UR5, UR4, 0x18 ;  /* 0x0000000405047291 */ /* 0x020fe2000f8ec0ff */
[----:B-1----:R-:W-:-:S08]  /*3ea0*/  IMAD R11, R10, UR13, R11 ;  /* 0x0000000d0a0b7c24 */ /* 0x002fd0000f8e020b */
[----:B------:R-:W-:Y:S01]  /*3eb0*/  @!P1 STS.64 [UR4+0x30], R24 ;  /* 0x00003018ff009988 */ /* 0x000fe20008000a04 */
[C---:B------:R-:W-:Y:S02]  /*3ec0*/  PRMT R10, R34.reuse, 0x7632, R10 ;  /* 0x00007632220a7816 */ /* 0x040fe4000000000a */
[----:B------:R-:W-:Y:S01]  /*3ed0*/  SHF.L.U32 R34, R34, 0x10, RZ ;  /* 0x0000001022227819 */ /* 0x000fe200000006ff */
[----:B------:R-:W-:Y:S01]  /*3ee0*/  BAR.SYNC.DEFER_BLOCKING 0x0 ;  /* 0x0000000000007b1d */ /* 0x000fe20000010000 */
[----:B----4-:R-:W-:-:S03]  /*3ef0*/  ISETP.GE.U32.AND P0, PT, R11, UR18, PT ;  /* 0x000000120b007c0c */ /* 0x010fc6000bf06070 */
[----:B------:R-:W-:-:S04]  /*3f00*/  FADD.FTZ R14, R34, -UR16 ;  /* 0x80000010220e7e21 */ /* 0x000fc80008010000 */
[----:B------:R-:W-:Y:S01]  /*3f10*/  FMUL.FTZ R14, R14, UR9 ;  /* 0x000000090e0e7c20 */ /* 0x000fe20008410000 */
[----:B------:R-:W3:Y:S01]  /*3f20*/  LDS.64 R8, [UR4+0x30] ;  /* 0x00003004ff087984 */ /* 0x000ee20008000a00 */
[----:B------:R-:W3:Y:S02]  /*3f30*/  LDCU UR4, c[0x0][0x42c] ;  /* 0x00008580ff0477ac */ /* 0x000ee40008000800 */
[----:B---3--:R-:W-:Y:S01]  /*3f40*/  FMUL.FTZ R12, R8, UR4 ;  /* 0x00000004080c7c20 */ /* 0x008fe20008410000 */
[----:B------:R-:W-:Y:S01]  /*3f50*/  SHF.L.U32 R8, R10, 0x10, RZ ;  /* 0x000000100a087819 */ /* 0x000fe200000006ff */
[----:B--2---:R-:W-:Y:S01]  /*3f60*/  FMUL.FTZ R13, R9, UR4 ;  /* 0x00000004090d7c20 */ /* 0x004fe20008410000 */
[----:B------:R-:W-:-:S03]  /*3f70*/  PRMT R9, R31, 0x7632, R9 ;  /* 0x000076321f097816 */ /* 0x000fc60000000009 */
[----:B------:R-:W-:Y:S01]  /*3f80*/  FADD.FTZ R10, R8, -UR16 ;  /* 0x80000010080a7e21 */ /* 0x000fe20008010000 */
[----:B------:R-:W-:-:S03]  /*3f90*/  SHF.R.S32.HI R8, RZ, 0x1f, R11 ;  /* 0x0000001fff087819 */ /* 0x000fc6000001140b */
[----:B------:R-:W-:Y:S01]  /*3fa0*/  FMUL.FTZ R10, R10, UR9 ;  /* 0x000000090a0a7c20 */ /* 0x000fe20008410000 */
[----:B------:R-:W-:Y:S06]  /*3fb0*/  @!P4 BRA `(.L_x_248) ;  /* 0x000000000048c947 */ /* 0x000fec0003800000 */
[----:B------:R-:W-:Y:S01]  /*3fc0*/  FFMA.FTZ R15, R5, R14, R6 ;  /* 0x0000000e050f7223 */ /* 0x000fe20000010006 */
[----:B------:R-:W-:-:S03]  /*3fd0*/  FFMA.FTZ R17, R7, R10, R4 ;  /* 0x0000000a07117223 */ /* 0x000fc60000010004 */
[----:B------:R-:W-:Y:S01]  /*3fe0*/  FMUL.FTZ R18, R15, -1.4426950216293334961 ;  /* 0xbfb8aa3b0f127820 */ /* 0x000fe20000410000 */
[----:B------:R-:W-:-:S05]  /*3ff0*/  FMUL.FTZ R20, R17, -1.4426950216293334961 ;  /* 0xbfb8aa3b11147820 */ /* 0x000fca0000410000 */
[----:B------:R-:W1:Y:S08]  /*4000*/  MUFU.EX2 R18, R18 ;  /* 0x0000001200127308 */ /* 0x000e700000000800 */
[----:B------:R-:W2:Y:S01]  /*4010*/  MUFU.EX2 R20, R20 ;  /* 0x0000001400147308 */ /* 0x000ea20000000800 */
[----:B-1----:R-:W-:-:S07]  /*4020*/  FADD.FTZ R19, R18, 1 ;  /* 0x3f80000012137421 */ /* 0x002fce0000010000 */
[----:B------:R-:W1:Y:S01]  /*4030*/  MUFU.RCP R19, R19 ;  /* 0x0000001300137308 */ /* 0x000e620000001000 */
[----:B--2---:R-:W-:-:S07]  /*4040*/  FADD.FTZ R21, R20, 1 ;  /* 0x3f80000014157421 */ /* 0x004fce0000010000 */
        /* <DEDUP_REMOVED lines=9> */
.L_x_248:
[----:B------:R-:W-:Y:S01]  /*40e0*/  ISETP.GE.AND.EX P0, PT, R8, UR19, PT, P0 ;  /* 0x0000001308007c0c */ /* 0x000fe2000bf06300 */
[C-C-:B------:R-:W-:Y:S01]  /*40f0*/  FFMA.FTZ R14, R12.reuse, R14, R13.reuse ;  /* 0x0000000e0c0e7223 */ /* 0x140fe2000001000d */
[----:B------:R-:W-:Y:S01]  /*4100*/  SHF.L.U32 R31, R31, 0x10, RZ ;  /* 0x000000101f1f7819 */ /* 0x000fe200000006ff */
[----:B------:R-:W-:Y:S01]  /*4110*/  FFMA.FTZ R10, R12, R10, R13 ;  /* 0x0000000a0c0a7223 */ /* 0x000fe2000001000d */
[----:B------:R-:W-:Y:S01]  /*4120*/  BSSY.RECONVERGENT B0, `(.L_x_249) ;  /* 0x0000016000007945 */ /* 0x000fe20003800200 */
[----:B------:R-:W-:Y:S01]  /*4130*/  FFMA.FTZ R16, R5, R16, -R14 ;  /* 0x0000001005107223 */ /* 0x000fe2000001080e */
[----:B------:R-:W-:Y:S01]  /*4140*/  ISETP.GE.U32.AND P1, PT, R38, UR18, PT ;  /* 0x0000001226007c0c */ /* 0x000fe2000bf26070 */
[----:B------:R-:W-:Y:S01]  /*4150*/  FADD.FTZ R31, R31, -UR16 ;  /* 0x800000101f1f7e21 */ /* 0x000fe20008010000 */
[----:B------:R-:W-:Y:S01]  /*4160*/  SHF.R.S32.HI R14, RZ, 0x1f, R38 ;  /* 0x0000001fff0e7819 */ /* 0x000fe20000011426 */
[----:B------:R-:W-:Y:S01]  /*4170*/  FFMA.FTZ R10, R7, R32, -R10 ;  /* 0x00000020070a7223 */ /* 0x000fe2000001080a */
[----:B------:R-:W-:-:S03]  /*4180*/  SHF.L.U32 R15, R9, 0x10, RZ ;  /* 0x00000010090f7819 */ /* 0x000fc600000006ff */
[----:B------:R-:W-:Y:S06]  /*4190*/  @P0 BRA `(.L_x_250) ;  /* 0x0000000000380947 */ /* 0x000fec0003800000 */
[----:B------:R-:W1:Y:S01]  /*41a0*/  LDCU.64 UR20, c[0x0][0x3f8] ;  /* 0x00007f00ff1477ac */ /* 0x000e620008000a00 */
[----:B------:R-:W-:Y:S01]  /*41b0*/  MOV R9, R43 ;  /* 0x0000002b00097202 */ /* 0x000fe20000000f00 */
[----:B------:R-:W-:Y:S01]  /*41c0*/  FMUL.FTZ R17, R16, UR9 ;  /* 0x0000000910117c20 */ /* 0x000fe20008410000 */
[----:B------:R-:W-:Y:S01]  /*41d0*/  FMUL.FTZ R16, R10, UR9 ;  /* 0x000000090a107c20 */ /* 0x000fe20008410000 */
[----:B------:R-:W2:Y:S01]  /*41e0*/  LDCU.64 UR4, c[0x0][0x380] ;  /* 0x00007000ff0477ac */ /* 0x000ea20008000a00 */
[----:B-1----:R-:W-:Y:S01]  /*41f0*/  IMAD R18, R8, UR20, RZ ;  /* 0x0000001408127c24 */ /* 0x002fe2000f8e02ff */
[----:B------:R-:W-:-:S05]  /*4200*/  MOV R8, R44 ;  /* 0x0000002c00087202 */ /* 0x000fca0000000f00 */
[----:B------:R-:W-:-:S04]  /*4210*/  IMAD.WIDE.U32 R8, R11, UR20, R8 ;  /* 0x000000140b087c25 */ /* 0x000fc8000f8e0008 */
[----:B------:R-:W-:Y:S01]  /*4220*/  IMAD R11, R11, UR21, R18 ;  /* 0x000000150b0b7c24 */ /* 0x000fe2000f8e0212 */
[----:B--2---:R-:W-:-:S04]  /*4230*/  LEA R10, P0, R8, UR4, 0x1 ;  /* 0x00000004080a7c11 */ /* 0x004fc8000f8008ff */
[----:B------:R-:W-:Y:S02]  /*4240*/  IADD3 R11, PT, PT, R9, R11, RZ ;  /* 0x0000000b090b7210 */ /* 0x000fe40007ffe0ff */
[----:B------:R-:W-:Y:S02]  /*4250*/  F2FP.BF16.F32.PACK_AB R9, R16, R17 ;  /* 0x000000111009723e */ /* 0x000fe400000010ff */
[----:B------:R-:W-:-:S05]  /*4260*/  LEA.HI.X R11, R8, UR5, R11, 0x1, P0 ;  /* 0x00000005080b7c11 */ /* 0x000fca00080f0c0b */
[----:B------:R1:W-:Y:S02]  /*4270*/  STG.E desc[UR10][R10.64], R9 ;  /* 0x000000090a007986 */ /* 0x0003e4000c10190a */
.L_x_250:
[----:B------:R-:W-:Y:S05]  /*4280*/  BSYNC.RECONVERGENT B0 ;  /* 0x0000000000007941 */ /* 0x000fea0003800200 */
.L_x_249:
        /* <DEDUP_REMOVED lines=9> */
[----:B-1----:R-:W-:Y:S01]  /*4320*/  FFMA.FTZ R9, R5, R31, R6 ;  /* 0x0000001f05097223 */ /* 0x002fe20000010006 */
        /* <DEDUP_REMOVED lines=17> */
.L_x_251:
[----:B-1----:R-:W-:Y:S01]  /*4440*/  FFMA.FTZ R10, R12, R21, R13 ;  /* 0x000000150c0a7223 */ /* 0x002fe2000001000d */
[----:B------:R-:W-:Y:S01]  /*4450*/  BSSY.RECONVERGENT B0, `(.L_x_252) ;  /* 0x0000014000007945 */ /* 0x000fe20003800200 */
[----:B------:R-:W-:Y:S01]  /*4460*/  PRMT R16, R29, 0x7632, R16 ;  /* 0x000076321d107816 */ /* 0x000fe20000000010 */
[----:B------:R-:W-:Y:S01]  /*4470*/  FFMA.FTZ R20, R5, R30, -R20 ;  /* 0x0000001e05147223 */ /* 0x000fe20000010814 */
[----:B------:R-:W-:Y:S01]  /*4480*/  SHF.L.U32 R29, R29, 0x10, RZ ;  /* 0x000000101d1d7819 */ /* 0x000fe200000006ff */
[----:B------:R-:W-:Y:S01]  /*4490*/  FFMA.FTZ R10, R7, R8, -R10 ;  /* 0x00000008070a7223 */ /* 0x000fe2000001080a */
[----:B------:R-:W-:Y:S06]  /*44a0*/  @P1 BRA `(.L_x_253) ;  /* 0x0000000000381947 */ /* 0x000fec0003800000 */
[----:B------:R-:W1:Y:S01]  /*44b0*/  LDCU.64 UR4, c[0x0][0x3f8] ;  /* 0x00007f00ff0477ac */ /* 0x000e620008000a00 */
[----:B------:R-:W-:Y:S01]  /*44c0*/  MOV R8, R44 ;  /* 0x0000002c00087202 */ /* 0x000fe20000000f00 */
[----:B------:R-:W-:Y:S01]  /*44d0*/  FMUL.FTZ R15, R20, UR9 ;  /* 0x00000009140f7c20 */ /* 0x000fe20008410000 */
[----:B------:R-:W-:Y:S01]  /*44e0*/  MOV R9, R43 ;  /* 0x0000002b00097202 */ /* 0x000fe20000000f00 */
[----:B------:R-:W2:Y:S01]  /*44f0*/  LDCU.64 UR20, c[0x0][0x380] ;  /* 0x00007000ff1477ac */ /* 0x000ea20008000a00 */
[----:B-1----:R-:W-:Y:S02]  /*4500*/  IMAD R11, R14, UR4, RZ ;  /* 0x000000040e0b7c24 */ /* 0x002fe4000f8e02ff */
[----:B------:R-:W-:Y:S01]  /*4510*/  FMUL.FTZ R14, R10, UR9 ;  /* 0x000000090a0e7c20 */ /* 0x000fe20008410000 */
[----:B------:R-:W-:-:S04]  /*4520*/  IMAD.WIDE.U32 R8, R38, UR4, R8 ;  /* 0x0000000426087c25 */ /* 0x000fc8000f8e0008 */
[----:B------:R-:W-:Y:S01]  /*4530*/  IMAD R11, R38, UR5, R11 ;  /* 0x00000005260b7c24 */ /* 0x000fe2000f8e020b */
[----:B--2---:R-:W-:-:S04]  /*4540*/  LEA R10, P0, R8, UR20, 0x1 ;  /* 0x00000014080a7c11 */ /* 0x004fc8000f8008ff */
[----:B------:R-:W-:Y:S02]  /*4550*/  IADD3 R11, PT, PT, R9, R11, RZ ;  /* 0x0000000b090b7210 */ /* 0x000fe40007ffe0ff */
[----:B------:R-:W-:Y:S02]  /*4560*/  F2FP.BF16.F32.PACK_AB R9, R14, R15 ;  /* 0x0000000f0e09723e */ /* 0x000fe400000010ff */
[----:B------:R-:W-:-:S05]  /*4570*/  LEA.HI.X R11, R8, UR21, R11, 0x1, P0 ;  /* 0x00000015080b7c11 */ /* 0x000fca00080f0c0b */
[----:B------:R1:W-:Y:S02]  /*4580*/  STG.E desc[UR10][R10.64], R9 ;  /* 0x000000090a007986 */ /* 0x0003e4000c10190a */
.L_x_253:
[----:B------:R-:W-:Y:S05]  /*4590*/  BSYNC.RECONVERGENT B0 ;  /* 0x0000000000007941 */ /* 0x000fea0003800200 */
.L_x_252:
[----:B-1----:R-:W-:Y:S01]  /*45a0*/  PRMT R10, R27, 0x7632, R10 ;  /* 0x000076321b0a7816 */ /* 0x002fe2000000000a */
        /* <DEDUP_REMOVED lines=10> */
[----:B------:R-:W-:Y:S01]  /*4650*/  FMUL.FTZ R20, R8, UR9 ;  /* 0x0000000908147c20 */ /* 0x000fe20008410000 */
[----:B------:R-:W-:Y:S01]  /*4660*/  FMUL.FTZ R8, R27, UR9 ;  /* 0x000000091b087c20 */ /* 0x000fe20008410000 */
[----:B------:R-:W-:Y:S01]  /*4670*/  SHF.R.S32.HI R9, RZ, 0x1f, R37 ;  /* 0x0000001fff097819 */ /* 0x000fe20000011425 */
[----:B------:R-:W-:Y:S01]  /*4680*/  FMUL.FTZ R10, R10, UR9 ;  /* 0x000000090a0a7c20 */ /* 0x000fe20008410000 */
[----:B------:R-:W-:Y:S01]  /*4690*/  ISETP.GE.U32.AND P0, PT, R37, UR18, PT ;  /* 0x0000001225007c0c */ /* 0x000fe2000bf06070 */
[C-C-:B------:R-:W-:Y:S01]  /*46a0*/  FFMA.FTZ R18, R12.reuse, R29, R13.reuse ;  /* 0x0000001d0c127223 */ /* 0x140fe2000001000d */
[C-C-:B------:R-:W-:Y:S01]  /*46b0*/  FFMA.FTZ R16, R12.reuse, R20, R13.reuse ;  /* 0x000000140c107223 */ /* 0x140fe2000001000d */
[--C-:B------:R-:W-:Y:S01]  /*46c0*/  FFMA.FTZ R14, R12, R8, R13.reuse ;  /* 0x000000080c0e7223 */ /* 0x100fe2000001000d */
[----:B------:R-:W-:Y:S01]  /*46d0*/  ISETP.GE.U32.AND P1, PT, R36, UR18, PT ;  /* 0x0000001224007c0c */ /* 0x000fe2000bf26070 */
[----:B------:R-:W-:Y:S01]  /*46e0*/  FFMA.FTZ R12, R12, R10, R13 ;  /* 0x0000000a0c0c7223 */ /* 0x000fe2000001000d */
[----:B------:R-:W-:-:S02]  /*46f0*/  ISETP.GE.AND.EX P0, PT, R9, UR19, PT, P0 ;  /* 0x0000001309007c0c */ /* 0x000fc4000bf06300 */
[----:B------:R-:W-:Y:S02]  /*4700*/  SHF.L.U32 R28, R28, 0x10, RZ ;  /* 0x000000101c1c7819 */ /* 0x000fe400000006ff */
[----:B------:R-:W-:Y:S01]  /*4710*/  SHF.L.U32 R11, R11, 0x10, RZ ;  /* 0x000000100b0b7819 */ /* 0x000fe200000006ff */
[----:B------:R-:W-:Y:S08]  /*4720*/  BRA.U !UP0, `(.L_x_254) ;  /* 0x0000000108487547 */ /* 0x000ff0000b800000 */
[----:B------:R-:W-:Y:S01]  /*4730*/  FFMA.FTZ R13, R5, R29, R6 ;  /* 0x0000001d050d7223 */ /* 0x000fe20000010006 */
[----:B------:R-:W-:-:S03]  /*4740*/  FFMA.FTZ R15, R7, R20, R4 ;  /* 0x00000014070f7223 */ /* 0x000fc60000010004 */
[----:B------:R-:W-:Y:S01]  /*4750*/  FMUL.FTZ R17, R13, -1.4426950216293334961 ;  /* 0xbfb8aa3b0d117820 */ /* 0x000fe20000410000 */
[----:B------:R-:W-:-:S05]  /*4760*/  FMUL.FTZ R20, R15, -1.4426950216293334961 ;  /* 0xbfb8aa3b0f147820 */ /* 0x000fca0000410000 */
[----:B------:R-:W1:Y:S08]  /*4770*/  MUFU.EX2 R17, R17 ;  /* 0x0000001100117308 */ /* 0x000e700000000800 */
[----:B------:R-:W2:Y:S01]  /*4780*/  MUFU.EX2 R20, R20 ;  /* 0x0000001400147308 */ /* 0x000ea20000000800 */
[----:B-1----:R-:W-:-:S07]  /*4790*/  FADD.FTZ R19, R17, 1 ;  /* 0x3f80000011137421 */ /* 0x002fce0000010000 */
        /* <DEDUP_REMOVED lines=11> */
.L_x_254:
[----:B------:R-:W-:Y:S01]  /*4850*/  BSSY.RECONVERGENT B0, `(.L_x_255) ;  /* 0x0000013000007945 */ /* 0x000fe20003800200 */
[----:B------:R-:W-:Y:S01]  /*4860*/  FFMA.FTZ R18, R5, R28, -R18 ;  /* 0x0000001c05127223 */ /* 0x000fe20000010812 */
[----:B------:R-:W-:Y:S01]  /*4870*/  PRMT R15, R26, 0x7632, R15 ;  /* 0x000076321a0f7816 */ /* 0x000fe2000000000f */
[----:B------:R-:W-:Y:S01]  /*4880*/  FFMA.FTZ R11, R7, R11, -R16 ;  /* 0x0000000b070b7223 */ /* 0x000fe20000010810 */
[----:B------:R-:W-:Y:S06]  /*4890*/  @P0 BRA `(.L_x_256) ;  /* 0x0000000000380947 */ /* 0x000fec0003800000 */
[----:B------:R-:W1:Y:S01]  /*48a0*/  LDCU.64 UR4, c[0x0][0x3f8] ;  /* 0x00007f00ff0477ac */ /* 0x000e620008000a00 */
[----:B------:R-:W-:Y:S02]  /*48b0*/  MOV R16, R44 ;  /* 0x0000002c00107202 */ /* 0x000fe40000000f00 */
[----:B------:R-:W-:Y:S01]  /*48c0*/  MOV R17, R43 ;  /* 0x0000002b00117202 */ /* 0x000fe20000000f00 */
[----:B------:R-:W2:Y:S01]  /*48d0*/  LDCU.64 UR20, c[0x0][0x380] ;  /* 0x00007000ff1477ac */ /* 0x000ea20008000a00 */
[----:B-1----:R-:W-:Y:S02]  /*48e0*/  IMAD R20, R9, UR4, RZ ;  /* 0x0000000409147c24 */ /* 0x002fe4000f8e02ff */
[----:B------:R-:W-:Y:S01]  /*48f0*/  FMUL.FTZ R9, R11, UR9 ;  /* 0x000000090b097c20 */ /* 0x000fe20008410000 */
[----:B------:R-:W-:-:S04]  /*4900*/  IMAD.WIDE.U32 R16, R37, UR4, R16 ;  /* 0x0000000425107c25 */ /* 0x000fc8000f8e0010 */
[----:B------:R-:W-:Y:S02]  /*4910*/  IMAD R13, R37, UR5, R20 ;  /* 0x00000005250d7c24 */ /* 0x000fe4000f8e0214 */
[----:B------:R-:W-:Y:S01]  /*4920*/  FMUL.FTZ R20, R18, UR9 ;  /* 0x0000000912147c20 */ /* 0x000fe20008410000 */
[C---:B--2---:R-:W-:Y:S02]  /*4930*/  LEA R18, P0, R16.reuse, UR20, 0x1 ;  /* 0x0000001410127c11 */ /* 0x044fe4000f8008ff */
[----:B------:R-:W-:Y:S02]  /*4940*/  IADD3 R13, PT, PT, R17, R13, RZ ;  /* 0x0000000d110d7210 */ /* 0x000fe40007ffe0ff */
[----:B------:R-:W-:Y:S02]  /*4950*/  F2FP.BF16.F32.PACK_AB R9, R9, R20 ;  /* 0x000000140909723e */ /* 0x000fe400000010ff */
[----:B------:R-:W-:-:S05]  /*4960*/  LEA.HI.X R19, R16, UR21, R13, 0x1, P0 ;  /* 0x0000001510137c11 */ /* 0x000fca00080f0c0d */
[----:B------:R1:W-:Y:S02]  /*4970*/  STG.E desc[UR10][R18.64], R9 ;  /* 0x0000000912007986 */ /* 0x0003e4000c10190a */
.L_x_256:
[----:B------:R-:W-:Y:S05]  /*4980*/  BSYNC.RECONVERGENT B0 ;  /* 0x0000000000007941 */ /* 0x000fea0003800200 */
.L_x_255:
[----:B------:R-:W-:Y:S02]  /*4990*/  SHF.L.U32 R26, R26, 0x10, RZ ;  /* 0x000000101a1a7819 */ /* 0x000fe400000006ff */
[----:B-1----:R-:W-:Y:S02]  /*49a0*/  SHF.R.S32.HI R18, RZ, 0x1f, R36 ;  /* 0x0000001fff127819 */ /* 0x002fe40000011424 */
[----:B------:R-:W-:Y:S01]  /*49b0*/  SHF.L.U32 R9, R15, 0x10, RZ ;  /* 0x000000100f097819 */ /* 0x000fe200000006ff */
        /* <DEDUP_REMOVED lines=19> */
.L_x_257:
[----:B------:R-:W-:Y:S01]  /*4af0*/  ISETP.GE.AND.EX P1, PT, R18, UR19, PT, P1 ;  /* 0x0000001312007c0c */ /* 0x000fe2000bf26310 */
[----:B------:R-:W-:Y:S01]  /*4b00*/  FFMA.FTZ R14, R5, R26, -R14 ;  /* 0x0000001a050e7223 */ /* 0x000fe2000001080e */
[----:B------:R-:W-:Y:S01]  /*4b10*/  FFMA.FTZ R12, R7, R9, -R12 ;  /* 0x00000009070c7223 */ /* 0x000fe2000001080c */
[----:B------:R-:W-:Y:S02]  /*4b20*/  BSSY.RECONVERGENT B0, `(.L_x_258) ;  /* 0x000000f000007945 */ /* 0x000fe40003800200 */
[----:B------:R-:W-:Y:S01]  /*4b30*/  FMUL.FTZ R7, R14, UR9 ;  /* 0x000000090e077c20 */ /* 0x000fe20008410000 */
[----:B------:R-:W-:-:S07]  /*4b40*/  FMUL.FTZ R12, R12, UR9 ;  /* 0x000000090c0c7c20 */ /* 0x000fce0008410000 */
[----:B------:R-:W-:Y:S05]  /*4b50*/  @P1 BRA `(.L_x_259) ;  /* 0x00000000002c1947 */ /* 0x000fea0003800000 */
[----:B------:R-:W1:Y:S01]  /*4b60*/  LDCU.64 UR4, c[0x0][0x3f8] ;  /* 0x00007f00ff0477ac */ /* 0x000e620008000a00 */
[----:B------:R-:W-:Y:S02]  /*4b70*/  MOV R42, R44 ;  /* 0x0000002c002a7202 */ /* 0x000fe40000000f00 */
[----:B------:R-:W-:Y:S01]  /*4b80*/  F2FP.BF16.F32.PACK_AB R7, R12, R7 ;  /* 0x000000070c07723e */ /* 0x000fe200000010ff */
[----:B------:R-:W2:Y:S01]  /*4b90*/  LDCU.64 UR16, c[0x0][0x380] ;  /* 0x00007000ff1077ac */ /* 0x000ea20008000a00 */
[----:B-1----:R-:W-:Y:S02]  /*4ba0*/  IMAD R5, R18, UR4, RZ ;  /* 0x0000000412057c24 */ /* 0x002fe4000f8e02ff */
[----:B------:R-:W-:-:S04]  /*4bb0*/  IMAD.WIDE.U32 R42, R36, UR4, R42 ;  /* 0x00000004242a7c25 */ /* 0x000fc8000f8e002a */
[----:B------:R-:W-:Y:S01]  /*4bc0*/  IMAD R5, R36, UR5, R5 ;  /* 0x0000000524057c24 */ /* 0x000fe2000f8e0205 */
[----:B--2---:R-:W-:-:S04]  /*4bd0*/  LEA R4, P0, R42, UR16, 0x1 ;  /* 0x000000102a047c11 */ /* 0x004fc8000f8008ff */
[----:B------:R-:W-:-:S04]  /*4be0*/  IADD3 R5, PT, PT, R43, R5, RZ ;  /* 0x000000052b057210 */ /* 0x000fc80007ffe0ff */
[----:B------:R-:W-:-:S05]  /*4bf0*/  LEA.HI.X R5, R42, UR17, R5, 0x1, P0 ;  /* 0x000000112a057c11 */ /* 0x000fca00080f0c05 */
[----:B------:R1:W-:Y:S02]  /*4c00*/  STG.E desc[UR10][R4.64], R7 ;  /* 0x0000000704007986 */ /* 0x0003e4000c10190a */
.L_x_259:
[----:B------:R-:W-:Y:S05]  /*4c10*/  BSYNC.RECONVERGENT B0 ;  /* 0x0000000000007941 */ /* 0x000fea0003800200 */
.L_x_258:
[----:B------:R-:W-:Y:S01]  /*4c20*/  UIADD3 UR7, UPT, UPT, UR14, UR7, URZ ;  /* 0x000000070e077290 */ /* 0x000fe2000fffe0ff */
[----:B------:R-:W-:-:S03]  /*4c30*/  IADD3 R35, PT, PT, R35, 0x1, RZ ;  /* 0x0000000123237810 */ /* 0x000fc60007ffe0ff */
[----:B------:R-:W-:-:S09]  /*4c40*/  UISETP.GE.AND UP0, UPT, UR7, UR6, UPT ;  /* 0x000000060700728c */ /* 0x000fd2000bf06270 */
[----:B------:R-:W-:Y:S05]  /*4c50*/  BRA.U !UP0, `(.L_x_260) ;  /* 0xffffffb508407547 */ /* 0x000fea000b83ffff */
.L_x_229:
[----:B------:R-:W2:Y:S01]  /*4c60*/  LDC R6, c[0x0][0x370] ;  /* 0x0000dc00ff067b82 */ /* 0x000ea20000000800 */
[----:B------:R-:W-:Y:S01]  /*4c70*/  ISETP.NE.AND P2, PT, R0, RZ, PT ;  /* 0x000000ff0000720c */ /* 0x000fe20003f45270 */
[----:B------:R-:W-:Y:S06]  /*4c80*/  BSSY.RECONVERGENT B0, `(.L_x_261) ;  /* 0x0000011000007945 */ /* 0x000fec0003800200 */
[----:B-1----:R-:W1:Y:S08]  /*4c90*/  LDC R7, c[0x0][0x374] ;  /* 0x0000dd00ff077b82 */ /* 0x002e700000000800 */
[----:B------:R-:W3:Y:S01]  /*4ca0*/  LDC.64 R2, c[0x0][0x3c8] ;  /* 0x0000f200ff027b82 */ /* 0x000ee20000000a00 */
[----:B--2---:R-:W-:-:S02]  /*4cb0*/  IADD3 R5, PT, PT, R6, -0x1, RZ ;  /* 0xffffffff06057810 */ /* 0x004fc40007ffe0ff */
[----:B------:R-:W-:Y:S02]  /*4cc0*/  ISETP.NE.AND P1, PT, R6, 0x1, PT ;  /* 0x000000010600780c */ /* 0x000fe40003f25270 */
[----:B-1----:R-:W-:-:S04]  /*4cd0*/  IADD3 R4, PT, PT, R7, -0x1, RZ ;  /* 0xffffffff07047810 */ /* 0x002fc80007ffe0ff */
        /* <DEDUP_REMOVED lines=11> */
.L_x_262:
[----:B------:R-:W-:Y:S05]  /*4d90*/  BSYNC.RECONVERGENT B0 ;  /* 0x0000000000007941 */ /* 0x000fea0003800200 */
.L_x_261:
[----:B------:R-:W-:Y:S05]  /*4da0*/  @P0 EXIT ;  /* 0x000000000000094d */ /* 0x000fea0003800000 */
[----:B------:R-:W-:Y:S05]  /*4db0*/  @P2 BRA `(.L_x_263) ;  /* 0x0000000000202947 */ /* 0x000fea0003800000 */
[----:B------:R-:W-:-:S05]  /*4dc0*/  IMAD R4, R6, R7, RZ ;  /* 0x0000000706047224 */ /* 0x000fca00078e02ff */
[----:B------:R-:W-:-:S13]  /*4dd0*/  ISETP.NE.AND P0, PT, R4, -0x1, PT ;  /* 0xffffffff0400780c */ /* 0x000fda0003f05270 */
[----:B------:R-:W-:Y:S05]  /*4de0*/  @!P0 BRA `(.L_x_263) ;  /* 0x0000000000148947 */ /* 0x000fea0003800000 */
.L_x_264:
[----:B-1----:R-:W2:Y:S04]  /*4df0*/  LDG.E.STRONG.GPU R5, desc[UR10][R2.64] ;  /* 0x0000000a02057981 */ /* 0x002ea8000c1ef900 */
[----:B--2---:R-:W-:Y:S01]  /*4e00*/  CCTL.IVALL ;  /* 0x00000000ff00798f */ /* 0x004fe20002000000 */
[----:B------:R-:W-:Y:S05]  /*4e10*/  YIELD ;  /* 0x0000000000007946 */ /* 0x000fea0003800000 */
[----:B------:R-:W-:-:S13]  /*4e20*/  ISETP.NE.AND P0, PT, R5, R4, PT ;  /* 0x000000040500720c */ /* 0x000fda0003f05270 */
[----:B------:R-:W-:Y:S05]  /*4e30*/  @P0 BRA `(.L_x_264) ;  /* 0xfffffffc00ec0947 */ /* 0x000fea000383ffff */
.L_x_263:
[----:B------:R-:W-:Y:S05]  /*4e40*/  WARPSYNC.ALL ;  /* 0x0000000000007948 */ /* 0x000fea0003800000 */
[----:B------:R-:W1:Y:S08]  /*4e50*/  LDC.64 R6, c[0x0][0x3f8] ;  /* 0x0000fe00ff067b82 */ /* 0x000e700000000a00 */
        /* <DEDUP_REMOVED lines=33> */
[----:B------:R-:W1:Y:S01]  /*5070*/  LDCU.64 UR4, c[0x0][0x3d8] ;  /* 0x00007b00ff0477ac */ /* 0x000e620008000a00 */
[----:B------:R-:W-:Y:S02]  /*5080*/  SHF.R.U64 R18, R18, 0x7, R9 ;  /* 0x0000000712127819 */ /* 0x000fe40000001209 */
[----:B------:R-:W-:Y:S01]  /*5090*/  SHF.L.U32 R22, R0, 0x2, RZ ;  /* 0x0000000200167819 */ /* 0x000fe200000006ff */
[----:B------:R-:W2:Y:S01]  /*50a0*/  LDCU.64 UR6, c[0x0][0x390] ;  /* 0x00007200ff0677ac */ /* 0x000ea20008000a00 */
[----:B------:R-:W-:Y:S02]  /*50b0*/  IADD3 R18, PT, PT, R18, 0x1, RZ ;  /* 0x0000000112127810 */ /* 0x000fe40007ffe0ff */
[----:B0-----:R-:W-:Y:S01]  /*50c0*/  SHF.L.U64.HI R25, R0, 0x2, R11 ;  /* 0x0000000200197819 */ /* 0x001fe2000001020b */
[----:B------:R-:W0:Y:S01]  /*50d0*/  LDCU.64 UR8, c[0x0][0x388] ;  /* 0x00007100ff0877ac */ /* 0x000e220008000a00 */
[C---:B------:R-:W-:Y:S02]  /*50e0*/  SHF.L.U32 R5, R18.reuse, 0x7, RZ ;  /* 0x0000000712057819 */ /* 0x040fe400000006ff */
[----:B------:R-:W-:-:S02]  /*50f0*/  LOP3.LUT R18, R18, 0x3, RZ, 0xc0, !PT ;  /* 0x0000000312127812 */ /* 0x000fc400078ec0ff */
[----:B------:R-:W-:Y:S02]  /*5100*/  LOP3.LUT R5, R5, 0x180, RZ, 0xc0, !PT ;  /* 0x0000018005057812 */ /* 0x000fe400078ec0ff */
[----:B------:R-:W-:Y:S02]  /*5110*/  SHF.L.U32 R9, R7, 0x2, RZ ;  /* 0x0000000207097819 */ /* 0x000fe400000006ff */
[----:B------:R-:W-:Y:S01]  /*5120*/  IADD3 R0, P3, PT, R5, R0, RZ ;  /* 0x0000000005007210 */ /* 0x000fe20007f7e0ff */
[----:B------:R-:W-:Y:S01]  /*5130*/  IMAD.WIDE.U32 R4, R6, 0x4, RZ ;  /* 0x0000000406047825 */ /* 0x000fe200078e00ff */
[C---:B-1----:R-:W-:Y:S02]  /*5140*/  IADD3 R29, P1, PT, R22.reuse, UR4, RZ ;  /* 0x00000004161d7c10 */ /* 0x042fe4000ff3e0ff */
[----:B------:R-:W-:Y:S02]  /*5150*/  SHF.L.U64.HI R30, R3, 0x2, R2 ;  /* 0x00000002031e7819 */ /* 0x000fe40000010202 */
[----:B--2---:R-:W-:-:S02]  /*5160*/  IADD3 R24, P2, PT, R22, UR6, RZ ;  /* 0x0000000616187c10 */ /* 0x004fc4000ff5e0ff */
[C---:B------:R-:W-:Y:S02]  /*5170*/  IADD3.X R17, PT, PT, R25.reuse, UR5, RZ, P1, !PT ;  /* 0x0000000519117c10 */ /* 0x040fe40008ffe4ff */
[C---:B------:R-:W-:Y:S02]  /*5180*/  IADD3.X R27, PT, PT, R25.reuse, UR7, RZ, P2, !PT ;  /* 0x00000007191b7c10 */ /* 0x040fe400097fe4ff */
[----:B0-----:R-:W-:Y:S02]  /*5190*/  IADD3 R22, P1, PT, R22, UR8, RZ ;  /* 0x0000000816167c10 */ /* 0x001fe4000ff3e0ff */
[----:B------:R-:W-:Y:S02]  /*51a0*/  IADD3 R18, P2, PT, RZ, -R18, RZ ;  /* 0x80000012ff127210 */ /* 0x000fe40007f5e0ff */
[----:B------:R-:W-:Y:S02]  /*51b0*/  IADD3.X R25, PT, PT, R25, UR9, RZ, P1, !PT ;  /* 0x0000000919197c10 */ /* 0x000fe40008ffe4ff */
[----:B------:R-:W-:-:S02]  /*51c0*/  SHF.L.U64.HI R26, R10, 0x2, R19 ;  /* 0x000000020a1a7819 */ /* 0x000fc40000010213 */
[----:B------:R-:W-:Y:S02]  /*51d0*/  IADD3 R28, PT, PT, R5, R9, RZ ;  /* 0x00000009051c7210 */ /* 0x000fe40007ffe0ff */
[----:B------:R-:W-:Y:S02]  /*51e0*/  IADD3.X R20, PT, PT, RZ, -0x1, RZ, P2, !PT ;  /* 0xffffffffff147810 */ /* 0x000fe400017fe4ff */
[----:B------:R-:W-:-:S07]  /*51f0*/  IADD3.X R11, PT, PT, RZ, R11, RZ, P3, !PT ;  /* 0x0000000bff0b7210 */ /* 0x000fce0001ffe4ff */
.L_x_267:
[-C--:B-1----:R-:W-:Y:S02]  /*5200*/  LEA R8, P3, R10, R29.reuse, 0x2 ;  /* 0x0000001d0a087211 */ /* 0x082fe400078610ff */
[-C--:B------:R-:W-:Y:S02]  /*5210*/  LEA R14, P1, R3, R29.reuse, 0x2 ;  /* 0x0000001d030e7211 */ /* 0x080fe400078210ff */
[----:B------:R-:W-:Y:S02]  /*5220*/  IADD3 R12, P2, PT, R29, R4, RZ ;  /* 0x000000041d0c7210 */ /* 0x000fe40007f5e0ff */
[C---:B------:R-:W-:Y:S02]  /*5230*/  IADD3.X R9, PT, PT, R17.reuse, R26, RZ, P3, !PT ;  /* 0x0000001a11097210 */ /* 0x040fe40001ffe4ff */
[----:B------:R-:W-:Y:S02]  /*5240*/  IADD3.X R15, PT, PT, R17, R30, RZ, P1, !PT ;  /* 0x0000001e110f7210 */ /* 0x000fe40000ffe4ff */
[----:B------:R-:W-:-:S02]  /*5250*/  MOV R16, R29 ;  /* 0x0000001d00107202 */ /* 0x000fc40000000f00 */
[----:B------:R-:W-:Y:S01]  /*5260*/  IADD3.X R13, PT, PT, R17, R28, RZ, P2, !PT ;  /* 0x0000001c110d7210 */ /* 0x000fe200017fe4ff */
[----:B------:R0:W2:Y:S04]  /*5270*/  LDG.E R9, desc[UR10][R8.64] ;  /* 0x0000000a08097981 */ /* 0x0000a8000c1e1900 */
[----:B------:R1:W2:Y:S04]  /*5280*/  LDG.E R12, desc[UR10][R12.64] ;  /* 0x0000000a0c0c7981 */ /* 0x0002a8000c1e1900 */
[----:B------:R3:W4:Y:S04]  /*5290*/  LDG.E R16, desc[UR10][R16.64] ;  /* 0x0000000a10107981 */ /* 0x000728000c1e1900 */
[----:B------:R-:W4:Y:S01]  /*52a0*/  LDG.E R15, desc[UR10][R14.64] ;  /* 0x0000000a0e0f7981 */ /* 0x000f22000c1e1900 */
[----:B0-----:R-:W-:-:S02]  /*52b0*/  MOV R8, R22 ;  /* 0x0000001600087202 */ /* 0x001fc40000000f00 */
[----:B-1----:R-:W-:Y:S02]  /*52c0*/  MOV R13, R27 ;  /* 0x0000001b000d7202 */ /* 0x002fe40000000f00 */
[----:B------:R-:W-:-:S04]  /*52d0*/  IADD3 R18, P1, PT, R18, 0x1, RZ ;  /* 0x0000000112127810 */ /* 0x000fc80007f3e0ff */
[----:B------:R-:W-:Y:S02]  /*52e0*/  IADD3.X R20, PT, PT, RZ, R20, RZ, P1, !PT ;  /* 0x00000014ff147210 */ /* 0x000fe40000ffe4ff */
[----:B------:R-:W-:-:S04]  /*52f0*/  ISETP.NE.U32.AND P1, PT, R18, RZ, PT ;  /* 0x000000ff1200720c */ /* 0x000fc80003f25070 */
[----:B------:R-:W-:Y:S02]  /*5300*/  ISETP.NE.AND.EX P1, PT, R20, RZ, PT, P1 ;  /* 0x000000ff1400720c */ /* 0x000fe40003f25310 */
[----:B------:R-:W-:Y:S02]  /*5310*/  IADD3 R29, P2, PT, R29, 0x200, RZ ;  /* 0x000002001d1d7810 */ /* 0x000fe40007f5e0ff */
[----:B------:R-:W-:Y:S02]  /*5320*/  IADD3 R22, P4, PT, R22, 0x200, RZ ;  /* 0x0000020016167810 */ /* 0x000fe40007f9e0ff */
[----:B---3--:R-:W-:Y:S02]  /*5330*/  IADD3.X R17, PT, PT, RZ, R17, RZ, P2, !PT ;  /* 0x00000011ff117210 */ /* 0x008fe400017fe4ff */
[----:B--2---:R-:W-:Y:S02]  /*5340*/  F2FP.BF16.F32.PACK_AB R23, R9, R12 ;  /* 0x0000000c0917723e */ /* 0x004fe400000010ff */
[----:B------:R-:W-:-:S02]  /*5350*/  MOV R9, R25 ;  /* 0x0000001900097202 */ /* 0x000fc40000000f00 */
[----:B------:R-:W-:Y:S02]  /*5360*/  MOV R12, R24 ;  /* 0x00000018000c7202 */ /* 0x000fe40000000f00 */
[----:B----4-:R-:W-:-:S05]  /*5370*/  F2FP.BF16.F32.PACK_AB R21, R15, R16 ;  /* 0x000000100f15723e */ /* 0x010fca00000010ff */
[----:B------:R1:W-:Y:S04]  /*5380*/  STG.E desc[UR10][R8.64], R21 ;  /* 0x0000001508007986 */ /* 0x0003e8000c10190a */
[----:B------:R1:W-:Y:S01]  /*5390*/  STG.E desc[UR10][R12.64], R23 ;  /* 0x000000170c007986 */ /* 0x0003e2000c10190a */
[----:B------:R-:W-:Y:S02]  /*53a0*/  IADD3 R24, P3, PT, R24, 0x200, RZ ;  /* 0x0000020018187810 */ /* 0x000fe40007f7e0ff */
[----:B------:R-:W-:Y:S02]  /*53b0*/  IADD3.X R25, PT, PT, RZ, R25, RZ, P4, !PT ;  /* 0x00000019ff197210 */ /* 0x000fe400027fe4ff */
[----:B------:R-:W-:Y:S01]  /*53c0*/  IADD3.X R27, PT, PT, RZ, R27, RZ, P3, !PT ;  /* 0x0000001bff1b7210 */ /* 0x000fe20001ffe4ff */
[----:B------:R-:W-:Y:S08]  /*53d0*/  @P1 BRA `(.L_x_267) ;  /* 0xfffffffc00881947 */ /* 0x000ff0000383ffff */
.L_x_266:
[----:B------:R-:W-:Y:S05]  /*53e0*/  BSYNC.RECONVERGENT B0 ;  /* 0x0000000000007941 */ /* 0x000fea0003800200 */
.L_x_265:
[----:B------:R-:W-:Y:S05]  /*53f0*/  @!P0 EXIT ;  /* 0x000000000000894d */ /* 0x000fea0003800000 */
[C---:B------:R-:W-:Y:S01]  /*5400*/  SHF.L.U64.HI R4, R6.reuse, 0x2, R7 ;  /* 0x0000000206047819 */ /* 0x040fe20000010207 */
[----:B------:R-:W2:Y:S01]  /*5410*/  LDCU.64 UR4, c[0x0][0x3d8] ;  /* 0x00007b00ff0477ac */ /* 0x000ea20008000a00 */
[----:B------:R-:W-:Y:S02]  /*5420*/  SHF.L.U32 R5, R6, 0x2, RZ ;  /* 0x0000000206057819 */ /* 0x000fe400000006ff */
[C---:B------:R-:W-:Y:S01]  /*5430*/  SHF.L.U64.HI R6, R10.reuse, 0x2, R19 ;  /* 0x000000020a067819 */ /* 0x040fe20000010213 */
[----:B------:R-:W3:Y:S01]  /*5440*/  LDCU.64 UR6, c[0x0][0x388] ;  /* 0x00007100ff0677ac */ /* 0x000ee20008000a00 */
[----:B-1----:R-:W-:Y:S02]  /*5450*/  SHF.L.U32 R9, R10, 0x2, RZ ;  /* 0x000000020a097819 */ /* 0x002fe400000006ff */
[C---:B------:R-:W-:Y:S01]  /*5460*/  SHF.L.U64.HI R7, R3.reuse, 0x2, R2 ;  /* 0x0000000203077819 */ /* 0x040fe20000010202 */
[----:B------:R-:W1:Y:S01]  /*5470*/  LDCU.64 UR8, c[0x0][0x390] ;  /* 0x00007200ff0877ac */ /* 0x000e620008000a00 */
[----:B------:R-:W-:-:S07]  /*5480*/  SHF.L.U32 R8, R3, 0x2, RZ ;  /* 0x0000000203087819 */ /* 0x000fce00000006ff */
.L_x_268:
[C---:B------:R-:W-:Y:S02]  /*5490*/  SHF.L.U32 R10, R0.reuse, 0x2, RZ ;  /* 0x00000002000a7819 */ /* 0x040fe400000006ff */
[----:B------:R-:W-:Y:S02]  /*54a0*/  SHF.L.U64.HI R11, R0, 0x2, R11 ;  /* 0x00000002000b7819 */ /* 0x000fe4000001020b */
[----:B--2---:R-:W-:-:S04]  /*54b0*/  IADD3 R12, P0, PT, R10, UR4, RZ ;  /* 0x000000040a0c7c10 */ /* 0x004fc8000ff1e0ff */
[----:B----4-:R-:W-:Y:S02]  /*54c0*/  IADD3.X R13, PT, PT, R11, UR5, RZ, P0, !PT ;  /* 0x000000050b0d7c10 */ /* 0x010fe400087fe4ff */
[C---:B------:R-:W-:Y:S02]  /*54d0*/  IADD3 R14, P0, PT, R12.reuse, R8, RZ ;  /* 0x000000080c0e7210 */ /* 0x040fe40007f1e0ff */
[C---:B------:R-:W-:Y:S02]  /*54e0*/  IADD3 R18, P2, PT, R12.reuse, R9, RZ ;  /* 0x000000090c127210 */ /* 0x040fe40007f5e0ff */
[C---:B------:R-:W-:Y:S02]  /*54f0*/  IADD3.X R15, PT, PT, R13.reuse, R7, RZ, P0, !PT ;  /* 0x000000070d0f7210 */ /* 0x040fe400007fe4ff */
[----:B------:R-:W-:Y:S02]  /*5500*/  IADD3 R16, P1, PT, R12, R5, RZ ;  /* 0x000000050c107210 */ /* 0x000fe40007f3e0ff */
[C---:B------:R-:W-:Y:S01]  /*5510*/  IADD3.X R19, PT, PT, R13.reuse, R6, RZ, P2, !PT ;  /* 0x000000060d137210 */ /* 0x040fe200017fe4ff */
[----:B------:R2:W4:Y:S01]  /*5520*/  LDG.E R12, desc[UR10][R12.64] ;  /* 0x0000000a0c0c7981 */ /* 0x000522000c1e1900 */
[----:B------:R-:W-:-:S03]  /*5530*/  IADD3.X R17, PT, PT, R13, R4, RZ, P1, !PT ;  /* 0x000000040d117210 */ /* 0x000fc60000ffe4ff */
[----:B------:R-:W4:Y:S04]  /*5540*/  LDG.E R15, desc[UR10][R14.64] ;  /* 0x0000000a0e0f7981 */ /* 0x000f28000c1e1900 */
[----:B------:R-:W5:Y:S04]  /*5550*/  LDG.E R16, desc[UR10][R16.64] ;  /* 0x0000000a10107981 */ /* 0x000f68000c1e1900 */
[----:B------:R-:W5:Y:S01]  /*5560*/  LDG.E R19, desc[UR10][R18.64] ;  /* 0x0000000a12137981 */ /* 0x000f62000c1e1900 */
[----:B------:R-:W-:Y:S02]  /*5570*/  LOP3.LUT R22, R10, 0xfffffffc, RZ, 0xc0, !PT ;  /* 0xfffffffc0a167812 */ /* 0x000fe400078ec0ff */
[----:B0-----:R-:W-:-:S02]  /*5580*/  LOP3.LUT R25, R11, 0x1, RZ, 0xc0, !PT ;  /* 0x000000010b197812 */ /* 0x001fc400078ec0ff */
[C---:B---3--:R-:W-:Y:S02]  /*5590*/  IADD3 R20, P0, PT, R22.reuse, UR6, RZ ;  /* 0x0000000616147c10 */ /* 0x048fe4000ff1e0ff */
[----:B--2---:R-:W-:Y:S02]  /*55a0*/  LOP3.LUT R13, R11, 0x3, RZ, 0xc0, !PT ;  /* 0x000000030b0d7812 */ /* 0x004fe400078ec0ff */
[----:B------:R-:W-:Y:S02]  /*55b0*/  IADD3.X R21, PT, PT, R25, UR7, RZ, P0, !PT ;  /* 0x0000000719157c10 */ /* 0x000fe400087fe4ff */
[----:B-1----:R-:W-:-:S04]  /*55c0*/  IADD3 R24, P0, PT, R22, UR8, RZ ;  /* 0x0000000816187c10 */ /* 0x002fc8000ff1e0ff */
[----:B------:R-:W-:Y:S02]  /*55d0*/  IADD3.X R25, PT, PT, R25, UR9, RZ, P0, !PT ;  /* 0x0000000919197c10 */ /* 0x000fe400087fe4ff */
[----:B----4-:R-:W-:Y:S02]  /*55e0*/  F2FP.BF16.F32.PACK_AB R23, R15, R12 ;  /* 0x0000000c0f17723e */ /* 0x010fe400000010ff */
        /* <DEDUP_REMOVED lines=44> */
[----:B------:R-:W3:Y:S04]  /*58b0*/  LDG.E R19, desc[UR10][R18.64+0x600] ;  /* 0x0006000a12137981 */ /* 0x000ee8000c1e1900 */
[----:B------:R-:W5:Y:S04]  /*58c0*/  LDG.E R14, desc[UR10][R14.64+0x600] ;  /* 0x0006000a0e0e7981 */ /* 0x000f68000c1e1900 */
[----:B------:R-:W5:Y:S01]  /*58d0*/  LDG.E R17, desc[UR10][R16.64+0x600] ;  /* 0x0006000a10117981 */ /* 0x000f62000c1e1900 */
[----:B------:R-:W-:-:S04]  /*58e0*/  IADD3 R10, P0, PT, R10, 0x600, RZ ;  /* 0x000006000a0a7810 */ /* 0x000fc80007f1e0ff */
[----:B------:R-:W-:Y:S02]  /*58f0*/  IADD3.X R11, PT, PT, RZ, R11, RZ, P0, !PT ;  /* 0x0000000bff0b7210 */ /* 0x000fe400007fe4ff */
[----:B------:R-:W-:Y:S02]  /*5900*/  LOP3.LUT R10, R10, 0xfffffffc, RZ, 0xc0, !PT ;  /* 0xfffffffc0a0a7812 */ /* 0x000fe400078ec0ff */
[----:B------:R-:W-:Y:S02]  /*5910*/  LOP3.LUT R11, R11, 0x1, RZ, 0xc0, !PT ;  /* 0x000000010b0b7812 */ /* 0x000fe400078ec0ff */
[C---:B--2---:R-:W-:Y:S02]  /*5920*/  IADD3 R20, P0, PT, R10.reuse, UR6, RZ ;  /* 0x000000060a147c10 */ /* 0x044fe4000ff1e0ff */
[----:B0-----:R-:W-:Y:S02]  /*5930*/  IADD3 R24, P1, PT, R10, UR8, RZ ;  /* 0x000000080a187c10 */ /* 0x001fe4000ff3e0ff */
[----:B------:R-:W-:-:S02]  /*5940*/  IADD3.X R21, PT, PT, R11, UR7, RZ, P0, !PT ;  /* 0x000000070b157c10 */ /* 0x000fc400087fe4ff */
[----:B------:R-:W-:Y:S02]  /*5950*/  IADD3.X R25, PT, PT, R11, UR9, RZ, P1, !PT ;  /* 0x000000090b197c10 */ /* 0x000fe40008ffe4ff */
[----:B------:R-:W-:-:S04]  /*5960*/  IADD3 R0, PT, PT, R0, 0x200, RZ ;  /* 0x0000020000007810 */ /* 0x000fc80007ffe0ff */
[----:B------:R-:W-:-:S04]  /*5970*/  ISETP.GT.U32.AND P0, PT, R3, R0, PT ;  /* 0x000000000300720c */ /* 0x000fc80003f04070 */
[----:B------:R-:W-:Y:S01]  /*5980*/  ISETP.GT.AND.EX P0, PT, R2, RZ, PT, P0 ;  /* 0x000000ff0200720c */ /* 0x000fe20003f04300 */
[----:B------:R-:W-:Y:S01]  /*5990*/  HFMA2 R11, -RZ, RZ, 0, 0 ;  /* 0x00000000ff0b7431 */ /* 0x000fe200000001ff */
[----:B---3--:R-:W-:Y:S02]  /*59a0*/  F2FP.BF16.F32.PACK_AB R19, R19, R12 ;  /* 0x0000000c1313723e */ /* 0x008fe400000010ff */
[----:B-----5:R-:W-:-:S03]  /*59b0*/  F2FP.BF16.F32.PACK_AB R13, R17, R14 ;  /* 0x0000000e110d723e */ /* 0x020fc600000010ff */
[----:B------:R4:W-:Y:S04]  /*59c0*/  STG.E desc[UR10][R20.64], R19 ;  /* 0x0000001314007986 */ /* 0x0009e8000c10190a */
[----:B------:R4:W-:Y:S02]  /*59d0*/  STG.E desc[UR10][R24.64], R13 ;  /* 0x0000000d18007986 */ /* 0x0009e4000c10190a */
[----:B------:R-:W-:Y:S05]  /*59e0*/  @P0 BRA `(.L_x_268) ;  /* 0xfffffff800a80947 */ /* 0x000fea000383ffff */
[----:B------:R-:W-:Y:S05]  /*59f0*/  EXIT ;  /* 0x000000000000794d */ /* 0x000fea0003800000 */
.L_x_269:
        /* <DEDUP_REMOVED lines=16> */
.L_x_2473:


//--------------------- .text._Z35group_norm_nhwc_bwd_one_pass_kernelI11Bf16IOBf16WLi512ELi4ELi128EEv26Group_norm_nhwc_bwd_params --------------------------
	.section	.text._Z35group_norm_nhwc_bwd_one_pass_kernelI11Bf16IOBf16WLi512ELi4ELi128EEv26Group_norm_nhwc_bwd_params,"ax",@progbits
	.align	128
        .global         _Z35group_norm_nhwc_bwd_one_pass_kernelI11Bf16IOBf16WLi512ELi4ELi128EEv26Group_norm_nhwc_bwd_params
        .type           _Z35group_norm_nhwc_bwd_one_pass_kernelI11Bf16IOBf16WLi512ELi4ELi128EEv26Group_norm_nhwc_bwd_params,@function
        .size           _Z35group_norm_nhwc_bwd_one_pass_kernelI11Bf16IOBf16WLi512ELi4ELi128EEv26Group_norm_nhwc_bwd_params,(.L_x_2474 - _Z35group_norm_nhwc_bwd_one_pass_kernelI11Bf16IOBf16WLi512ELi4ELi128EEv26Group_norm_nhwc_bwd_params)
        .other          _Z35group_norm_nhwc_bwd_one_pass_kernelI11Bf16IOBf16WLi512ELi4ELi128EEv26Group_norm_nhwc_bwd_params,@"STO_CUDA_ENTRY STV_DEFAULT"
_Z35group_norm_nhwc_bwd_one_pass_kernelI11Bf16IOBf16WLi512ELi4ELi128EEv26Group_norm_nhwc_bwd_params:
.text._Z35group_norm_nhwc_bwd_one_pass_kernelI11Bf16IOBf16WLi512ELi4ELi128EEv26Group_norm_nhwc_bwd_params:
        /* <DEDUP_REMOVED lines=22> */
.L_x_313:
[----:B0-----:R-:W0:Y:S01]  /*0160*/  LDC R10, c[0x0][0x410] ;  /* 0x00010400ff0a7b82 */ /* 0x001e220000000800 */
[----:B-1----:R-:W1:Y:S01]  /*0170*/  LDCU.128 UR16, c[0x0][0x400] ;  /* 0x00008000ff1077ac */ /* 0x002e620008000c00 */
[----:B------:R-:W-:Y:S02]  /*0180*/  SHF.R.S32.HI R15, RZ, 0x1f, R53 ;  /* 0x0000001fff0f7819 */ /* 0x000fe40000011435 */
[----:B------:R-:W-:Y:S01]  /*0190*/  ISETP.LE.AND P4, PT, RZ, UR7, PT ;  /* 0x00000007ff007c0c */ /* 0x000fe2000bf83270 */
[----:B------:R-:W2:Y:S01]  /*01a0*/  LDCU.64 UR4, c[0x0][0x3b8] ;  /* 0x00007700ff0477ac */ /* 0x000ea20008000a00 */
[----:B------:R-:W-:Y:S02]  /*01b0*/  SHF.R.S32.HI R21, RZ, 0x1f, R52 ;  /* 0x0000001fff157819 */ /* 0x000fe40000011434 */
[----:B------:R-:W-:Y:S01]  /*01c0*/  SHF.L.U32 R32, R0, 0x1, RZ ;  /* 0x0000000100207819 */ /* 0x000fe200000006ff */
[----:B------:R-:W3:Y:S01]  /*01d0*/  LDC R14, c[0x0][0x41c] ;  /* 0x00010700ff0e7b82 */ /* 0x000ee20000000800 */
[----:B------:R-:W-:-:S02]  /*01e0*/  SHF.R.U32.HI R33, RZ, 0x1, R0 ;  /* 0x00000001ff217819 */ /* 0x000fc40000011600 */
[----:B------:R-:W-:Y:S02]  /*01f0*/  LOP3.LUT R32, R32, 0x2, RZ, 0xc0, !PT ;  /* 0x0000000220207812 */ /* 0x000fe400078ec0ff */
[----:B------:R-:W-:Y:S02]  /*0200*/  MOV R40, RZ ;  /* 0x000000ff00287202 */ /* 0x000fe40000000f00 */
[----:B------:R-:W-:Y:S02]  /*0210*/  MOV R39, RZ ;  /* 0x000000ff00277202 */ /* 0x000fe40000000f00 */
[----:B-1----:R-:W-:-:S04]  /*0220*/  ISETP.GE.U32.AND P0, PT, R53, UR16, PT ;  /* 0x0000001035007c0c */ /* 0x002fc8000bf06070 */
[----:B------:R-:W-:Y:S02]  /*0230*/  ISETP.GE.AND.EX P0, PT, R15, UR17, PT, P0 ;  /* 0x000000110f007c0c */ /* 0x000fe4000bf06300 */
[----:B0-----:R-:W-:-:S04]  /*0240*/  IABS R7, R10 ;  /* 0x0000000a00077213 */ /* 0x001fc80000000000 */
[----:B------:R-:W0:Y:S01]  /*0250*/  I2F.RP R6, R7 ;  /* 0x0000000700067306 */ /* 0x000e220000209400 */
[----:B---3--:R-:W-:-:S06]  /*0260*/  IMAD R33, R14, UR13, R33 ;  /* 0x0000000d0e217c24 */ /* 0x008fcc000f8e0221 */
[----:B------:R-:W1:Y:S01]  /*0270*/  @!P0 LDC.64 R12, c[0x0][0x398] ;  /* 0x0000e600ff0c8b82 */ /* 0x000e620000000a00 */
[----:B------:R-:W-:Y:S01]  /*0280*/  SHF.R.S32.HI R19, RZ, 0x1f, R33 ;  /* 0x0000001fff137819 */ /* 0x000fe20000011421 */
[----:B0-----:R-:W0:Y:S02]  /*0290*/  MUFU.RCP R6, R6 ;  /* 0x0000000600067308 */ /* 0x001e240000001000 */
[----:B0-----:R-:W-:-:S06]  /*02a0*/  IADD3 R4, PT, PT, R6, 0xffffffe, RZ ;  /* 0x0ffffffe06047810 */ /* 0x001fcc0007ffe0ff */
[----:B------:R0:W3:Y:S02]  /*02b0*/  F2I.FTZ.U32.TRUNC.NTZ R5, R4 ;  /* 0x0000000400057305 */ /* 0x0000e4000021f000 */
[----:B0-----:R-:W-:Y:S02]  /*02c0*/  MOV R4, RZ ;  /* 0x000000ff00047202 */ /* 0x001fe40000000f00 */
[----:B---3--:R-:W-:-:S05]  /*02d0*/  IADD3 R8, PT, PT, RZ, -R5, RZ ;  /* 0x80000005ff087210 */ /* 0x008fca0007ffe0ff */
        /* <DEDUP_REMOVED lines=14> */
[----:B------:R-:W-:Y:S02]  /*03c0*/  IADD3 R7, PT, PT, R6, -R7, RZ ;  /* 0x8000000706077210 */ /* 0x000fe40007ffe0ff */
[----:B------:R-:W-:-:S02]  /*03d0*/  ISETP.GE.U32.AND P1, PT, R52, UR16, PT ;  /* 0x0000001034007c0c */ /* 0x000fc4000bf26070 */
[----:B------:R-:W-:Y:S02]  /*03e0*/  SEL R55, R7, R6, !P5 ;  /* 0x0000000607377207 */ /* 0x000fe40006800000 */
[----:B------:R-:W-:Y:S01]  /*03f0*/  ISETP.GE.AND.EX P1, PT, R21, UR17, PT, P1 ;  /* 0x0000001115007c0c */ /* 0x000fe2000bf26310 */
[----:B------:R-:W0:Y:S01]  /*0400*/  @!P0 LDC.64 R6, c[0x0][0x3f8] ;  /* 0x0000fe00ff068b82 */ /* 0x000e220000000a00 */
[----:B------:R-:W-:Y:S02]  /*0410*/  @!P4 IADD3 R55, PT, PT, -R55, RZ, RZ ;  /* 0x000000ff3737c210 */ /* 0x000fe40007ffe1ff */
[----:B------:R-:W-:Y:S02]  /*0420*/  @P3 IADD3 R5, PT, PT, R5, 0x1, RZ ;  /* 0x0000000105053810 */ /* 0x000fe40007ffe0ff */
[----:B------:R-:W-:Y:S02]  /*0430*/  ISETP.NE.AND P3, PT, R10, RZ, PT ;  /* 0x000000ff0a00720c */ /* 0x000fe40003f65270 */
[----:B------:R-:W-:Y:S01]  /*0440*/  @!P2 IADD3 R5, PT, PT, -R5, RZ, RZ ;  /* 0x000000ff0505a210 */ /* 0x000fe20007ffe1ff */
[----:B------:R-:W3:Y:S01]  /*0450*/  @!P0 LDC.64 R10, c[0x0][0x3a0] ;  /* 0x0000e800ff0a8b82 */ /* 0x000ee20000000a00 */
[----:B------:R-:W-:-:S02]  /*0460*/  SEL R55, R4, R55, !P3 ;  /* 0x0000003704377207 */ /* 0x000fc40005800000 */
[----:B------:R-:W-:Y:S02]  /*0470*/  SEL R9, R4, R5, !P3 ;  /* 0x0000000504097207 */ /* 0x000fe40005800000 */
[----:B------:R-:W-:Y:S02]  /*0480*/  SHF.L.U32 R5, R55, 0x2, RZ ;  /* 0x0000000237057819 */ /* 0x000fe400000006ff */
[----:B------:R-:W-:Y:S02]  /*0490*/  SHF.R.S32.HI R8, RZ, 0x1f, R9 ;  /* 0x0000001fff087819 */ /* 0x000fe40000011409 */
[----:B------:R-:W-:Y:S02]  /*04a0*/  SHF.R.S32.HI R61, RZ, 0x1f, R5 ;  /* 0x0000001fff3d7819 */ /* 0x000fe40000011405 */
[----:B------:R-:W-:Y:S01]  /*04b0*/  LOP3.LUT R60, R5, R32, RZ, 0xfc, !PT ;  /* 0x00000020053c7212 */ /* 0x000fe200078efcff */
[----:B------:R-:W-:Y:S01]  /*04c0*/  IMAD R8, R8, UR18, RZ ;  /* 0x0000001208087c24 */ /* 0x000fe2000f8e02ff */
[----:B------:R-:W4:Y:S01]  /*04d0*/  @!P1 LDC.64 R4, c[0x0][0x3f8] ;  /* 0x0000fe00ff049b82 */ /* 0x000f220000000a00 */
[----:B------:R-:W-:-:S02]  /*04e0*/  ISETP.GE.U32.AND P4, PT, R33, UR16, PT ;  /* 0x0000001021007c0c */ /* 0x000fc4000bf86070 */
[----:B------:R-:W-:Y:S02]  /*04f0*/  IMAD.WIDE.U32 R60, R9, UR18, R60 ;  /* 0x00000012093c7c25 */ /* 0x000fe4000f8e003c */
[----:B------:R-:W-:Y:S02]  /*0500*/  ISETP.GE.AND.EX P4, PT, R19, UR17, PT, P4 ;  /* 0x0000001113007c0c */ /* 0x000fe4000bf86340 */
[----:B------:R-:W-:Y:S01]  /*0510*/  IMAD R9, R9, UR19, R8 ;  /* 0x0000001309097c24 */ /* 0x000fe2000f8e0208 */
[----:B------:R-:W-:Y:S01]  /*0520*/  @!P0 MOV R58, R60 ;  /* 0x0000003c003a8202 */ /* 0x000fe20000000f00 */
[----:B0-----:R-:W-:-:S03]  /*0530*/  @!P0 IMAD R8, R15, R6, RZ ;  /* 0x000000060f088224 */ /* 0x001fc600078e02ff */
[----:B------:R-:W-:Y:S01]  /*0540*/  IADD3 R59, PT, PT, R61, R9, RZ ;  /* 0x000000093d3b7210 */ /* 0x000fe20007ffe0ff */
[C---:B------:R-:W-:Y:S02]  /*0550*/  @!P0 IMAD R7, R53.reuse, R7, R8 ;  /* 0x0000000735078224 */ /* 0x040fe400078e0208 */
[----:B------:R-:W0:Y:S01]  /*0560*/  @!P1 LDC.64 R8, c[0x0][0x3a0] ;  /* 0x0000e800ff089b82 */ /* 0x000e220000000a00 */
[----:B------:R-:W-:-:S05]  /*0570*/  @!P0 IMAD.WIDE.U32 R14, R53, R6, R58 ;  /* 0x00000006350e8225 */ /* 0x000fca00078e003a */
[----:B------:R-:W-:Y:S02]  /*0580*/  @!P0 IADD3 R17, PT, PT, R15, R7, RZ ;  /* 0x000000070f118210 */ /* 0x000fe40007ffe0ff */
[----:B------:R-:W2:Y:S01]  /*0590*/  @!P4 LDC.64 R28, c[0x0][0x3a0] ;  /* 0x0000e800ff1ccb82 */ /* 0x000ea20000000a00 */
[----:B----4-:R-:W-:Y:S01]  /*05a0*/  @!P1 IMAD R16, R21, R4, RZ ;  /* 0x0000000415109224 */ /* 0x010fe200078e02ff */
[C---:B------:R-:W-:Y:S02]  /*05b0*/  @!P0 SHF.L.U32 R15, R14.reuse, 0x1, RZ ;  /* 0x000000010e0f8819 */ /* 0x040fe400000006ff */
[----:B------:R-:W-:Y:S01]  /*05c0*/  @!P0 SHF.L.U64.HI R18, R14, 0x1, R17 ;  /* 0x000000010e128819 */ /* 0x000fe20000010211 */
[----:B------:R-:W-:Y:S01]  /*05d0*/  @!P1 IMAD R21, R52, R5, R16 ;  /* 0x0000000534159224 */ /* 0x000fe200078e0210 */
[----:B------:R-:W-:Y:S02]  /*05e0*/  @!P1 MOV R16, R60 ;  /* 0x0000003c00109202 */ /* 0x000fe40000000f00 */
[----:B------:R-:W-:Y:S01]  /*05f0*/  @!P1 MOV R17, R59 ;  /* 0x0000003b00119202 */ /* 0x000fe20000000f00 */
[----:B------:R-:W4:Y:S01]  /*0600*/  @!P1 LDC.64 R6, c[0x0][0x398] ;  /* 0x0000e600ff069b82 */ /* 0x000f220000000a00 */
[----:B---3--:R-:W-:-:S02]  /*0610*/  @!P0 IADD3 R14, P2, PT, R15, R10, RZ ;  /* 0x0000000a0f0e8210 */ /* 0x008fc40007f5e0ff */
[----:B-1----:R-:W-:Y:S01]  /*0620*/  @!P0 IADD3 R10, P3, PT, R15, R12, RZ ;  /* 0x0000000c0f0a8210 */ /* 0x002fe20007f7e0ff */
[----:B------:R-:W-:Y:S01]  /*0630*/  @!P1 IMAD.WIDE.U32 R16, R52, R4, R16 ;  /* 0x0000000434109225 */ /* 0x000fe200078e0010 */
[C---:B------:R-:W-:Y:S02]  /*0640*/  @!P0 IADD3.X R15, PT, PT, R18.reuse, R11, RZ, P2, !PT ;  /* 0x0000000b120f8210 */ /* 0x040fe400017fe4ff */
[----:B------:R-:W-:Y:S01]  /*0650*/  @!P0 IADD3.X R11, PT, PT, R18, R13, RZ, P3, !PT ;  /* 0x0000000d120b8210 */ /* 0x000fe20001ffe4ff */
[----:B------:R-:W1:Y:S01]  /*0660*/  @!P4 LDC.64 R4, c[0x0][0x3f8] ;  /* 0x0000fe00ff04cb82 */ /* 0x000e620000000a00 */
[----:B------:R-:W-:Y:S01]  /*0670*/  @!P1 IADD3 R13, PT, PT, R17, R21, RZ ;  /* 0x00000015110d9210 */ /* 0x000fe20007ffe0ff */
[----:B------:R-:W3:Y:S01]  /*0680*/  @!P0 LDG.E R40, desc[UR10][R14.64] ;  /* 0x0000000a0e288981 */ /* 0x000ee2000c1e1900 */
[C---:B------:R-:W-:Y:S02]  /*0690*/  @!P1 SHF.L.U32 R21, R16.reuse, 0x1, RZ ;  /* 0x0000000110159819 */ /* 0x040fe400000006ff */
[----:B------:R-:W-:Y:S01]  /*06a0*/  @!P1 SHF.L.U64.HI R12, R16, 0x1, R13 ;  /* 0x00000001100c9819 */ /* 0x000fe2000001020d */
[----:B------:R2:W3:Y:S01]  /*06b0*/  @!P0 LDG.E R39, desc[UR10][R10.64] ;  /* 0x0000000a0a278981 */ /* 0x0004e2000c1e1900 */
[----:B0-----:R-:W-:-:S02]  /*06c0*/  @!P1 IADD3 R16, P2, PT, R21, R8, RZ ;  /* 0x0000000815109210 */ /* 0x001fc40007f5e0ff */
[----:B------:R-:W-:Y:S02]  /*06d0*/  IADD3 R13, PT, PT, R33, 0x40, RZ ;  /* 0x00000040210d7810 */ /* 0x000fe40007ffe0ff */
[----:B------:R-:W-:Y:S02]  /*06e0*/  @!P1 IADD3.X R17, PT, PT, R12, R9, RZ, P2, !PT ;  /* 0x000000090c119210 */ /* 0x000fe400017fe4ff */
[----:B------:R-:W-:Y:S02]  /*06f0*/  ISETP.GE.U32.AND P3, PT, R13, UR16, PT ;  /* 0x000000100d007c0c */ /* 0x000fe4000bf66070 */
[----:B------:R-:W-:-:S04]  /*0700*/  SHF.R.S32.HI R9, RZ, 0x1f, R13 ;  /* 0x0000001fff097819 */ /* 0x000fc8000001140d */
[----:B------:R-:W-:Y:S02]  /*0710*/  ISETP.GE.AND.EX P3, PT, R9, UR17, PT, P3 ;  /* 0x0000001109007c0c */ /* 0x000fe4000bf66330 */
[----:B----4-:R-:W-:Y:S02]  /*0720*/  @!P1 IADD3 R6, P0, PT, R21, R6, RZ ;  /* 0x0000000615069210 */ /* 0x010fe40007f1e0ff */
[----:B------:R-:W-:Y:S02]  /*0730*/  CS2R R36, SRZ ;  /* 0x0000000000247805 */ /* 0x000fe4000001ff00 */
[----:B------:R-:W-:Y:S01]  /*0740*/  IADD3 R31, PT, PT, R33, 0x80, RZ ;  /* 0x00000080211f7810 */ /* 0x000fe20007ffe0ff */
[----:B-1----:R-:W-:Y:S01]  /*0750*/  @!P4 IMAD R8, R19, R4, RZ ;  /* 0x000000041308c224 */ /* 0x002fe200078e02ff */
[----:B------:R-:W-:Y:S01]  /*0760*/  @!P1 IADD3.X R7, PT, PT, R12, R7, RZ, P0, !PT ;  /* 0x000000070c079210 */ /* 0x000fe200007fe4ff */
[----:B------:R-:W0:Y:S01]  /*0770*/  @!P4 LDC.64 R18, c[0x0][0x398] ;  /* 0x0000e600ff12cb82 */ /* 0x000e220000000a00 */
[----:B------:R-:W-:Y:S01]  /*0780*/  ISETP.GE.U32.AND P2, PT, R31, UR16, PT ;  /* 0x000000101f007c0c */ /* 0x000fe2000bf46070 */
[----:B------:R-:W4:Y:S06]  /*0790*/  @!P1 LDG.E R37, desc[UR10][R16.64] ;  /* 0x0000000a10259981 */ /* 0x000f2c000c1e1900 */
[----:B------:R-:W1:Y:S01]  /*07a0*/  @!P3 LDC.64 R22, c[0x0][0x3f8] ;  /* 0x0000fe00ff16bb82 */ /* 0x000e620000000a00 */
[----:B------:R-:W-:Y:S01]  /*07b0*/  SHF.R.S32.HI R41, RZ, 0x1f, R31 ;  /* 0x0000001fff297819 */ /* 0x000fe2000001141f */
[----:B------:R2:W4:Y:S01]  /*07c0*/  @!P1 LDG.E R36, desc[UR10][R6.64] ;  /* 0x0000000a06249981 */ /* 0x000522000c1e1900 */
[----:B------:R-:W-:-:S02]  /*07d0*/  IADD3 R25, PT, PT, R33, 0xc0, RZ ;  /* 0x000000c021197810 */ /* 0x000fc40007ffe0ff */
[----:B------:R-:W-:Y:S01]  /*07e0*/  ISETP.GE.AND.EX P2, PT, R41, UR17, PT, P2 ;  /* 0x0000001129007c0c */ /* 0x000fe2000bf46320 */
[----:B--2---:R-:W-:Y:S01]  /*07f0*/  @!P4 IMAD R11, R33, R5, R8 ;  /* 0x00000005210bc224 */ /* 0x004fe200078e0208 */
[----:B------:R-:W-:Y:S02]  /*0800*/  @!P4 MOV R6, R60 ;  /* 0x0000003c0006c202 */ /* 0x000fe40000000f00 */
[----:B------:R-:W-:Y:S02]  /*0810*/  @!P4 MOV R7, R59 ;  /* 0x0000003b0007c202 */ /* 0x000fe40000000f00 */
[----:B------:R-:W-:Y:S02]  /*0820*/  ISETP.GE.U32.AND P1, PT, R25, UR16, PT ;  /* 0x0000001019007c0c */ /* 0x000fe4000bf26070 */
[----:B------:R-:W-:Y:S01]  /*0830*/  SHF.R.S32.HI R27, RZ, 0x1f, R25 ;  /* 0x0000001fff1b7819 */ /* 0x000fe20000011419 */
[----:B------:R-:W-:Y:S01]  /*0840*/  @!P4 IMAD.WIDE.U32 R4, R33, R4, R6 ;  /* 0x000000042104c225 */ /* 0x000fe200078e0006 */
[----:B------:R-:W-:-:S03]  /*0850*/  UIMAD.WIDE UR4, UR7, 0x8, UR4 ;  /* 0x00000008070478a5 */ /* 0x000fc6000f8e0204 */
[----:B------:R-:W2:Y:S01]  /*0860*/  @!P2 LDC.64 R16, c[0x0][0x3f8] ;  /* 0x0000fe00ff10ab82 */ /* 0x000ea20000000a00 */
[----:B------:R-:W-:Y:S02]  /*0870*/  ISETP.GE.AND.EX P1, PT, R27, UR17, PT, P1 ;  /* 0x000000111b007c0c */ /* 0x000fe4000bf26310 */
[----:B------:R-:W-:Y:S02]  /*0880*/  @!P4 IADD3 R5, PT, PT, R5, R11, RZ ;  /* 0x0000000b0505c210 */ /* 0x000fe40007ffe0ff */
[C---:B------:R-:W-:Y:S01]  /*0890*/  @!P4 SHF.L.U32 R11, R4.reuse, 0x1, RZ ;  /* 0x00000001040bc819 */ /* 0x040fe200000006ff */
[----:B-1----:R-:W-:Y:S01]  /*08a0*/  @!P3 IMAD R12, R9, R22, RZ ;  /* 0x00000016090cb224 */ /* 0x002fe200078e02ff */
[----:B------:R-:W-:Y:S01]  /*08b0*/  MOV R8, UR4 ;  /* 0x0000000400087c02 */ /* 0x000fe20008000f00 */
[----:B------:R-:W1:Y:S01]  /*08c0*/  @!P3 LDC.64 R6, c[0x0][0x3a0] ;  /* 0x0000e800ff06bb82 */ /* 0x000e620000000a00 */
[----:B------:R-:W-:Y:S02]  /*08d0*/  MOV R9, UR5 ;  /* 0x0000000500097c02 */ /* 0x000fe40008000f00 */
[----:B------:R-:W-:-:S02]  /*08e0*/  @!P4 SHF.L.U64.HI R10, R4, 0x1, R5 ;  /* 0x00000001040ac819 */ /* 0x000fc40000010205 */
[C---:B------:R-:W-:Y:S02]  /*08f0*/  @!P4 IADD3 R28, P6, PT, R11.reuse, R28, RZ ;  /* 0x0000001c0b1cc210 */ /* 0x040fe40007fde0ff */
[----:B------:R-:W3:Y:S01]  /*0900*/  LDG.E.64 R8, desc[UR10][R8.64] ;  /* 0x0000000a08087981 */ /* 0x000ee2000c1e1b00 */
[----:B------:R-:W1:Y:S01]  /*0910*/  @!P3 LDC.64 R4, c[0x0][0x398] ;  /* 0x0000e600ff04bb82 */ /* 0x000e620000000a00 */
[C---:B------:R-:W-:Y:S02]  /*0920*/  @!P4 IADD3.X R29, PT, PT, R10.reuse, R29, RZ, P6, !PT ;  /* 0x0000001d0a1dc210 */ /* 0x040fe400037fe4ff */
[----:B0-----:R-:W-:Y:S02]  /*0930*/  @!P4 IADD3 R18, P6, PT, R11, R18, RZ ;  /* 0x000000120b12c210 */ /* 0x001fe40007fde0ff */
[----:B------:R-:W-:Y:S02]  /*0940*/  @!P3 MOV R11, R59 ;  /* 0x0000003b000bb202 */ /* 0x000fe40000000f00 */
[----:B------:R-:W-:Y:S01]  /*0950*/  @!P4 IADD3.X R19, PT, PT, R10, R19, RZ, P6, !PT ;  /* 0x000000130a13c210 */ /* 0x000fe200037fe4ff */
[----:B------:R-:W0:Y:S01]  /*0960*/  @!P1 LDC.64 R14, c[0x0][0x3f8] ;  /* 0x0000fe00ff0e9b82 */ /* 0x000e220000000a00 */
[----:B------:R-:W-:Y:S01]  /*0970*/  @!P3 MOV R10, R60 ;  /* 0x0000003c000ab202 */ /* 0x000fe20000000f00 */
[----:B------:R-:W-:Y:S01]  /*0980*/  @!P3 IMAD R43, R13, R23, R12 ;  /* 0x000000170d2bb224 */ /* 0x000fe200078e020c */
[----:B------:R-:W-:-:S02]  /*0990*/  CS2R R48, SRZ ;  /* 0x0000000000307805 */ /* 0x000fc4000001ff00 */
[----:B------:R-:W-:Y:S01]  /*09a0*/  SHF.R.S32.HI R21, RZ, 0x1f, R54 ;  /* 0x0000001fff157819 */ /* 0x000fe20000011436 */
[----:B------:R-:W-:Y:S01]  /*09b0*/  @!P3 IMAD.WIDE.U32 R22, R13, R22, R10 ;  /* 0x000000160d16b225 */ /* 0x000fe200078e000a */
[----:B------:R-:W-:Y:S01]  /*09c0*/  ISETP.GE.U32.AND P0, PT, R54, UR16, PT ;  /* 0x0000001036007c0c */ /* 0x000fe2000bf06070 */
[----:B------:R-:W0:Y:S01]  /*09d0*/  @!P2 LDC.64 R12, c[0x0][0x3a0] ;  /* 0x0000e800ff0cab82 */ /* 0x000e220000000a00 */
[----:B------:R-:W-:Y:S01]  /*09e0*/  MOV R50, RZ ;  /* 0x000000ff00327202 */ /* 0x000fe20000000f00 */
[----:B------:R2:W5:Y:S01]  /*09f0*/  @!P4 LDG.E R49, desc[UR10][R18.64] ;  /* 0x0000000a1231c981 */ /* 0x000562000c1e1900 */
[----:B------:R-:W-:Y:S01]  /*0a00*/  @!P3 IADD3 R43, PT, PT, R23, R43, RZ ;  /* 0x0000002b172bb210 */ /* 0x000fe20007ffe0ff */
[----:B--2---:R-:W-:Y:S01]  /*0a10*/  @!P2 IMAD R20, R41, R16, RZ ;  /* 0x000000102914a224 */ /* 0x004fe200078e02ff */
[----:B------:R-:W-:Y:S02]  /*0a20*/  ISETP.GE.AND.EX P0, PT, R21, UR17, PT, P0 ;  /* 0x0000001115007c0c */ /* 0x000fe4000bf06300 */
[----:B------:R-:W-:Y:S01]  /*0a30*/  @!P3 SHF.L.U32 R23, R22, 0x1, RZ ;  /* 0x000000011617b819 */ /* 0x000fe200000006ff */
[----:B------:R-:W2:Y:S01]  /*0a40*/  @!P2 LDC.64 R10, c[0x0][0x398] ;  /* 0x0000e600ff0aab82 */ /* 0x000ea20000000a00 */
[----:B------:R1:W4:Y:S01]  /*0a50*/  @!P4 LDG.E R50, desc[UR10][R28.64] ;  /* 0x0000000a1c32c981 */ /* 0x000322000c1e1900 */
[----:B------:R-:W-:-:S02]  /*0a60*/  @!P2 MOV R18, R60 ;  /* 0x0000003c0012a202 */ /* 0x000fc40000000f00 */
[----:B------:R-:W-:Y:S02]  /*0a70*/  @!P2 MOV R19, R59 ;  /* 0x0000003b0013a202 */ /* 0x000fe40000000f00 */
[C---:B-1----:R-:W-:Y:S02]  /*0a80*/  @!P3 IADD3 R6, P4, PT, R23.reuse, R6, RZ ;  /* 0x000000061706b210 */ /* 0x042fe40007f9e0ff */
[----:B------:R-:W-:Y:S01]  /*0a90*/  @!P3 IADD3 R4, P6, PT, R23, R4, RZ ;  /* 0x000000041704b210 */ /* 0x000fe20007fde0ff */
[----:B------:R-:W-:Y:S01]  /*0aa0*/  @!P2 IMAD R23, R31, R17, R20 ;  /* 0x000000111f17a224 */ /* 0x000fe200078e0214 */
[----:B------:R-:W-:Y:S01]  /*0ab0*/  IADD3 R33, PT, PT, R33, 0x1c0, RZ ;  /* 0x000001c021217810 */ /* 0x000fe20007ffe0ff */
[----:B------:R-:W-:Y:S01]  /*0ac0*/  @!P2 IMAD.WIDE.U32 R16, R31, R16, R18 ;  /* 0x000000101f10a225 */ /* 0x000fe200078e0012 */
[----:B------:R-:W1:Y:S02]  /*0ad0*/  @!P0 LDC.64 R28, c[0x0][0x3f8] ;  /* 0x0000fe00ff1c8b82 */ /* 0x000e640000000a00 */
[----:B------:R-:W-:Y:S01]  /*0ae0*/  ISETP.GE.U32.AND P5, PT, R33, UR16, PT ;  /* 0x0000001021007c0c */ /* 0x000fe2000bfa6070 */
[----:B0-----:R-:W-:Y:S01]  /*0af0*/  @!P1 IMAD R20, R27, R14, RZ ;  /* 0x0000000e1b149224 */ /* 0x001fe200078e02ff */
[----:B------:R-:W-:-:S04]  /*0b00*/  SHF.R.S32.HI R35, RZ, 0x1f, R33 ;  /* 0x0000001fff237819 */ /* 0x000fc80000011421 */
[----:B------:R-:W0:Y:S01]  /*0b10*/  @!P1 LDC.64 R30, c[0x0][0x3a0] ;  /* 0x0000e800ff1e9b82 */ /* 0x000e220000000a00 */
[----:B------:R-:W-:Y:S02]  /*0b20*/  ISETP.GE.AND.EX P5, PT, R35, UR17, PT, P5 ;  /* 0x0000001123007c0c */ /* 0x000fe4000bfa6350 */
[----:B------:R-:W-:-:S05]  /*0b30*/  @!P1 MOV R18, R60 ;  /* 0x0000003c00129202 */ /* 0x000fca0000000f00 */
[----:B------:R-:W0:Y:S01]  /*0b40*/  @!P1 LDC.64 R26, c[0x0][0x398] ;  /* 0x0000e600ff1a9b82 */ /* 0x000e220000000a00 */
[----:B------:R-:W-:Y:S01]  /*0b50*/  @!P1 MOV R19, R59 ;  /* 0x0000003b00139202 */ /* 0x000fe20000000f00 */
[----:B------:R-:W-:Y:S01]  /*0b60*/  @!P1 IMAD R41, R25, R15, R20 ;  /* 0x0000000f19299224 */ /* 0x000fe200078e0214 */
[----:B------:R-:W-:Y:S02]  /*0b70*/  @!P3 SHF.L.U64.HI R22, R22, 0x1, R43 ;  /* 0x000000011616b819 */ /* 0x000fe4000001022b */
[----:B------:R-:W-:Y:S01]  /*0b80*/  @!P2 IADD3 R23, PT, PT, R17, R23, RZ ;  /* 0x000000171117a210 */ /* 0x000fe20007ffe0ff */
[----:B------:R-:W-:Y:S01]  /*0b90*/  @!P1 IMAD.WIDE.U32 R14, R25, R14, R18 ;  /* 0x0000000e190e9225 */ /* 0x000fe200078e0012 */
[----:B------:R-:W-:Y:S02]  /*0ba0*/  @!P2 SHF.L.U32 R17, R16, 0x1, RZ ;  /* 0x000000011011a819 */ /* 0x000fe400000006ff */
[----:B------:R-:W-:Y:S02]  /*0bb0*/  CS2R R46, SRZ ;  /* 0x00000000002e7805 */ /* 0x000fe4000001ff00 */
[C---:B------:R-:W-:Y:S01]  /*0bc0*/  @!P3 IADD3.X R7, PT, PT, R22.reuse, R7, RZ, P4, !PT ;  /* 0x000000071607b210 */ /* 0x040fe200027fe4ff */
[----:B------:R-:W0:Y:S01]  /*0bd0*/  @!P0 LDC.64 R24, c[0x0][0x3a0] ;  /* 0x0000e800ff188b82 */ /* 0x000e220000000a00 */
[----:B------:R-:W-:-:S02]  /*0be0*/  @!P3 IADD3.X R5, PT, PT, R22, R5, RZ, P6, !PT ;  /* 0x000000051605b210 */ /* 0x000fc400037fe4ff */
[----:B------:R-:W-:Y:S01]  /*0bf0*/  @!P2 IADD3 R12, P4, PT, R17, R12, RZ ;  /* 0x0000000c110ca210 */ /* 0x000fe20007f9e0ff */
[----:B-1----:R-:W-:Y:S01]  /*0c00*/  @!P0 IMAD R21, R21, R28, RZ ;  /* 0x0000001c15158224 */ /* 0x002fe200078e02ff */
[----:B--2---:R-:W-:Y:S02]  /*0c10*/  @!P2 IADD3 R10, P6, PT, R17, R10, RZ ;  /* 0x0000000a110aa210 */ /* 0x004fe40007fde0ff */
[----:B------:R-:W-:Y:S02]  /*0c20*/  CS2R R42, SRZ ;  /* 0x00000000002a7805 */ /* 0x000fe4000001ff00 */
[----:B------:R-:W-:Y:S02]  /*0c30*/  @!P2 SHF.L.U64.HI R16, R16, 0x1, R23 ;  /* 0x000000011010a819 */ /* 0x000fe40000010217 */
[----:B------:R-:W-:Y:S02]  /*0c40*/  CS2R R44, SRZ ;  /* 0x00000000002c7805 */ /* 0x000fe4000001ff00 */
[----:B------:R-:W-:Y:S01]  /*0c50*/  @!P1 IADD3 R17, PT, PT, R15, R41, RZ ;  /* 0x000000290f119210 */ /* 0x000fe20007ffe0ff */
[----:B------:R-:W1:Y:S01]  /*0c60*/  @!P5 LDC.64 R22, c[0x0][0x3f8] ;  /* 0x0000fe00ff16db82 */ /* 0x000e620000000a00 */
[----:B------:R-:W-:Y:S01]  /*0c70*/  @!P1 SHF.L.U32 R15, R14, 0x1, RZ ;  /* 0x000000010e0f9819 */ /* 0x000fe200000006ff */
[----:B------:R-:W-:Y:S01]  /*0c80*/  UISETP.NE.AND UP1, UPT, UR15, URZ, UPT ;  /* 0x000000ff0f00728c */ /* 0x000fe2000bf25270 */
[C---:B------:R-:W-:Y:S01]  /*0c90*/  @!P2 IADD3.X R13, PT, PT, R16.reuse, R13, RZ, P4, !PT ;  /* 0x0000000d100da210 */ /* 0x040fe200027fe4ff */
[----:B------:R-:W5:Y:S01]  /*0ca0*/  @!P3 LDG.E R47, desc[UR10][R4.64] ;  /* 0x0000000a042fb981 */ /* 0x000f62000c1e1900 */
[----:B------:R-:W-:-:S02]  /*0cb0*/  @!P2 IADD3.X R11, PT, PT, R16, R11, RZ, P6, !PT ;  /* 0x0000000b100ba210 */ /* 0x000fc400037fe4ff */
[----:B------:R-:W-:Y:S01]  /*0cc0*/  @!P1 SHF.L.U64.HI R16, R14, 0x1, R17 ;  /* 0x000000010e109819 */ /* 0x000fe20000010211 */
[----:B------:R2:W4:Y:S01]  /*0cd0*/  @!P2 LDG.E R46, desc[UR10][R12.64] ;  /* 0x0000000a0c2ea981 */ /* 0x000522000c1e1900 */
[C---:B0-----:R-:W-:Y:S02]  /*0ce0*/  @!P1 IADD3 R30, P6, PT, R15.reuse, R30, RZ ;  /* 0x0000001e0f1e9210 */ /* 0x041fe40007fde0ff */
[----:B------:R-:W-:Y:S01]  /*0cf0*/  ISETP.NE.AND P4, PT, RZ, UR15, PT ;  /* 0x0000000fff007c0c */ /* 0x000fe2000bf85270 */
[----:B------:R-:W-:Y:S01]  /*0d00*/  @!P0 IMAD R41, R54, R29, R21 ;  /* 0x0000001d36298224 */ /* 0x000fe200078e0215 */
[----:B------:R-:W-:Y:S01]  /*0d10*/  @!P1 IADD3.X R31, PT, PT, R16, R31, RZ, P6, !PT ;  /* 0x0000001f101f9210 */ /* 0x000fe200037fe4ff */
[----:B------:R-:W0:Y:S01]  /*0d20*/  LDC.64 R20, c[0x0][0x3a8] ;  /* 0x0000ea00ff147b82 */ /* 0x000e220000000a00 */
[----:B------:R-:W-:Y:S01]  /*0d30*/  @!P1 IADD3 R26, P6, PT, R15, R26, RZ ;  /* 0x0000001a0f1a9210 */ /* 0x000fe20007fde0ff */
[----:B------:R-:W5:Y:S01]  /*0d40*/  @!P3 LDG.E R48, desc[UR10][R6.64] ;  /* 0x0000000a0630b981 */ /* 0x000f62000c1e1900 */
[----:B--2---:R-:W-:-:S02]  /*0d50*/  @!P0 MOV R12, R60 ;  /* 0x0000003c000c8202 */ /* 0x004fc40000000f00 */
[----:B------:R-:W-:Y:S01]  /*0d60*/  @!P0 MOV R13, R59 ;  /* 0x0000003b000d8202 */ /* 0x000fe20000000f00 */
[----:B------:R-:W2:Y:S02]  /*0d70*/  @!P1 LDG.E R44, desc[UR10][R30.64] ;  /* 0x0000000a1e2c9981 */ /* 0x000ea4000c1e1900 */
[----:B------:R-:W0:Y:S01]  /*0d80*/  @!P0 LDC.64 R14, c[0x0][0x398] ;  /* 0x0000e600ff0e8b82 */ /* 0x000e220000000a00 */
[----:B------:R-:W-:Y:S01]  /*0d90*/  @!P1 IADD3.X R27, PT, PT, R16, R27, RZ, P6, !PT ;  /* 0x0000001b101b9210 */ /* 0x000fe200037fe4ff */
[----:B------:R-:W-:-:S04]  /*0da0*/  @!P0 IMAD.WIDE.U32 R28, R54, R28, R12 ;  /* 0x0000001c361c8225 */ /* 0x000fc800078e000c */
[----:B-1----:R-:W-:Y:S02]  /*0db0*/  @!P5 IMAD R34, R35, R22, RZ ;  /* 0x000000162322d224 */ /* 0x002fe400078e02ff */
[----:B------:R-:W1:Y:S01]  /*0dc0*/  @!P5 LDC.64 R16, c[0x0][0x3a0] ;  /* 0x0000e800ff10db82 */ /* 0x000e620000000a00 */
[----:B------:R0:W2:Y:S01]  /*0dd0*/  @!P1 LDG.E R43, desc[UR10][R26.64] ;  /* 0x0000000a1a2b9981 */ /* 0x0000a2000c1e1900 */
[----:B------:R-:W-:-:S03]  /*0de0*/  CS2R R4, SRZ ;  /* 0x0000000000047805 */ /* 0x000fc6000001ff00 */
[----:B------:R-:W5:Y:S03]  /*0df0*/  @!P2 LDG.E R45, desc[UR10][R10.64] ;  /* 0x0000000a0a2da981 */ /* 0x000f66000c1e1900 */
[----:B------:R-:W1:Y:S08]  /*0e00*/  @!P5 LDC.64 R12, c[0x0][0x398] ;  /* 0x0000e600ff0cdb82 */ /* 0x000e700000000a00 */
[----:B------:R-:W1:Y:S01]  /*0e10*/  @P4 LDC.64 R18, c[0x0][0x3b0] ;  /* 0x0000ec00ff124b82 */ /* 0x000e620000000a00 */
[----:B0-----:R-:W-:-:S02]  /*0e20*/  @!P5 MOV R26, R60 ;  /* 0x0000003c001ad202 */ /* 0x001fc40000000f00 */
[----:B------:R-:W-:Y:S01]  /*0e30*/  @!P5 MOV R27, R59 ;  /* 0x0000003b001bd202 */ /* 0x000fe20000000f00 */
[----:B------:R-:W-:Y:S01]  /*0e40*/  @!P5 IMAD R31, R33, R23, R34 ;  /* 0x00000017211fd224 */ /* 0x000fe200078e0222 */
[----:B------:R-:W-:Y:S02]  /*0e50*/  @!P0 IADD3 R41, PT, PT, R29, R41, RZ ;  /* 0x000000291d298210 */ /* 0x000fe40007ffe0ff */
[C---:B------:R-:W-:Y:S01]  /*0e60*/  @!P0 SHF.L.U32 R29, R28.reuse, 0x1, RZ ;  /* 0x000000011c1d8819 */ /* 0x040fe200000006ff */
[----:B------:R-:W-:Y:S01]  /*0e70*/  @!P5 IMAD.WIDE.U32 R22, R33, R22, R26 ;  /* 0x000000162116d225 */ /* 0x000fe200078e001a */
[----:B------:R-:W-:Y:S02]  /*0e80*/  @!P0 SHF.L.U64.HI R28, R28, 0x1, R41 ;  /* 0x000000011c1c8819 */ /* 0x000fe40000010229 */
[C---:B------:R-:W-:Y:S02]  /*0e90*/  @!P0 IADD3 R24, P6, PT, R29.reuse, R24, RZ ;  /* 0x000000181d188210 */ /* 0x040fe40007fde0ff */
[----:B------:R-:W-:-:S02]  /*0ea0*/  @!P0 IADD3 R14, P1, PT, R29, R14, RZ ;  /* 0x0000000e1d0e8210 */ /* 0x000fc40007f3e0ff */
[----:B------:R-:W-:Y:S02]  /*0eb0*/  @!P5 IADD3 R29, PT, PT, R23, R31, RZ ;  /* 0x0000001f171dd210 */ /* 0x000fe40007ffe0ff */
[----:B------:R-:W-:Y:S02]  /*0ec0*/  @!P5 SHF.L.U32 R23, R22, 0x1, RZ ;  /* 0x000000011617d819 */ /* 0x000fe400000006ff */
[----:B------:R-:W-:Y:S02]  /*0ed0*/  LEA R33, R55, R32, 0x2 ;  /* 0x0000002037217211 */ /* 0x000fe400078e10ff */
[C---:B------:R-:W-:Y:S02]  /*0ee0*/  @!P0 IADD3.X R25, PT, PT, R28.reuse, R25, RZ, P6, !PT ;  /* 0x000000191c198210 */ /* 0x040fe400037fe4ff */
[----:B------:R-:W-:Y:S02]  /*0ef0*/  @!P0 IADD3.X R15, PT, PT, R28, R15, RZ, P1, !PT ;  /* 0x0000000f1c0f8210 */ /* 0x000fe40000ffe4ff */
[----:B------:R-:W-:Y:S01]  /*0f00*/  @!P5 SHF.L.U64.HI R28, R22, 0x1, R29 ;  /* 0x00000001161cd819 */ /* 0x000fe2000001021d */
[----:B-1----:R-:W-:Y:S01]  /*0f10*/  @P4 IMAD.WIDE R18, R33, 0x2, R18 ;  /* 0x0000000221124825 */ /* 0x002fe200078e0212 */
[C---:B------:R-:W-:Y:S01]  /*0f20*/  @!P5 IADD3 R16, P1, PT, R23.reuse, R16, RZ ;  /* 0x000000101710d210 */ /* 0x040fe20007f3e0ff */
[----:B------:R-:W2:Y:S01]  /*0f30*/  @!P0 LDG.E R42, desc[UR10][R24.64] ;  /* 0x0000000a182a8981 */ /* 0x000ea2000c1e1900 */
[----:B------:R-:W-:Y:S01]  /*0f40*/  @!P5 IADD3 R12, P6, PT, R23, R12, RZ ;  /* 0x0000000c170cd210 */ /* 0x000fe20007fde0ff */
[----:B------:R-:W-:Y:S01]  /*0f50*/  IMAD.WIDE R20, R33, 0x2, R20 ;  /* 0x0000000221147825 */ /* 0x000fe200078e0214 */
[----:B------:R-:W-:-:S02]  /*0f60*/  MOV R41, RZ ;  /* 0x000000ff00297202 */ /* 0x000fc40000000f00 */
[----:B------:R-:W-:Y:S02]  /*0f70*/  CS2R R32, SRZ ;  /* 0x0000000000207805 */ /* 0x000fe4000001ff00 */
[C---:B------:R-:W-:Y:S01]  /*0f80*/  @!P5 IADD3.X R17, PT, PT, R28.reuse, R17, RZ, P1, !PT ;  /* 0x000000111c11d210 */ /* 0x040fe20000ffe4ff */
[----:B------:R-:W2:Y:S01]  /*0f90*/  @P4 LDG.E.U16 R22, desc[UR10][R18.64] ;  /* 0x0000000a12164981 */ /* 0x000ea2000c1e1500 */
[----:B------:R-:W-:-:S03]  /*0fa0*/  @!P5 IADD3.X R13, PT, PT, R28, R13, RZ, P6, !PT ;  /* 0x0000000d1c0dd210 */ /* 0x000fc600037fe4ff */
[----:B------:R-:W2:Y:S04]  /*0fb0*/  @P4 LDG.E.U16 R26, desc[UR10][R18.64+0x2] ;  /* 0x0000020a121a4981 */ /* 0x000ea8000c1e1500 */
[----:B------:R-:W2:Y:S04]  /*0fc0*/  LDG.E.U16 R23, desc[UR10][R20.64] ;  /* 0x0000000a14177981 */ /* 0x000ea8000c1e1500 */
[----:B------:R-:W2:Y:S04]  /*0fd0*/  LDG.E.U16 R24, desc[UR10][R20.64+0x2] ;  /* 0x0000020a14187981 */ /* 0x000ea8000c1e1500 */
[----:B------:R0:W2:Y:S04]  /*0fe0*/  @!P0 LDG.E R41, desc[UR10][R14.64] ;  /* 0x0000000a0e298981 */ /* 0x0000a8000c1e1900 */
[----:B------:R2:W2:Y:S04]  /*0ff0*/  @!P5 LDG.E R33, desc[UR10][R16.64] ;  /* 0x0000000a1021d981 */ /* 0x0004a8000c1e1900 */
[----:B------:R1:W2:Y:S01]  /*1000*/  @!P5 LDG.E R32, desc[UR10][R12.64] ;  /* 0x0000000a0c20d981 */ /* 0x0002a2000c1e1900 */
[----:B------:R-:W-:Y:S01]  /*1010*/  UMOV UR9, 0x3f800000 ;  /* 0x3f80000000097882 */ /* 0x000fe20000000000 */
        /* <DEDUP_REMOVED lines=9> */
[----:B------:R-:W-:Y:S02]  /*10b0*/  PRMT R38, R40, 0x7632, R38 ;  /* 0x0000763228267816 */ /* 0x000fe40000000026 */
[----:B0-----:R-:W-:Y:S02]  /*10c0*/  PRMT R14, R39, 0x7632, R14 ;  /* 0x00007632270e7816 */ /* 0x001fe4000000000e */
[----:B----4-:R-:W-:Y:S02]  /*10d0*/  PRMT R34, R37, 0x7632, R34 ;  /* 0x0000763225227816 */ /* 0x010fe40000000022 */
[----:B------:R-:W-:Y:S02]  /*10e0*/  PRMT R35, R36, 0x7632, R35 ;  /* 0x0000763224237816 */ /* 0x000fe40000000023 */
[----:B---3--:R-:W-:Y:S02]  /*10f0*/  @P1 R2UR UR4, R8 ;  /* 0x00000000080412ca */ /* 0x008fe400000e0000 */
[----:B------:R-:W-:-:S02]  /*1100*/  PRMT R10, R50, 0x7632, R10 ;  /* 0x00007632320a7816 */ /* 0x000fc4000000000a */
[----:B------:R-:W-:Y:S02]  /*1110*/  PRMT R18, R46, 0x7632, R18 ;  /* 0x000076322e127816 */ /* 0x000fe40000000012 */
[----:B--2---:R-:W-:-:S07]  /*1120*/  PRMT R17, R44, 0x7632, R17 ;  /* 0x000076322c117816 */ /* 0x004fce0000000011 */
[----:B------:R-:W-:Y:S01]  /*1130*/  @UP0 UMOV UR9, UR4 ;  /* 0x0000000400090c82 */ /* 0x000fe20008000000 */
[----:B------:R-:W-:Y:S02]  /*1140*/  PRMT R16, R43, 0x7632, R16 ;  /* 0x000076322b107816 */ /* 0x000fe40000000010 */
[----:B-1----:R-:W-:Y:S02]  /*1150*/  PRMT R12, R42, 0x7632, R12 ;  /* 0x000076322a0c7816 */ /* 0x002fe4000000000c */
[----:B------:R-:W-:Y:S02]  /*1160*/  @P4 SHF.L.U32 R4, R22, 0x10, RZ ;  /* 0x0000001016044819 */ /* 0x000fe400000006ff */
[----:B------:R-:W-:Y:S02]  /*1170*/  @P4 SHF.L.U32 R5, R26, 0x10, RZ ;  /* 0x000000101a054819 */ /* 0x000fe400000006ff */
[----:B------:R-:W-:Y:S02]  /*1180*/  SHF.L.U32 R7, R23, 0x10, RZ ;  /* 0x0000001017077819 */ /* 0x000fe400000006ff */
[----:B------:R-:W-:-:S02]  /*1190*/  SHF.L.U32 R6, R24, 0x10, RZ ;  /* 0x0000001018067819 */ /* 0x000fc400000006ff */
[----:B------:R-:W-:Y:S02]  /*11a0*/  PRMT R15, R41, 0x7632, R15 ;  /* 0x00007632290f7816 */ /* 0x000fe4000000000f */
[----:B------:R-:W-:Y:S02]  /*11b0*/  PRMT R8, R33, 0x7632, R8 ;  /* 0x0000763221087816 */ /* 0x000fe40000000008 */
[----:B------:R-:W-:Y:S01]  /*11c0*/  PRMT R9, R32, 0x7632, R9 ;  /* 0x0000763220097816 */ /* 0x000fe20000000009 */
[----:B------:R-:W-:Y:S06]  /*11d0*/  BRA.U UP1, `(.L_x_271) ;  /* 0x0000000901547547 */ /* 0x000fec000b800000 */
[----:B------:R-:W-:Y:S02]  /*11e0*/  SHF.L.U32 R13, R10, 0x10, RZ ;  /* 0x000000100a0d7819 */ /* 0x000fe400000006ff */
[----:B------:R-:W-:Y:S02]  /*11f0*/  SHF.L.U32 R11, R50, 0x10, RZ ;  /* 0x00000010320b7819 */ /* 0x000fe400000006ff */
[----:B-----5:R-:W-:Y:S01]  /*1200*/  SHF.L.U32 R10, R49, 0x10, RZ ;  /* 0x00000010310a7819 */ /* 0x020fe200000006ff */
        /* <DEDUP_REMOVED lines=11> */
[----:B------:R-:W-:Y:S01]  /*12c0*/  FMUL.FTZ R19, R6, R11 ;  /* 0x0000000b06137220 */ /* 0x000fe20000410000 */
[----:B------:R-:W-:Y:S01]  /*12d0*/  SHF.L.U32 R22, R47, 0x10, RZ ;  /* 0x000000102f167819 */ /* 0x000fe200000006ff */
[----:B------:R-:W-:Y:S01]  /*12e0*/  FMUL.FTZ R26, R23, UR9 ;  /* 0x00000009171a7c20 */ /* 0x000fe20008410000 */
[----:B------:R-:W-:Y:S01]  /*12f0*/  PRMT R23, R48, 0x7632, R23 ;  /* 0x0000763230177816 */ /* 0x000fe20000000017 */
[----:B------:R-:W-:Y:S01]  /*1300*/  FADD.FTZ R24, R19, R24 ;  /* 0x0000001813187221 */ /* 0x000fe20000010000 */
[----:B------:R-:W-:Y:S01]  /*1310*/  FFMA.FTZ R21, R20, R19, R21 ;  /* 0x0000001314157223 */ /* 0x000fe20000010015 */
[----:B------:R-:W-:Y:S01]  /*1320*/  FFMA.FTZ R13, R10, R13, RZ ;  /* 0x0000000d0a0d7223 */ /* 0x000fe200000100ff */
[----:B------:R-:W-:Y:S01]  /*1330*/  FADD.FTZ R19, RZ, R10 ;  /* 0x0000000aff137221 */ /* 0x000fe20000010000 */
[----:B------:R-:W-:Y:S01]  /*1340*/  FMUL.FTZ R25, R7, R22 ;  /* 0x0000001607197220 */ /* 0x000fe20000410000 */
[----:B------:R-:W-:Y:S01]  /*1350*/  SHF.L.U32 R23, R23, 0x10, RZ ;  /* 0x0000001017177819 */ /* 0x000fe200000006ff */
[C---:B------:R-:W-:Y:S01]  /*1360*/  FFMA.FTZ R13, R22.reuse, R26, R13 ;  /* 0x0000001a160d7223 */ /* 0x040fe2000001000d */
[----:B------:R-:W-:Y:S01]  /*1370*/  FADD.FTZ R10, R22, R19 ;  /* 0x00000013160a7221 */ /* 0x000fe20000010000 */
[----:B------:R-:W-:Y:S01]  /*1380*/  FFMA.FTZ R21, R26, R25, R21 ;  /* 0x000000191a157223 */ /* 0x000fe20000010015 */
[----:B------:R-:W-:Y:S01]  /*1390*/  FADD.FTZ R19, R24, R25 ;  /* 0x0000001918137221 */ /* 0x000fe20000010000 */
[----:B------:R-:W-:Y:S01]  /*13a0*/  PRMT R26, R47, 0x7632, R26 ;  /* 0x000076322f1a7816 */ /* 0x000fe2000000001a */
[----:B------:R-:W-:Y:S01]  /*13b0*/  FADD.FTZ R24, R23, -UR16 ;  /* 0x8000001017187e21 */ /* 0x000fe20008010000 */
[----:B------:R-:W-:Y:S01]  /*13c0*/  SHF.L.U32 R25, R46, 0x10, RZ ;  /* 0x000000102e197819 */ /* 0x000fe200000006ff */
[----:B------:R-:W-:Y:S01]  /*13d0*/  FFMA.FTZ R20, R11, R20, RZ ;  /* 0x000000140b147223 */ /* 0x000fe200000100ff */
[----:B------:R-:W-:Y:S01]  /*13e0*/  SHF.L.U32 R23, R26, 0x10, RZ ;  /* 0x000000101a177819 */ /* 0x000fe200000006ff */
[----:B------:R-:W-:Y:S01]  /*13f0*/  FADD.FTZ R26, RZ, R11 ;  /* 0x0000000bff1a7221 */ /* 0x000fe20000010000 */
[----:B------:R-:W-:Y:S01]  /*1400*/  FMUL.FTZ R24, R24, UR9 ;  /* 0x0000000918187c20 */ /* 0x000fe20008410000 */
[----:B------:R-:W-:Y:S01]  /*1410*/  FADD.FTZ R25, R25, -UR16 ;  /* 0x8000001019197e21 */ /* 0x000fe20008010000 */
[----:B------:R-:W-:Y:S01]  /*1420*/  SHF.L.U32 R22, R45, 0x10, RZ ;  /* 0x000000102d167819 */ /* 0x000fe200000006ff */
[----:B------:R-:W-:Y:S01]  /*1430*/  FMUL.FTZ R28, R6, R23 ;  /* 0x00000017061c7220 */ /* 0x000fe20000410000 */
[C---:B------:R-:W-:Y:S01]  /*1440*/  FADD.FTZ R11, R23.reuse, R26 ;  /* 0x0000001a170b7221 */ /* 0x040fe20000010000 */
[----:B------:R-:W-:Y:S01]  /*1450*/  FFMA.FTZ R20, R23, R24, R20 ;  /* 0x0000001817147223 */ /* 0x000fe20000010014 */
[----:B------:R-:W-:Y:S01]  /*1460*/  FMUL.FTZ R23, R25, UR9 ;  /* 0x0000000919177c20 */ /* 0x000fe20008410000 */
[----:B------:R-:W-:Y:S01]  /*1470*/  FADD.FTZ R10, R10, R22 ;  /* 0x000000160a0a7221 */ /* 0x000fe20000010000 */
[----:B------:R-:W-:Y:S01]  /*1480*/  FADD.FTZ R19, R28, R19 ;  /* 0x000000131c137221 */ /* 0x000fe20000010000 */
[----:B------:R-:W-:Y:S01]  /*1490*/  FFMA.FTZ R24, R24, R28, R21 ;  /* 0x0000001c18187223 */ /* 0x000fe20000010015 */
[----:B------:R-:W-:Y:S01]  /*14a0*/  FFMA.FTZ R13, R22, R23, R13 ;  /* 0x00000017160d7223 */ /* 0x000fe2000001000d */
[----:B------:R-:W-:Y:S01]  /*14b0*/  FMUL.FTZ R22, R7, R22 ;  /* 0x0000001607167220 */ /* 0x000fe20000410000 */
[----:B------:R-:W-:-:S02]  /*14c0*/  SHF.L.U32 R21, R18, 0x10, RZ ;  /* 0x0000001012157819 */ /* 0x000fc400000006ff */
[----:B------:R-:W-:Y:S01]  /*14d0*/  PRMT R26, R45, 0x7632, R26 ;  /* 0x000076322d1a7816 */ /* 0x000fe2000000001a */
[----:B------:R-:W-:Y:S01]  /*14e0*/  FADD.FTZ R18, R19, R22 ;  /* 0x0000001613127221 */ /* 0x000fe20000010000 */
[----:B------:R-:W-:Y:S01]  /*14f0*/  FFMA.FTZ R19, R23, R22, R24 ;  /* 0x0000001617137223 */ /* 0x000fe20000010018 */
[----:B------:R-:W-:Y:S01]  /*1500*/  FADD.FTZ R22, R21, -UR16 ;  /* 0x8000001015167e21 */ /* 0x000fe20008010000 */
[----:B------:R-:W-:Y:S02]  /*1510*/  SHF.L.U32 R21, R26, 0x10, RZ ;  /* 0x000000101a157819 */ /* 0x000fe400000006ff */
[----:B------:R-:W-:Y:S01]  /*1520*/  SHF.L.U32 R25, R44, 0x10, RZ ;  /* 0x000000102c197819 */ /* 0x000fe200000006ff */
[----:B------:R-:W-:Y:S01]  /*1530*/  FMUL.FTZ R24, R22, UR9 ;  /* 0x0000000916187c20 */ /* 0x000fe20008410000 */
[----:B------:R-:W-:Y:S01]  /*1540*/  SHF.L.U32 R17, R17, 0x10, RZ ;  /* 0x0000001011117819 */ /* 0x000fe200000006ff */
[----:B------:R-:W-:Y:S01]  /*1550*/  FADD.FTZ R11, R11, R21 ;  /* 0x000000150b0b7221 */ /* 0x000fe20000010000 */
[----:B------:R-:W-:Y:S01]  /*1560*/  SHF.L.U32 R26, R43, 0x10, RZ ;  /* 0x000000102b1a7819 */ /* 0x000fe200000006ff */
[----:B------:R-:W-:Y:S01]  /*1570*/  FFMA.FTZ R20, R21, R24, R20 ;  /* 0x0000001815147223 */ /* 0x000fe20000010014 */
[----:B------:R-:W-:Y:S01]  /*1580*/  FMUL.FTZ R21, R6, R21 ;  /* 0x0000001506157220 */ /* 0x000fe20000410000 */
[----:B------:R-:W-:Y:S01]  /*1590*/  FADD.FTZ R25, R25, -UR16 ;  /* 0x8000001019197e21 */ /* 0x000fe20008010000 */
[----:B------:R-:W-:Y:S01]  /*15a0*/  SHF.L.U32 R15, R15, 0x10, RZ ;  /* 0x000000100f0f7819 */ /* 0x000fe200000006ff */
[----:B------:R-:W-:Y:S01]  /*15b0*/  FMUL.FTZ R23, R7, R26 ;  /* 0x0000001a07177220 */ /* 0x000fe20000410000 */
[----:B------:R-:W-:Y:S01]  /*15c0*/  FADD.FTZ R18, R21, R18 ;  /* 0x0000001215127221 */ /* 0x000fe20000010000 */
[----:B------:R-:W-:Y:S01]  /*15d0*/  FFMA.FTZ R19, R24, R21, R19 ;  /* 0x0000001518137223 */ /* 0x000fe20000010013 */
[----:B------:R-:W-:Y:S01]  /*15e0*/  FADD.FTZ R21, R17, -UR16 ;  /* 0x8000001011157e21 */ /* 0x000fe20008010000 */
[----:B------:R-:W-:Y:S01]  /*15f0*/  SHF.L.U32 R17, R16, 0x10, RZ ;  /* 0x0000001010117819 */ /* 0x000fe200000006ff */
[----:B------:R-:W-:Y:S01]  /*1600*/  FMUL.FTZ R22, R25, UR9 ;  /* 0x0000000919167c20 */ /* 0x000fe20008410000 */
[----:B------:R-:W-:Y:S01]  /*1610*/  FADD.FTZ R25, R18, R23 ;  /* 0x0000001712197221 */ /* 0x000fe20000010000 */
[----:B------:R-:W-:Y:S01]  /*1620*/  FMUL.FTZ R21, R21, UR9 ;  /* 0x0000000915157c20 */ /* 0x000fe20008410000 */
[----:B------:R-:W-:Y:S01]  /*1630*/  SHF.L.U32 R18, R42, 0x10, RZ ;  /* 0x000000102a127819 */ /* 0x000fe200000006ff */
[----:B------:R-:W-:Y:S01]  /*1640*/  FFMA.FTZ R13, R26, R22, R13 ;  /* 0x000000161a0d7223 */ /* 0x000fe2000001000d */
[----:B------:R-:W-:Y:S01]  /*1650*/  FMUL.FTZ R16, R6, R17 ;  /* 0x0000001106107220 */ /* 0x000fe20000410000 */
[----:B------:R-:W-:Y:S01]  /*1660*/  FADD.FTZ R11, R11, R17 ;  /* 0x000000110b0b7221 */ /* 0x000fe20000010000 */
[----:B------:R-:W-:Y:S01]  /*1670*/  FFMA.FTZ R20, R17, R21, R20 ;  /* 0x0000001511147223 */ /* 0x000fe20000010014 */
[----:B------:R-:W-:Y:S01]  /*1680*/  FFMA.FTZ R22, R22, R23, R19 ;  /* 0x0000001716167223 */ /* 0x000fe20000010013 */
[----:B------:R-:W-:Y:S01]  /*1690*/  SHF.L.U32 R17, R12, 0x10, RZ ;  /* 0x000000100c117819 */ /* 0x000fe200000006ff */
[----:B------:R-:W-:Y:S01]  /*16a0*/  FADD.FTZ R12, R16, R25 ;  /* 0x00000019100c7221 */ /* 0x000fe20000010000 */
[----:B------:R-:W-:Y:S01]  /*16b0*/  FADD.FTZ R18, R18, -UR16 ;  /* 0x8000001012127e21 */ /* 0x000fe20008010000 */
[----:B------:R-:W-:Y:S01]  /*16c0*/  FFMA.FTZ R22, R21, R16, R22 ;  /* 0x0000001015167223 */ /* 0x000fe20000010016 */
[----:B------:R-:W-:Y:S01]  /*16d0*/  SHF.L.U32 R16, R41, 0x10, RZ ;  /* 0x0000001029107819 */ /* 0x000fe200000006ff */
[----:B------:R-:W-:Y:S01]  /*16e0*/  FADD.FTZ R17, R17, -UR16 ;  /* 0x8000001011117e21 */ /* 0x000fe20008010000 */
[----:B------:R-:W-:Y:S01]  /*16f0*/  FADD.FTZ R10, R10, R26 ;  /* 0x0000001a0a0a7221 */ /* 0x000fe20000010000 */
[----:B------:R-:W-:Y:S01]  /*1700*/  FMUL.FTZ R19, R18, UR9 ;  /* 0x0000000912137c20 */ /* 0x000fe20008410000 */
[----:B------:R-:W-:Y:S01]  /*1710*/  SHF.L.U32 R18, R40, 0x10, RZ ;  /* 0x0000001028127819 */ /* 0x000fe200000006ff */
[----:B------:R-:W-:Y:S01]  /*1720*/  FMUL.FTZ R17, R17, UR9 ;  /* 0x0000000911117c20 */ /* 0x000fe20008410000 */
[----:B------:R-:W-:Y:S01]  /*1730*/  FMUL.FTZ R21, R7, R16 ;  /* 0x0000001007157220 */ /* 0x000fe20000410000 */
[----:B------:R-:W-:Y:S01]  /*1740*/  FADD.FTZ R10, R10, R16 ;  /* 0x000000100a0a7221 */ /* 0x000fe20000010000 */
[----:B------:R-:W-:Y:S01]  /*1750*/  FFMA.FTZ R13, R16, R19, R13 ;  /* 0x00000013100d7223 */ /* 0x000fe2000001000d */
[----:B------:R-:W-:Y:S01]  /*1760*/  FADD.FTZ R11, R11, R15 ;  /* 0x0000000f0b0b7221 */ /* 0x000fe20000010000 */
[----:B------:R-:W-:Y:S01]  /*1770*/  FFMA.FTZ R20, R15, R17, R20 ;  /* 0x000000110f147223 */ /* 0x000fe20000010014 */
[----:B------:R-:W-:Y:S01]  /*1780*/  FMUL.FTZ R16, R6, R15 ;  /* 0x0000000f06107220 */ /* 0x000fe20000410000 */
[----:B------:R-:W-:Y:S01]  /*1790*/  FADD.FTZ R15, R12, R21 ;  /* 0x000000150c0f7221 */ /* 0x000fe20000010000 */
[----:B------:R-:W-:Y:S01]  /*17a0*/  FFMA.FTZ R22, R19, R21, R22 ;  /* 0x0000001513167223 */ /* 0x000fe20000010016 */
[----:B------:R-:W-:Y:S01]  /*17b0*/  FADD.FTZ R19, R18, -UR16 ;  /* 0x8000001012137e21 */ /* 0x000fe20008010000 */
[----:B------:R-:W-:Y:S01]  /*17c0*/  SHF.L.U32 R18, R39, 0x10, RZ ;  /* 0x0000001027127819 */ /* 0x000fe200000006ff */
[----:B------:R-:W-:Y:S01]  /*17d0*/  FADD.FTZ R12, R16, R15 ;  /* 0x0000000f100c7221 */ /* 0x000fe20000010000 */
[----:B------:R-:W-:Y:S01]  /*17e0*/  FFMA.FTZ R22, R17, R16, R22 ;  /* 0x0000001011167223 */ /* 0x000fe20000010016 */
[----:B------:R-:W-:Y:S01]  /*17f0*/  FMUL.FTZ R19, R19, UR9 ;  /* 0x0000000913137c20 */ /* 0x000fe20008410000 */
[----:B------:R-:W-:Y:S01]  /*1800*/  SHF.L.U32 R16, R38, 0x10, RZ ;  /* 0x0000001026107819 */ /* 0x000fe200000006ff */
[----:B------:R-:W-:Y:S01]  /*1810*/  FMUL.FTZ R17, R7, R18 ;  /* 0x0000001207117220 */ /* 0x000fe20000410000 */
[----:B------:R-:W-:Y:S01]  /*1820*/  FADD.FTZ R10, R10, R18 ;  /* 0x000000120a0a7221 */ /* 0x000fe20000010000 */
[----:B------:R-:W-:Y:S01]  /*1830*/  FFMA.FTZ R13, R18, R19, R13 ;  /* 0x00000013120d7223 */ /* 0x000fe2000001000d */
        /* <DEDUP_REMOVED lines=40> */
[----:B------:R-:W-:Y:S01]  /*1ac0*/  FFMA.FTZ R12, R16, R15, R13 ;  /* 0x0000000f100c7223 */ /* 0x000fe2000001000d */
[----:B------:R-:W-:Y:S01]  /*1ad0*/  FADD.FTZ R17, R10, R21 ;  /* 0x000000150a117221 */ /* 0x000fe20000010000 */
[----:B------:R-:W-:Y:S01]  /*1ae0*/  FFMA.FTZ R24, R23, R10, R24 ;  /* 0x0000000a17187223 */ /* 0x000fe20000010018 */
[----:B------:R-:W-:Y:S01]  /*1af0*/  FADD.FTZ R14, R19, R16 ;  /* 0x00000010130e7221 */ /* 0x000fe20000010000 */
[----:B------:R-:W-:Y:S01]  /*1b00*/  FADD.FTZ R15, R22, R11 ;  /* 0x0000000b160f7221 */ /* 0x000fe20000010000 */
[----:B------:R-:W-:Y:S01]  /*1b10*/  FFMA.FTZ R13, R11, R23, R20 ;  /* 0x000000170b0d7223 */ /* 0x000fe20000010014 */
[----:B------:R-:W-:Y:S06]  /*1b20*/  BRA `(.L_x_272) ;  /* 0x0000001000ac7947 */ /* 0x000fec0003800000 */
.L_x_271:
[C---:B------:R-:W-:Y:S02]  /*1b30*/  SHF.L.U32 R10, R50.reuse, 0x10, RZ ;  /* 0x00000010320a7819 */ /* 0x040fe400000006ff */
[----:B------:R-:W-:Y:S02]  /*1b40*/  PRMT R13, R50, 0x7632, R13 ;  /* 0x00007632320d7816 */ /* 0x000fe4000000000d */
[----:B-----5:R-:W-:Y:S01]  /*1b50*/  PRMT R14, R48, 0x7632, R14 ;  /* 0x00007632300e7816 */ /* 0x020fe2000000000e */
[----:B------:R-:W-:Y:S01]  /*1b60*/  FADD.FTZ R10, R10, -UR16 ;  /* 0x800000100a0a7e21 */ /* 0x000fe20008010000 */
[----:B------:R-:W-:Y:S02]  /*1b70*/  SHF.L.U32 R12, R48, 0x10, RZ ;  /* 0x00000010300c7819 */ /* 0x000fe400000006ff */
        /* <DEDUP_REMOVED lines=9> */
[----:B------:R-:W-:Y:S01]  /*1c10*/  FMUL.FTZ R13, R15, -1.4426950216293334961 ;  /* 0xbfb8aa3b0f0d7820 */ /* 0x000fe20000410000 */
[----:B------:R-:W-:Y:S01]  /*1c20*/  FMUL.FTZ R22, R14, UR9 ;  /* 0x000000090e167c20 */ /* 0x000fe20008410000 */
[----:B------:R-:W-:Y:S01]  /*1c30*/  FMUL.FTZ R10, R10, UR9 ;  /* 0x000000090a0a7c20 */ /* 0x000fe20008410000 */
[----:B------:R-:W-:Y:S01]  /*1c40*/  FFMA.FTZ R12, R7, R24, R4 ;  /* 0x00000018070c7223 */ /* 0x000fe20000010004 */
[----:B------:R-:W-:Y:S01]  /*1c50*/  FADD.FTZ R18, R18, -UR16 ;  /* 0x8000001012127e21 */ /* 0x000fe20008010000 */
[C-C-:B------:R-:W-:Y:S01]  /*1c60*/  FFMA.FTZ R56, R6.reuse, R22, R5.reuse ;  /* 0x0000001606387223 */ /* 0x140fe20000010005 */
[----:B------:R-:W-:Y:S01]  /*1c70*/  FFMA.FTZ R27, R6, R10, R5 ;  /* 0x0000000a061b7223 */ /* 0x000fe20000010005 */
[----:B------:R-:W0:Y:S01]  /*1c80*/  MUFU.EX2 R13, R13 ;  /* 0x0000000d000d7308 */ /* 0x000e220000000800 */
[----:B------:R-:W-:Y:S01]  /*1c90*/  FMUL.FTZ R17, R12, -1.4426950216293334961 ;  /* 0xbfb8aa3b0c117820 */ /* 0x000fe20000410000 */
[----:B------:R-:W-:Y:S01]  /*1ca0*/  FMUL.FTZ R20, R18, UR9 ;  /* 0x0000000912147c20 */ /* 0x000fe20008410000 */
[----:B------:R-:W-:Y:S01]  /*1cb0*/  FMUL.FTZ R14, R27, -1.4426950216293334961 ;  /* 0xbfb8aa3b1b0e7820 */ /* 0x000fe20000410000 */
[----:B------:R-:W-:Y:S01]  /*1cc0*/  FMUL.FTZ R16, R56, -1.4426950216293334961 ;  /* 0xbfb8aa3b38107820 */ /* 0x000fe20000410000 */
[----:B------:R-:W-:-:S02]  /*1cd0*/  SHF.L.U32 R28, R49, 0x10, RZ ;  /* 0x00000010311c7819 */ /* 0x000fc400000006ff */
[----:B------:R-:W-:Y:S01]  /*1ce0*/  PRMT R25, R49, 0x7632, R25 ;  /* 0x0000763231197816 */ /* 0x000fe20000000019 */
[----:B------:R-:W1:Y:S01]  /*1cf0*/  MUFU.EX2 R17, R17 ;  /* 0x0000001100117308 */ /* 0x000e620000000800 */
[----:B------:R-:W-:Y:S02]  /*1d00*/  SHF.L.U32 R30, R47, 0x10, RZ ;  /* 0x000000102f1e7819 */ /* 0x000fe400000006ff */
[----:B------:R-:W-:Y:S02]  /*1d10*/  SHF.L.U32 R25, R25, 0x10, RZ ;  /* 0x0000001019197819 */ /* 0x000fe400000006ff */
[----:B------:R-:W-:Y:S02]  /*1d20*/  PRMT R23, R47, 0x7632, R23 ;  /* 0x000076322f177816 */ /* 0x000fe40000000017 */
[----:B------:R-:W-:Y:S01]  /*1d30*/  SHF.L.U32 R29, R45, 0x10, RZ ;  /* 0x000000102d1d7819 */ /* 0x000fe200000006ff */
[----:B------:R-:W2:Y:S01]  /*1d40*/  MUFU.EX2 R14, R14 ;  /* 0x0000000e000e7308 */ /* 0x000ea20000000800 */
[----:B0-----:R-:W-:Y:S01]  /*1d50*/  FADD.FTZ R19, R13, 1 ;  /* 0x3f8000000d137421 */ /* 0x001fe20000010000 */
[----:B------:R-:W-:-:S06]  /*1d60*/  SHF.L.U32 R23, R23, 0x10, RZ ;  /* 0x0000001017177819 */ /* 0x000fcc00000006ff */
        /* <DEDUP_REMOVED lines=10> */
[----:B------:R-:W0:Y:S01]  /*1e10*/  MUFU.EX2 R17, R17 ;  /* 0x0000001100117308 */ /* 0x000e220000000800 */
[----:B-1----:R-:W-:Y:S01]  /*1e20*/  FADD.FTZ R19, R16, 1 ;  /* 0x3f80000010137421 */ /* 0x002fe20000010000 */
[----:B------:R-:W-:Y:S01]  /*1e30*/  SHF.L.U32 R16, R44, 0x10, RZ ;  /* 0x000000102c107819 */ /* 0x000fe200000006ff */
[----:B------:R-:W-:-:S04]  /*1e40*/  FMUL.FTZ R28, R28, R15 ;  /* 0x0000000f1c1c7220 */ /* 0x000fc80000410000 */
[----:B------:R-:W-:Y:S01]  /*1e50*/  FADD.FTZ R15, R16, -UR16 ;  /* 0x80000010100f7e21 */ /* 0x000fe20008010000 */
[----:B------:R-:W1:Y:S01]  /*1e60*/  MUFU.RCP R18, R18 ;  /* 0x0000001200127308 */ /* 0x000e620000001000 */
[----:B--2---:R-:W-:Y:S01]  /*1e70*/  FADD.FTZ R21, -R13, 1 ;  /* 0x3f8000000d157421 */ /* 0x004fe20000010100 */
[----:B------:R-:W-:-:S03]  /*1e80*/  FMUL.FTZ R13, R30, R13 ;  /* 0x0000000d1e0d7220 */ /* 0x000fc60000410000 */
[----:B------:R-:W-:Y:S01]  /*1e90*/  FFMA.FTZ R26, R12, R21, 1 ;  /* 0x3f8000000c1a7423 */ /* 0x000fe20000010015 */
[----:B0-----:R-:W-:Y:S01]  /*1ea0*/  FADD.FTZ R16, R17, 1 ;  /* 0x3f80000011107421 */ /* 0x001fe20000010000 */
[----:B------:R-:W-:Y:S02]  /*1eb0*/  PRMT R17, R46, 0x7632, R17 ;  /* 0x000076322e117816 */ /* 0x000fe40000000011 */
[----:B------:R-:W-:-:S03]  /*1ec0*/  FMUL.FTZ R26, R13, R26 ;  /* 0x0000001a0d1a7220 */ /* 0x000fc60000410000 */
[----:B------:R-:W0:Y:S01]  /*1ed0*/  MUFU.RCP R16, R16 ;  /* 0x0000001000107308 */ /* 0x000e220000001000 */
[----:B-1----:R-:W-:Y:S01]  /*1ee0*/  FADD.FTZ R12, -R18, 1 ;  /* 0x3f800000120c7421 */ /* 0x002fe20000010100 */
[----:B------:R-:W-:-:S03]  /*1ef0*/  FMUL.FTZ R25, R25, R18 ;  /* 0x0000001219197220 */ /* 0x000fc60000410000 */
[----:B------:R-:W-:Y:S01]  /*1f00*/  FFMA.FTZ R27, R27, R12, 1 ;  /* 0x3f8000001b1b7423 */ /* 0x000fe2000001000c */
[----:B------:R-:W-:Y:S02]  /*1f10*/  FMUL.FTZ R12, R15, UR9 ;  /* 0x000000090f0c7c20 */ /* 0x000fe40008410000 */
[----:B------:R1:W2:Y:S01]  /*1f20*/  MUFU.RCP R18, R19 ;  /* 0x0000001300127308 */ /* 0x0002a20000001000 */
[----:B------:R-:W-:Y:S01]  /*1f30*/  FMUL.FTZ R25, R25, R27 ;  /* 0x0000001b19197220 */ /* 0x000fe20000410000 */
[----:B------:R-:W-:Y:S01]  /*1f40*/  FFMA.FTZ R15, R7, R12, R4 ;  /* 0x0000000c070f7223 */ /* 0x000fe20000010004 */
[----:B-1----:R-:W-:-:S03]  /*1f50*/  SHF.L.U32 R19, R17, 0x10, RZ ;  /* 0x0000001011137819 */ /* 0x002fc600000006ff */
[----:B------:R-:W-:Y:S01]  /*1f60*/  FMUL.FTZ R17, R15, -1.4426950216293334961 ;  /* 0xbfb8aa3b0f117820 */ /* 0x000fe20000410000 */
[----:B0-----:R-:W-:Y:S01]  /*1f70*/  FADD.FTZ R21, -R16, 1 ;  /* 0x3f80000010157421 */ /* 0x001fe20000010100 */
[----:B------:R-:W-:Y:S01]  /*1f80*/  FMUL.FTZ R16, R29, R16 ;  /* 0x000000101d107220 */ /* 0x000fe20000410000 */
[----:B------:R-:W-:Y:S02]  /*1f90*/  FADD.FTZ R13, R19, -UR16 ;  /* 0x80000010130d7e21 */ /* 0x000fe40008010000 */
[----:B------:R-:W-:Y:S01]  /*1fa0*/  FFMA.FTZ R21, R14, R21, 1 ;  /* 0x3f8000000e157423 */ /* 0x000fe20000010015 */
[----:B------:R-:W-:Y:S01]  /*1fb0*/  PRMT R14, R44, 0x7632, R14 ;  /* 0x000076322c0e7816 */ /* 0x000fe2000000000e */
[----:B------:R-:W0:Y:S01]  /*1fc0*/  MUFU.EX2 R17, R17 ;  /* 0x0000001100117308 */ /* 0x000e220000000800 */
[----:B------:R-:W-:Y:S01]  /*1fd0*/  FMUL.FTZ R13, R13, UR9 ;  /* 0x000000090d0d7c20 */ /* 0x000fe20008410000 */
[----:B--2---:R-:W-:Y:S01]  /*1fe0*/  FADD.FTZ R19, -R18, 1 ;  /* 0x3f80000012137421 */ /* 0x004fe20000010100 */
[----:B------:R-:W-:Y:S01]  /*1ff0*/  SHF.L.U32 R14, R14, 0x10, RZ ;  /* 0x000000100e0e7819 */ /* 0x000fe200000006ff */
[----:B------:R-:W-:Y:S01]  /*2000*/  FMUL.FTZ R23, R23, R18 ;  /* 0x0000001217177220 */ /* 0x000fe20000410000 */
[----:B------:R-:W-:Y:S01]  /*2010*/  FFMA.FTZ R30, R6, R13, R5 ;  /* 0x0000000d061e7223 */ /* 0x000fe20000010005 */
[----:B------:R-:W-:Y:S01]  /*2020*/  FFMA.FTZ R56, R56, R19, 1 ;  /* 0x3f80000038387423 */ /* 0x000fe20000010013 */
[----:B------:R-:W-:Y:S01]  /*2030*/  FMUL.FTZ R21, R16, R21 ;  /* 0x0000001510157220 */ /* 0x000fe20000410000 */
[----:B------:R-:W-:Y:S01]  /*2040*/  FADD.FTZ R14, R14, -UR16 ;  /* 0x800000100e0e7e21 */ /* 0x000fe20008010000 */
[----:B------:R-:W-:Y:S01]  /*2050*/  FMUL.FTZ R19, R30, -1.4426950216293334961 ;  /* 0xbfb8aa3b1e137820 */ /* 0x000fe20000410000 */
[----:B------:R-:W-:-:S02]  /*2060*/  FMUL.FTZ R23, R23, R56 ;  /* 0x0000003817177220 */ /* 0x000fc40000410000 */
[----:B------:R-:W-:-:S03]  /*2070*/  FMUL.FTZ R14, R14, UR9 ;  /* 0x000000090e0e7c20 */ /* 0x000fc60008410000 */
[----:B------:R-:W1:Y:S01]  /*2080*/  MUFU.EX2 R19, R19 ;  /* 0x0000001300137308 */ /* 0x000e620000000800 */
[----:B------:R-:W-:Y:S01]  /*2090*/  FFMA.FTZ R18, R6, R14, R5 ;  /* 0x0000000e06127223 */ /* 0x000fe20000010005 */
[----:B0-----:R-:W-:-:S03]  /*20a0*/  FADD.FTZ R17, R17, 1 ;  /* 0x3f80000011117421 */ /* 0x001fc60000010000 */
[----:B------:R-:W-:-:S03]  /*20b0*/  FMUL.FTZ R31, R18, -1.4426950216293334961 ;  /* 0xbfb8aa3b121f7820 */ /* 0x000fc60000410000 */
[----:B------:R-:W0:Y:S08]  /*20c0*/  MUFU.RCP R17, R17 ;  /* 0x0000001100117308 */ /* 0x000e300000001000 */
[----:B------:R-:W2:Y:S01]  /*20d0*/  MUFU.EX2 R16, R31 ;  /* 0x0000001f00107308 */ /* 0x000ea20000000800 */
[----:B-1----:R-:W-:-:S07]  /*20e0*/  FADD.FTZ R29, R19, 1 ;  /* 0x3f800000131d7421 */ /* 0x002fce0000010000 */
[----:B------:R-:W1:Y:S01]  /*20f0*/  MUFU.RCP R29, R29 ;  /* 0x0000001d001d7308 */ /* 0x000e620000001000 */
[----:B0-----:R-:W-:-:S04]  /*2100*/  FADD.FTZ R19, -R17, 1 ;  /* 0x3f80000011137421 */ /* 0x001fc80000010100 */
[----:B------:R-:W-:Y:S01]  /*2110*/  FFMA.FTZ R15, R15, R19, 1 ;  /* 0x3f8000000f0f7423 */ /* 0x000fe20000010013 */
[----:B------:R-:W-:Y:S01]  /*2120*/  SHF.L.U32 R19, R43, 0x10, RZ ;  /* 0x000000102b137819 */ /* 0x000fe200000006ff */
[----:B--2---:R-:W-:-:S04]  /*2130*/  FADD.FTZ R16, R16, 1 ;  /* 0x3f80000010107421 */ /* 0x004fc80000010000 */
[----:B------:R-:W-:Y:S01]  /*2140*/  FMUL.FTZ R19, R19, R17 ;  /* 0x0000001113137220 */ /* 0x000fe20000410000 */
[----:B------:R-:W-:Y:S01]  /*2150*/  PRMT R17, R45, 0x7632, R17 ;  /* 0x000076322d117816 */ /* 0x000fe20000000011 */
[----:B------:R-:W0:Y:S02]  /*2160*/  MUFU.RCP R16, R16 ;  /* 0x0000001000107308 */ /* 0x000e240000001000 */
[----:B------:R-:W-:Y:S01]  /*2170*/  FMUL.FTZ R15, R19, R15 ;  /* 0x0000000f130f7220 */ /* 0x000fe20000410000 */
[----:B-1----:R-:W-:Y:S01]  /*2180*/  FADD.FTZ R31, -R29, 1 ;  /* 0x3f8000001d1f7421 */ /* 0x002fe20000010100 */
[----:B------:R-:W-:Y:S02]  /*2190*/  PRMT R19, R43, 0x7632, R19 ;  /* 0x000076322b137816 */ /* 0x000fe40000000013 */
[----:B------:R-:W-:Y:S01]  /*21a0*/  SHF.L.U32 R17, R17, 0x10, RZ ;  /* 0x0000001011117819 */ /* 0x000fe200000006ff */
[----:B------:R-:W-:Y:S01]  /*21b0*/  FFMA.FTZ R30, R30, R31, 1 ;  /* 0x3f8000001e1e7423 */ /* 0x000fe2000001001f */
[----:B------:R-:W-:-:S02]  /*21c0*/  SHF.L.U32 R31, R42, 0x10, RZ ;  /* 0x000000102a1f7819 */ /* 0x000fc400000006ff */
[----:B------:R-:W-:Y:S01]  /*21d0*/  SHF.L.U32 R19, R19, 0x10, RZ ;  /* 0x0000001013137819 */ /* 0x000fe200000006ff */
[----:B------:R-:W-:Y:S02]  /*21e0*/  FMUL.FTZ R17, R17, R29 ;  /* 0x0000001d11117220 */ /* 0x000fe40000410000 */
[----:B------:R-:W-:Y:S02]  /*21f0*/  FADD.FTZ R31, R31, -UR16 ;  /* 0x800000101f1f7e21 */ /* 0x000fe40008010000 */
[----:B------:R-:W-:Y:S01]  /*2200*/  FMUL.FTZ R17, R17, R30 ;  /* 0x0000001e11117220 */ /* 0x000fe20000410000 */
[----:B------:R-:W-:Y:S01]  /*2210*/  FMUL.FTZ R30, R7, R28 ;  /* 0x0000001c071e7220 */ /* 0x000fe20000410000 */
[----:B0-----:R-:W-:Y:S01]  /*2220*/  FMUL.FTZ R19, R19, R16 ;  /* 0x0000001013137220 */ /* 0x001fe20000410000 */
[----:B------:R-:W-:Y:S01]  /*2230*/  FADD.FTZ R29, -R16, 1 ;  /* 0x3f800000101d7421 */ /* 0x000fe20000010100 */
[----:B------:R-:W-:Y:S01]  /*2240*/  FMUL.FTZ R16, R31, UR9 ;  /* 0x000000091f107c20 */ /* 0x000fe20008410000 */
[----:B------:R-:W-:Y:S01]  /*2250*/  FFMA.FTZ R31, R11, R30, RZ ;  /* 0x0000001e0b1f7223 */ /* 0x000fe200000100ff */
[----:B------:R-:W-:Y:S01]  /*2260*/  FADD.FTZ R30, RZ, R30 ;  /* 0x0000001eff1e7221 */ /* 0x000fe20000010000 */
[----:B------:R-:W-:Y:S01]  /*2270*/  FFMA.FTZ R18, R18, R29, 1 ;  /* 0x3f80000012127423 */ /* 0x000fe2000001001d */
[----:B------:R-:W-:Y:S01]  /*2280*/  FFMA.FTZ R27, R7, R16, R4 ;  /* 0x00000010071b7223 */ /* 0x000fe20000010004 */
[----:B------:R-:W-:-:S02]  /*2290*/  FMUL.FTZ R29, R6, R25 ;  /* 0x00000019061d7220 */ /* 0x000fc40000410000 */
[----:B------:R-:W-:Y:S01]  /*22a0*/  FMUL.FTZ R19, R19, R18 ;  /* 0x0000001213137220 */ /* 0x000fe20000410000 */
[----:B------:R-:W-:Y:S01]  /*22b0*/  FMUL.FTZ R57, R27, -1.4426950216293334961 ;  /* 0xbfb8aa3b1b397820 */ /* 0x000fe20000410000 */
[----:B------:R-:W-:Y:S01]  /*22c0*/  FFMA.FTZ R31, R10, R29, R31 ;  /* 0x0000001d0a1f7223 */ /* 0x000fe2000001001f */
[----:B------:R-:W-:-:S04]  /*22d0*/  FADD.FTZ R29, R29, R30 ;  /* 0x0000001e1d1d7221 */ /* 0x000fc80000010000 */
[----:B------:R-:W0:Y:S02]  /*22e0*/  MUFU.EX2 R57, R57 ;  /* 0x0000003900397308 */ /* 0x000e240000000800 */
[----:B0-----:R-:W-:Y:S01]  /*22f0*/  FADD.FTZ R56, R57, 1 ;  /* 0x3f80000039387421 */ /* 0x001fe20000010000 */
[----:B------:R-:W-:-:S05]  /*2300*/  SHF.L.U32 R57, R41, 0x10, RZ ;  /* 0x0000001029397819 */ /* 0x000fca00000006ff */
[----:B------:R-:W0:Y:S02]  /*2310*/  MUFU.RCP R18, R56 ;  /* 0x0000003800127308 */ /* 0x000e240000001000 */
[----:B0-----:R-:W-:Y:S01]  /*2320*/  FMUL.FTZ R30, R57, R18 ;  /* 0x00000012391e7220 */ /* 0x001fe20000410000 */
[----:B------:R-:W-:Y:S01]  /*2330*/  FADD.FTZ R18, -R18, 1 ;  /* 0x3f80000012127421 */ /* 0x000fe20000010100 */
[----:B------:R-:W-:-:S03]  /*2340*/  PRMT R57, R41, 0x7632, R57 ;  /* 0x0000763229397816 */ /* 0x000fc60000000039 */
[----:B------:R-:W-:Y:S01]  /*2350*/  FFMA.FTZ R27, R27, R18, 1 ;  /* 0x3f8000001b1b7423 */ /* 0x000fe20000010012 */
[----:B------:R-:W-:-:S03]  /*2360*/  SHF.L.U32 R57, R57, 0x10, RZ ;  /* 0x0000001039397819 */ /* 0x000fc600000006ff */
[----:B------:R-:W-:Y:S01]  /*2370*/  FMUL.FTZ R18, R30, R27 ;  /* 0x0000001b1e127220 */ /* 0x000fe20000410000 */
[----:B------:R-:W-:Y:S01]  /*2380*/  PRMT R30, R42, 0x7632, R30 ;  /* 0x000076322a1e7816 */ /* 0x000fe2000000001e */
[----:B------:R-:W-:Y:S01]  /*2390*/  FFMA.FTZ R27, R11, R28, RZ ;  /* 0x0000001c0b1b7223 */ /* 0x000fe200000100ff */
[----:B------:R-:W-:Y:S02]  /*23a0*/  FADD.FTZ R11, RZ, R28 ;  /* 0x0000001cff0b7221 */ /* 0x000fe40000010000 */
[----:B------:R-:W-:Y:S01]  /*23b0*/  SHF.L.U32 R30, R30, 0x10, RZ ;  /* 0x000000101e1e7819 */ /* 0x000fe200000006ff */
[-C--:B------:R-:W-:Y:S01]  /*23c0*/  FFMA.FTZ R27, R24, R26.reuse, R27 ;  /* 0x0000001a181b7223 */ /* 0x080fe2000001001b */
[----:B------:R-:W-:Y:S01]  /*23d0*/  FADD.FTZ R28, R11, R26 ;  /* 0x0000001a0b1c7221 */ /* 0x000fe20000010000 */
[----:B------:R-:W-:Y:S02]  /*23e0*/  FMUL.FTZ R26, R7, R26 ;  /* 0x0000001a071a7220 */ /* 0x000fe40000410000 */
[----:B------:R-:W-:Y:S01]  /*23f0*/  FADD.FTZ R30, R30, -UR16 ;  /* 0x800000101e1e7e21 */ /* 0x000fe20008010000 */
[----:B------:R-:W-:Y:S01]  /*2400*/  FADD.FTZ R28, R28, R21 ;  /* 0x000000151c1c7221 */ /* 0x000fe20000010000 */
[----:B------:R-:W-:Y:S01]  /*2410*/  FFMA.FTZ R31, R24, R26, R31 ;  /* 0x0000001a181f7223 */ /* 0x000fe2000001001f */
[----:B------:R-:W-:Y:S01]  /*2420*/  FADD.FTZ R29, R29, R26 ;  /* 0x0000001a1d1d7221 */ /* 0x000fe20000010000 */
[----:B------:R-:W-:Y:S01]  /*2430*/  FMUL.FTZ R11, R30, UR9 ;  /* 0x000000091e0b7c20 */ /* 0x000fe20008410000 */
[----:B------:R-:W-:-:S03]  /*2440*/  FFMA.FTZ R27, R20, R21, R27 ;  /* 0x00000015141b7223 */ /* 0x000fc6000001001b */
[----:B------:R-:W-:Y:S01]  /*2450*/  FFMA.FTZ R24, R6, R11, R5 ;  /* 0x0000000b06187223 */ /* 0x000fe20000010005 */
[----:B------:R-:W-:-:S03]  /*2460*/  FFMA.FTZ R27, R12, R15, R27 ;  /* 0x0000000f0c1b7223 */ /* 0x000fc6000001001b */
[----:B------:R-:W-:Y:S01]  /*2470*/  FMUL.FTZ R56, R24, -1.4426950216293334961 ;  /* 0xbfb8aa3b18387820 */ /* 0x000fe20000410000 */
[----:B------:R-:W-:-:S05]  /*2480*/  FFMA.FTZ R27, R16, R18, R27 ;  /* 0x00000012101b7223 */ /* 0x000fca000001001b */
[----:B------:R-:W0:Y:S02]  /*2490*/  MUFU.EX2 R56, R56 ;  /* 0x0000003800387308 */ /* 0x000e240000000800 */
[----:B0-----:R-:W-:Y:S01]  /*24a0*/  FADD.FTZ R30, R56, 1 ;  /* 0x3f800000381e7421 */ /* 0x001fe20000010000 */
[----:B------:R-:W-:-:S04]  /*24b0*/  FMUL.FTZ R56, R6, R23 ;  /* 0x0000001706387220 */ /* 0x000fc80000410000 */
[----:B------:R-:W-:Y:S01]  /*24c0*/  FFMA.FTZ R31, R22, R56, R31 ;  /* 0x00000038161f7223 */ /* 0x000fe2000001001f */
[----:B------:R-:W0:Y:S01]  /*24d0*/  MUFU.RCP R30, R30 ;  /* 0x0000001e001e7308 */ /* 0x000e220000001000 */
[----:B------:R-:W-:Y:S01]  /*24e0*/  FADD.FTZ R29, R56, R29 ;  /* 0x0000001d381d7221 */ /* 0x000fe20000010000 */
[----:B------:R-:W-:Y:S01]  /*24f0*/  SHF.L.U32 R56, R39, 0x10, RZ ;  /* 0x0000001027387819 */ /* 0x000fe200000006ff */
[----:B0-----:R-:W-:Y:S01]  /*2500*/  FMUL.FTZ R26, R57, R30 ;  /* 0x0000001e391a7220 */ /* 0x001fe20000410000 */
[----:B------:R-:W-:Y:S01]  /*2510*/  FADD.FTZ R57, -R30, 1 ;  /* 0x3f8000001e397421 */ /* 0x000fe20000010100 */
[----:B------:R-:W-:-:S03]  /*2520*/  FADD.FTZ R30, RZ, R25 ;  /* 0x00000019ff1e7221 */ /* 0x000fc60000010000 */
[----:B------:R-:W-:Y:S01]  /*2530*/  FFMA.FTZ R57, R24, R57, 1 ;  /* 0x3f80000018397423 */ /* 0x000fe20000010039 */
[----:B------:R-:W-:-:S03]  /*2540*/  FADD.FTZ R30, R30, R23 ;  /* 0x000000171e1e7221 */ /* 0x000fc60000010000 */
[----:B------:R-:W-:Y:S01]  /*2550*/  FMUL.FTZ R24, R26, R57 ;  /* 0x000000391a187220 */ /* 0x000fe20000410000 */
[----:B------:R-:W-:Y:S01]  /*2560*/  FFMA.FTZ R57, R10, R25, RZ ;  /* 0x000000190a397223 */ /* 0x000fe200000100ff */
[----:B------:R-:W-:-:S03]  /*2570*/  SHF.L.U32 R10, R40, 0x10, RZ ;  /* 0x00000010280a7819 */ /* 0x000fc600000006ff */
[----:B------:R-:W-:Y:S02]  /*2580*/  FFMA.FTZ R26, R22, R23, R57 ;  /* 0x00000017161a7223 */ /* 0x000fe40000010039 */
[----:B------:R-:W-:-:S04]  /*2590*/  FADD.FTZ R10, R10, -UR16 ;  /* 0x800000100a0a7e21 */ /* 0x000fc80008010000 */
[----:B------:R-:W-:-:S04]  /*25a0*/  FMUL.FTZ R10, R10, UR9 ;  /* 0x000000090a0a7c20 */ /* 0x000fc80008410000 */
[----:B------:R-:W-:-:S04]  /*25b0*/  FFMA.FTZ R22, R7, R10, R4 ;  /* 0x0000000a07167223 */ /* 0x000fc80000010004 */
        /* <DEDUP_REMOVED lines=8> */
[----:B------:R-:W-:Y:S02]  /*2640*/  FADD.FTZ R29, R29, R23 ;  /* 0x000000171d1d7221 */ /* 0x000fe40000010000 */
[----:B------:R-:W-:Y:S01]  /*2650*/  FMUL.FTZ R22, R56, R57 ;  /* 0x0000003938167220 */ /* 0x000fe20000410000 */
[----:B------:R-:W-:-:S03]  /*2660*/  SHF.L.U32 R56, R38, 0x10, RZ ;  /* 0x0000001026387819 */ /* 0x000fc600000006ff */
[----:B------:R-:W-:Y:S02]  /*2670*/  FFMA.FTZ R27, R10, R22, R27 ;  /* 0x000000160a1b7223 */ /* 0x000fe4000001001b */
[----:B------:R-:W-:-:S04]  /*2680*/  FADD.FTZ R56, R56, -UR16 ;  /* 0x8000001038387e21 */ /* 0x000fc80008010000 */
[----:B------:R-:W-:Y:S01]  /*2690*/  FMUL.FTZ R21, R56, UR9 ;  /* 0x0000000938157c20 */ /* 0x000fe20008410000 */
[----:B------:R-:W-:Y:S01]  /*26a0*/  FFMA.FTZ R56, R20, R23, R31 ;  /* 0x0000001714387223 */ /* 0x000fe2000001001f */
[----:B------:R-:W-:Y:S02]  /*26b0*/  PRMT R23, R39, 0x7632, R23 ;  /* 0x0000763227177816 */ /* 0x000fe40000000017 */
[----:B------:R-:W-:Y:S02]  /*26c0*/  FFMA.FTZ R20, R6, R21, R5 ;  /* 0x0000001506147223 */ /* 0x000fe40000010005 */
[----:B------:R-:W-:Y:S02]  /*26d0*/  SHF.L.U32 R23, R23, 0x10, RZ ;  /* 0x0000001017177819 */ /* 0x000fe400000006ff */
[----:B------:R-:W-:-:S06]  /*26e0*/  FMUL.FTZ R31, R20, -1.4426950216293334961 ;  /* 0xbfb8aa3b141f7820 */ /* 0x000fcc0000410000 */
[----:B------:R-:W0:Y:S02]  /*26f0*/  MUFU.EX2 R31, R31 ;  /* 0x0000001f001f7308 */ /* 0x000e240000000800 */
[----:B0-----:R-:W-:-:S06]  /*2700*/  FADD.FTZ R25, R31, 1 ;  /* 0x3f8000001f197421 */ /* 0x001fcc0000010000 */
[----:B------:R-:W0:Y:S02]  /*2710*/  MUFU.RCP R25, R25 ;  /* 0x0000001900197308 */ /* 0x000e240000001000 */
[----:B0-----:R-:W-:Y:S01]  /*2720*/  FADD.FTZ R57, -R25, 1 ;  /* 0x3f80000019397421 */ /* 0x001fe20000010100 */
[----:B------:R-:W-:Y:S01]  /*2730*/  FMUL.FTZ R23, R23, R25 ;  /* 0x0000001917177220 */ /* 0x000fe20000410000 */
[----:B------:R-:W-:Y:S02]  /*2740*/  FFMA.FTZ R25, R13, R17, R26 ;  /* 0x000000110d197223 */ /* 0x000fe4000001001a */
[----:B------:R-:W-:Y:S01]  /*2750*/  FFMA.FTZ R20, R20, R57, 1 ;  /* 0x3f80000014147423 */ /* 0x000fe20000010039 */
[----:B------:R-:W-:-:S03]  /*2760*/  FMUL.FTZ R57, R6, R17 ;  /* 0x0000001106397220 */ /* 0x000fc60000410000 */
[----:B------:R-:W-:Y:S01]  /*2770*/  FMUL.FTZ R23, R23, R20 ;  /* 0x0000001417177220 */ /* 0x000fe20000410000 */
[----:B------:R-:W-:Y:S01]  /*2780*/  SHF.L.U32 R20, R37, 0x10, RZ ;  /* 0x0000001025147819 */ /* 0x000fe200000006ff */
[----:B------:R-:W-:-:S04]  /*2790*/  FADD.FTZ R29, R57, R29 ;  /* 0x0000001d391d7221 */ /* 0x000fc80000010000 */
[----:B------:R-:W-:Y:S01]  /*27a0*/  FADD.FTZ R31, R20, -UR16 ;  /* 0x80000010141f7e21 */ /* 0x000fe20008010000 */
[----:B------:R-:W-:-:S03]  /*27b0*/  FADD.FTZ R20, R30, R17 ;  /* 0x000000111e147221 */ /* 0x000fc60000010000 */
[----:B------:R-:W-:Y:S01]  /*27c0*/  FMUL.FTZ R17, R31, UR9 ;  /* 0x000000091f117c20 */ /* 0x000fe20008410000 */
[----:B------:R-:W-:Y:S01]  /*27d0*/  FFMA.FTZ R31, R13, R57, R56 ;  /* 0x000000390d1f7223 */ /* 0x000fe20000010038 */
[----:B------:R-:W-:Y:S02]  /*27e0*/  SHF.L.U32 R57, R36, 0x10, RZ ;  /* 0x0000001024397819 */ /* 0x000fe400000006ff */
[----:B------:R-:W-:-:S04]  /*27f0*/  FFMA.FTZ R13, R7, R17, R4 ;  /* 0x00000011070d7223 */ /* 0x000fc80000010004 */
[----:B------:R-:W-:-:S06]  /*2800*/  FMUL.FTZ R30, R13, -1.4426950216293334961 ;  /* 0xbfb8aa3b0d1e7820 */ /* 0x000fcc0000410000 */
        /* <DEDUP_REMOVED lines=16> */
[----:B------:R-:W-:Y:S01]  /*2910*/  SHF.L.U32 R29, R35, 0x10, RZ ;  /* 0x00000010231d7819 */ /* 0x000fe200000006ff */
[----:B------:R-:W-:Y:S01]  /*2920*/  FADD.FTZ R13, R13, R22 ;  /* 0x000000160d0d7221 */ /* 0x000fe20000010000 */
[----:B------:R-:W-:Y:S01]  /*2930*/  FMUL.FTZ R22, R7, R22 ;  /* 0x0000001607167220 */ /* 0x000fe20000410000 */
[----:B------:R-:W-:-:S02]  /*2940*/  FMUL.FTZ R56, R12, -1.4426950216293334961 ;  /* 0xbfb8aa3b0c387820 */ /* 0x000fc40000410000 */
[----:B------:R-:W-:-:S04]  /*2950*/  FADD.FTZ R13, R13, R26 ;  /* 0x0000001a0d0d7221 */ /* 0x000fc80000010000 */
[----:B------:R-:W0:Y:S02]  /*2960*/  MUFU.EX2 R56, R56 ;  /* 0x0000003800387308 */ /* 0x000e240000000800 */
[----:B0-----:R-:W-:-:S06]  /*2970*/  FADD.FTZ R30, R56, 1 ;  /* 0x3f800000381e7421 */ /* 0x001fcc0000010000 */
[----:B------:R-:W0:Y:S02]  /*2980*/  MUFU.RCP R30, R30 ;  /* 0x0000001e001e7308 */ /* 0x000e240000001000 */
[----:B0-----:R-:W-:Y:S01]  /*2990*/  FADD.FTZ R57, -R30, 1 ;  /* 0x3f8000001e397421 */ /* 0x001fe20000010100 */
[----:B------:R-:W-:Y:S01]  /*29a0*/  FMUL.FTZ R29, R29, R30 ;  /* 0x0000001e1d1d7220 */ /* 0x000fe20000410000 */
[----:B------:R-:W-:Y:S02]  /*29b0*/  FMUL.FTZ R30, R6, R19 ;  /* 0x00000013061e7220 */ /* 0x000fe40000410000 */
[----:B------:R-:W-:Y:S02]  /*29c0*/  FFMA.FTZ R12, R12, R57, 1 ;  /* 0x3f8000000c0c7423 */ /* 0x000fe40000010039 */
[----:B------:R-:W-:Y:S02]  /*29d0*/  FFMA.FTZ R31, R14, R30, R31 ;  /* 0x0000001e0e1f7223 */ /* 0x000fe4000001001f */
[----:B------:R-:W-:Y:S01]  /*29e0*/  FMUL.FTZ R12, R29, R12 ;  /* 0x0000000c1d0c7220 */ /* 0x000fe20000410000 */
[----:B------:R-:W-:-:S05]  /*29f0*/  SHF.L.U32 R29, R33, 0x10, RZ ;  /* 0x00000010211d7819 */ /* 0x000fca00000006ff */
[----:B------:R-:W-:Y:S01]  /*2a00*/  FADD.FTZ R57, R29, -UR16 ;  /* 0x800000101d397e21 */ /* 0x000fe20008010000 */
[----:B------:R-:W-:Y:S01]  /*2a10*/  FADD.FTZ R29, R20, R19 ;  /* 0x00000013141d7221 */ /* 0x000fe20000010000 */
[----:B------:R-:W-:Y:S01]  /*2a20*/  FFMA.FTZ R20, R14, R19, R25 ;  /* 0x000000130e147223 */ /* 0x000fe20000010019 */
[----:B------:R-:W-:Y:S01]  /*2a30*/  FADD.FTZ R25, R30, R28 ;  /* 0x0000001c1e197221 */ /* 0x000fe20000010000 */
[----:B------:R-:W-:Y:S01]  /*2a40*/  FMUL.FTZ R19, R57, UR9 ;  /* 0x0000000939137c20 */ /* 0x000fe20008410000 */
[----:B------:R-:W-:Y:S01]  /*2a50*/  SHF.L.U32 R28, R32, 0x10, RZ ;  /* 0x00000010201c7819 */ /* 0x000fe200000006ff */
[----:B------:R-:W-:Y:S02]  /*2a60*/  FFMA.FTZ R20, R11, R24, R20 ;  /* 0x000000180b147223 */ /* 0x000fe40000010014 */
[----:B------:R-:W-:Y:S02]  /*2a70*/  FFMA.FTZ R14, R7, R19, R4 ;  /* 0x00000013070e7223 */ /* 0x000fe40000010004 */
[----:B------:R-:W-:-:S02]  /*2a80*/  FFMA.FTZ R20, R21, R23, R20 ;  /* 0x0000001715147223 */ /* 0x000fc40000010014 */
[----:B------:R-:W-:-:S06]  /*2a90*/  FMUL.FTZ R57, R14, -1.4426950216293334961 ;  /* 0xbfb8aa3b0e397820 */ /* 0x000fcc0000410000 */
[----:B------:R-:W0:Y:S02]  /*2aa0*/  MUFU.EX2 R57, R57 ;  /* 0x0000003900397308 */ /* 0x000e240000000800 */
[----:B0-----:R-:W-:-:S06]  /*2ab0*/  FADD.FTZ R56, R57, 1 ;  /* 0x3f80000039387421 */ /* 0x001fcc0000010000 */
[----:B------:R-:W0:Y:S02]  /*2ac0*/  MUFU.RCP R56, R56 ;  /* 0x0000003800387308 */ /* 0x000e240000001000 */
[----:B0-----:R-:W-:Y:S01]  /*2ad0*/  FADD.FTZ R30, -R56, 1 ;  /* 0x3f800000381e7421 */ /* 0x001fe20000010100 */
[----:B------:R-:W-:Y:S01]  /*2ae0*/  FMUL.FTZ R28, R28, R56 ;  /* 0x000000381c1c7220 */ /* 0x000fe20000410000 */
[----:B------:R-:W-:Y:S02]  /*2af0*/  FMUL.FTZ R56, R7, R18 ;  /* 0x0000001207387220 */ /* 0x000fe40000410000 */
[----:B------:R-:W-:-:S04]  /*2b00*/  FFMA.FTZ R14, R14, R30, 1 ;  /* 0x3f8000000e0e7423 */ /* 0x000fc8000001001e */
[----:B------:R-:W-:Y:S01]  /*2b10*/  FMUL.FTZ R14, R28, R14 ;  /* 0x0000000e1c0e7220 */ /* 0x000fe20000410000 */
[----:B------:R-:W-:-:S05]  /*2b20*/  SHF.L.U32 R28, R8, 0x10, RZ ;  /* 0x00000010081c7819 */ /* 0x000fca00000006ff */
[----:B------:R-:W-:-:S04]  /*2b30*/  FADD.FTZ R28, R28, -UR16 ;  /* 0x800000101c1c7e21 */ /* 0x000fc80008010000 */
[----:B------:R-:W-:Y:S01]  /*2b40*/  FMUL.FTZ R18, R28, UR9 ;  /* 0x000000091c127c20 */ /* 0x000fe20008410000 */
[----:B------:R-:W-:Y:S01]  /*2b50*/  FFMA.FTZ R28, R16, R56, R31 ;  /* 0x00000038101c7223 */ /* 0x000fe2000001001f */
[----:B------:R-:W-:Y:S01]  /*2b60*/  FADD.FTZ R16, R25, R56 ;  /* 0x0000003819107221 */ /* 0x000fe20000010000 */
[----:B------:R-:W-:Y:S01]  /*2b70*/  SHF.L.U32 R56, R9, 0x10, RZ ;  /* 0x0000001009387819 */ /* 0x000fe200000006ff */
        /* <DEDUP_REMOVED lines=8> */
[----:B------:R-:W-:Y:S01]  /*2c00*/  FADD.FTZ R30, R29, R24 ;  /* 0x000000181d1e7221 */ /* 0x000fe20000010000 */
[C---:B------:R-:W-:Y:S01]  /*2c10*/  FMUL.FTZ R29, R6.reuse, R24 ;  /* 0x00000018061d7220 */ /* 0x040fe20000410000 */
[----:B------:R-:W-:Y:S01]  /*2c20*/  FMUL.FTZ R24, R6, R12 ;  /* 0x0000000c06187220 */ /* 0x000fe20000410000 */
[----:B------:R-:W-:Y:S02]  /*2c30*/  FMUL.FTZ R25, R25, R56 ;  /* 0x0000003819197220 */ /* 0x000fe40000410000 */
[----:B------:R-:W-:Y:S01]  /*2c40*/  FFMA.FTZ R11, R11, R29, R28 ;  /* 0x0000001d0b0b7223 */ /* 0x000fe2000001001c */
[----:B------:R-:W-:-:S03]  /*2c50*/  FADD.FTZ R16, R29, R16 ;  /* 0x000000101d107221 */ /* 0x000fc60000010000 */
[----:B------:R-:W-:Y:S01]  /*2c60*/  FFMA.FTZ R11, R10, R22, R11 ;  /* 0x000000160a0b7223 */ /* 0x000fe2000001000b */
[----:B------:R-:W-:Y:S01]  /*2c70*/  FMUL.FTZ R10, R6, R23 ;  /* 0x00000017060a7220 */ /* 0x000fe20000410000 */
[----:B------:R-:W-:Y:S01]  /*2c80*/  FADD.FTZ R29, R16, R22 ;  /* 0x00000016101d7221 */ /* 0x000fe20000010000 */
[----:B------:R-:W-:Y:S01]  /*2c90*/  FMUL.FTZ R22, R7, R26 ;  /* 0x0000001a07167220 */ /* 0x000fe20000410000 */
[----:B------:R-:W-:Y:S01]  /*2ca0*/  FADD.FTZ R23, R30, R23 ;  /* 0x000000171e177221 */ /* 0x000fe20000010000 */
[----:B------:R-:W-:Y:S01]  /*2cb0*/  FFMA.FTZ R16, R21, R10, R11 ;  /* 0x0000000a15107223 */ /* 0x000fe2000001000b */
[----:B------:R-:W-:Y:S01]  /*2cc0*/  FADD.FTZ R29, R10, R29 ;  /* 0x0000001d0a1d7221 */ /* 0x000fe20000010000 */
[C---:B------:R-:W-:Y:S02]  /*2cd0*/  FFMA.FTZ R10, R17.reuse, R26, R27 ;  /* 0x0000001a110a7223 */ /* 0x040fe4000001001b */
[----:B------:R-:W-:Y:S01]  /*2ce0*/  FFMA.FTZ R16, R17, R22, R16 ;  /* 0x0000001611107223 */ /* 0x000fe20000010010 */
[----:B------:R-:W-:Y:S01]  /*2cf0*/  FADD.FTZ R29, R29, R22 ;  /* 0x000000161d1d7221 */ /* 0x000fe20000010000 */
[----:B------:R-:W-:Y:S01]  /*2d00*/  FMUL.FTZ R22, R7, R14 ;  /* 0x0000000e07167220 */ /* 0x000fe20000410000 */
[----:B------:R-:W-:Y:S01]  /*2d10*/  FMUL.FTZ R17, R6, R25 ;  /* 0x0000001906117220 */ /* 0x000fe20000410000 */
[C---:B------:R-:W-:Y:S01]  /*2d20*/  FFMA.FTZ R16, R15.reuse, R24, R16 ;  /* 0x000000180f107223 */ /* 0x040fe20000010010 */
[----:B------:R-:W-:Y:S01]  /*2d30*/  FADD.FTZ R29, R24, R29 ;  /* 0x0000001d181d7221 */ /* 0x000fe20000010000 */
[----:B------:R-:W-:-:S02]  /*2d40*/  FFMA.FTZ R15, R15, R12, R20 ;  /* 0x0000000c0f0f7223 */ /* 0x000fc40000010014 */
[----:B------:R-:W-:Y:S01]  /*2d50*/  FFMA.FTZ R11, R19, R22, R16 ;  /* 0x00000016130b7223 */ /* 0x000fe20000010010 */
[----:B------:R-:W-:Y:S01]  /*2d60*/  FADD.FTZ R22, R29, R22 ;  /* 0x000000161d167221 */ /* 0x000fe20000010000 */
[----:B------:R-:W-:Y:S01]  /*2d70*/  FADD.FTZ R16, R23, R12 ;  /* 0x0000000c17107221 */ /* 0x000fe20000010000 */
[----:B------:R-:W-:Y:S01]  /*2d80*/  FFMA.FTZ R12, R19, R14, R10 ;  /* 0x0000000e130c7223 */ /* 0x000fe2000001000a */
[----:B------:R-:W-:Y:S01]  /*2d90*/  FADD.FTZ R14, R13, R14 ;  /* 0x0000000e0d0e7221 */ /* 0x000fe20000010000 */
[C---:B------:R-:W-:Y:S01]  /*2da0*/  FFMA.FTZ R24, R18.reuse, R17, R11 ;  /* 0x0000001112187223 */ /* 0x040fe2000001000b */
[----:B------:R-:W-:Y:S01]  /*2db0*/  FFMA.FTZ R13, R18, R25, R15 ;  /* 0x00000019120d7223 */ /* 0x000fe2000001000f */
[----:B------:R-:W-:Y:S01]  /*2dc0*/  FADD.FTZ R17, R17, R22 ;  /* 0x0000001611117221 */ /* 0x000fe20000010000 */
[----:B------:R-:W-:-:S07]  /*2dd0*/  FADD.FTZ R15, R16, R25 ;  /* 0x00000019100f7221 */ /* 0x000fce0000010000 */
.L_x_272:
        /* <DEDUP_REMOVED lines=44> */
.L_x_274:
[----:B------:R-:W-:Y:S05]  /*30a0*/  BSYNC.RECONVERGENT B0 ;  /* 0x0000000000007941 */ /* 0x000fea0003800200 */
.L_x_273:
[----:B------:R-:W-:Y:S06]  /*30b0*/  BAR.SYNC.DEFER_BLOCKING 0x0 ;  /* 0x0000000000007b1d */ /* 0x000fec0000010000 */
[----:B------:R-:W-:Y:S04]  /*30c0*/  BSSY.RECONVERGENT B0, `(.L_x_275) ;  /* 0x000000b000007945 */ /* 0x000fe80003800200 */
[----:B------:R-:W-:Y:S05]  /*30d0*/  @P2 BRA `(.L_x_276) ;  /* 0x0000000000242947 */ /* 0x000fea0003800000 */
[----:B------:R-:W-:-:S09]  /*30e0*/  ULEA UR4, UR12, UR5, 0x18 ;  /* 0x000000050c047291 */ /* 0x000fd2000f8ec0ff */
[----:B--23--:R-:W2:Y:S04]  /*30f0*/  LDS.128 R16, [UR4+0x10] ;  /* 0x00001004ff107984 */ /* 0x00cea80008000c00 */
[----:B-1----:R-:W1:Y:S01]  /*3100*/  LDS.64 R20, [UR4+0x20] ;  /* 0x00002004ff147984 */ /* 0x002e620008000a00 */
[----:B--2---:R-:W-:Y:S01]  /*3110*/  FADD.FTZ R23, R10, R16 ;  /* 0x000000100a177221 */ /* 0x004fe20000010000 */
[----:B0-----:R-:W-:-:S03]  /*3120*/  FADD.FTZ R10, R11, R17 ;  /* 0x000000110b0a7221 */ /* 0x001fc60000010000 */
[----:B------:R-:W-:Y:S01]  /*3130*/  FADD.FTZ R23, R23, R18 ;  /* 0x0000001217177221 */ /* 0x000fe20000010000 */
[----:B------:R-:W-:-:S03]  /*3140*/  FADD.FTZ R16, R10, R19 ;  /* 0x000000130a107221 */ /* 0x000fc60000010000 */
[----:B-1----:R-:W-:Y:S01]  /*3150*/  FADD.FTZ R10, R23, R20 ;  /* 0x00000014170a7221 */ /* 0x002fe20000010000 */
[----:B------:R-:W-:-:S07]  /*3160*/  FADD.FTZ R11, R16, R21 ;  /* 0x00000015100b7221 */ /* 0x000fce0000010000 */
.L_x_276:
[----:B------:R-:W-:Y:S05]  /*3170*/  BSYNC.RECONVERGENT B0 ;  /* 0x0000000000007941 */ /* 0x000fea0003800200 */
.L_x_275:
[----:B------:R-:W-:Y:S01]  /*3180*/  BAR.SYNC.DEFER_BLOCKING 0x0 ;  /* 0x0000000000007b1d */ /* 0x000fe20000010000 */
[----:B------:R-:W-:-:S05]  /*3190*/  LEA R55, R55, R0, 0x1 ;  /* 0x0000000037377211 */ /* 0x000fca00078e08ff */
[----:B------:R-:W-:Y:S04]  /*31a0*/  BSSY.RECONVERGENT B0, `(.L_x_277) ;  /* 0x000013d000007945 */ /* 0x000fe80003800200 */
[----:B------:R-:W-:Y:S05]  /*31b0*/  @P1 BRA `(.L_x_278) ;  /* 0x0000001000ec1947 */ /* 0x000fea0003800000 */
[----:B--23--:R-:W2:Y:S04]  /*31c0*/  LDS.128 R16, [R56+0x20] ;  /* 0x0000200038107984 */ /* 0x00cea80000000c00 */
[----:B-1----:R-:W1:Y:S04]  /*31d0*/  LDS.128 R20, [R56+0x40] ;  /* 0x0000400038147984 */ /* 0x002e680000000c00 */
[----:B------:R-:W3:Y:S04]  /*31e0*/  LDS.128 R24, [R56+0x60] ;  /* 0x0000600038187984 */ /* 0x000ee80000000c00 */
[----:B------:R-:W4:Y:S01]  /*31f0*/  LDS.128 R28, [R56+0x80] ;  /* 0x00008000381c7984 */ /* 0x000f220000000c00 */
        /* <DEDUP_REMOVED lines=311> */
.L_x_278:
[----:B------:R-:W-:Y:S05]  /*4570*/  BSYNC.RECONVERGENT B0 ;  /* 0x0000000000007941 */ /* 0x000fea0003800200 */
.L_x_277:
        /* <DEDUP_REMOVED lines=28> */
.L_x_280:
[----:B------:R-:W-:Y:S05]  /*4740*/  BSYNC.RECONVERGENT B0 ;  /* 0x0000000000007941 */ /* 0x000fea0003800200 */
.L_x_279:
[----:B------:R-:W-:Y:S05]  /*4750*/  @!P3 BRA `(.L_x_281) ;  /* 0x0000000800a8b947 */ /* 0x000fea0003800000 */
[----:B-1--4-:R-:W1:Y:S01]  /*4760*/  LDC.64 R20, c[0x0][0x3d0] ;  /* 0x0000f400ff147b82 */ /* 0x012e620000000a00 */
[----:B------:R-:W-:Y:S02]  /*4770*/  LOP3.LUT R12, R51, 0x1, RZ, 0xc0, !PT ;  /* 0x00000001330c7812 */ /* 0x000fe400078ec0ff */
[----:B------:R-:W-:-:S03]  /*4780*/  ISETP.GE.U32.AND P3, PT, R3, 0x8, PT ;  /* 0x000000080300780c */ /* 0x000fc60003f66070 */
[----:B------:R-:W-:-:S04]  /*4790*/  IMAD R14, R12, UR14, RZ ;  /* 0x0000000e0c0e7c24 */ /* 0x000fc8000f8e02ff */
[----:B------:R-:W-:-:S05]  /*47a0*/  IMAD R12, R14, R3, RZ ;  /* 0x000000030e0c7224 */ /* 0x000fca00078e02ff */
[----:B------:R-:W-:-:S05]  /*47b0*/  SHF.L.U32 R13, R12, 0x1, RZ ;  /* 0x000000010c0d7819 */ /* 0x000fca00000006ff */
[----:B-1----:R-:W-:Y:S01]  /*47c0*/  IMAD.WIDE R20, R13, 0x4, R20 ;  /* 0x000000040d147825 */ /* 0x002fe200078e0214 */
[----:B------:R-:W-:Y:S06]  /*47d0*/  @P2 BRA `(.L_x_282) ;  /* 0x0000000000542947 */ /* 0x000fec0003800000 */
[----:B------:R-:W1:Y:S01]  /*47e0*/  LDC.64 R12, c[0x0][0x3c8] ;  /* 0x0000f200ff0c7b82 */ /* 0x000e620000000a00 */
[----:B---3--:R-:W-:Y:S01]  /*47f0*/  LOP3.LUT P1, R16, R51, 0x2, RZ, 0xc0, !PT ;  /* 0x0000000233107812 */ /* 0x008fe2000782c0ff */
[----:B------:R-:W-:Y:S02]  /*4800*/  UIMAD UR4, UR13, UR14, UR8 ;  /* 0x0000000e0d0472a4 */ /* 0x000fe4000f8e0208 */
[----:B------:R-:W-:Y:S02]  /*4810*/  IADD3 R15, PT, PT, R14, UR8, RZ ;  /* 0x000000080e0f7c10 */ /* 0x000fe4000fffe0ff */
[----:B------:R-:W-:Y:S02]  /*4820*/  SEL R19, R3, RZ, !P1 ;  /* 0x000000ff03137207 */ /* 0x000fe40004800000 */
[----:B--2---:R-:W-:Y:S02]  /*4830*/  MOV R17, UR4 ;  /* 0x0000000400117c02 */ /* 0x004fe40008000f00 */
[----:B------:R-:W-:Y:S01]  /*4840*/  ISETP.NE.AND P1, PT, R19, -0x1, PT ;  /* 0xffffffff1300780c */ /* 0x000fe20003f25270 */
[----:B-1----:R-:W-:-:S04]  /*4850*/  IMAD.WIDE.U32 R12, R15, 0x4, R12 ;  /* 0x000000040f0c7825 */ /* 0x002fc800078e000c */
        /* <DEDUP_REMOVED lines=8> */
.L_x_283:
[----:B-1----:R-:W2:Y:S04]  /*48e0*/  LDG.E.STRONG.GPU R14, desc[UR10][R12.64] ;  /* 0x0000000a0c0e7981 */ /* 0x002ea8000c1ef900 */
[----:B--2---:R-:W-:Y:S01]  /*48f0*/  CCTL.IVALL ;  /* 0x00000000ff00798f */ /* 0x004fe20002000000 */
[----:B------:R-:W-:Y:S05]  /*4900*/  YIELD ;  /* 0x0000000000007946 */ /* 0x000fea0003800000 */
[----:B------:R-:W-:-:S13]  /*4910*/  ISETP.NE.AND P1, PT, R14, R19, PT ;  /* 0x000000130e00720c */ /* 0x000fda0003f25270 */
[----:B------:R-:W-:Y:S05]  /*4920*/  @P1 BRA `(.L_x_283) ;  /* 0xfffffffc00ec1947 */ /* 0x000fea000383ffff */
.L_x_282:
[----:B------:R-:W-:Y:S05]  /*4930*/  WARPSYNC.ALL ;  /* 0x0000000000007948 */ /* 0x000fea0003800000 */
[----:B------:R-:W-:Y:S01]  /*4940*/  BAR.SYNC.DEFER_BLOCKING 0x0 ;  /* 0x0000000000007b1d */ /* 0x000fe20000010000 */
[----:B------:R-:W-:-:S05]  /*4950*/  HFMA2 R22, -RZ, RZ, 0, 0 ;  /* 0x00000000ff167431 */ /* 0x000fca00000001ff */
[----:B------:R-:W-:Y:S05]  /*4960*/  @!P3 BRA `(.L_x_284) ;  /* 0x000000040010b947 */ /* 0x000fea0003800000 */
[----:B------:R-:W-:Y:S02]  /*4970*/  MOV R23, RZ ;  /* 0x000000ff00177202 */ /* 0x000fe40000000f00 */
[----:B------:R-:W-:-:S07]  /*4980*/  LOP3.LUT R22, R3, 0x7ffffff8, RZ, 0xc0, !PT ;  /* 0x7ffffff803167812 */ /* 0x000fce00078ec0ff */
.L_x_285:
[C---:B-1----:R-:W-:Y:S02]  /*4990*/  IADD3 R15, PT, PT, R23.reuse, 0x1, RZ ;  /* 0x00000001170f7810 */ /* 0x042fe40007ffe0ff */
[----:B------:R-:W-:Y:S02]  /*49a0*/  ISETP.EQ.OR P3, PT, R23, UR13, P2 ;  /* 0x0000000d17007c0c */ /* 0x000fe40009762670 */
[----:B------:R-:W-:Y:S02]  /*49b0*/  ISETP.EQ.OR P5, PT, R15, UR13, P2 ;  /* 0x0000000d0f007c0c */ /* 0x000fe400097a2670 */
[C---:B--2---:R-:W-:Y:S02]  /*49c0*/  IADD3 R17, PT, PT, R23.reuse, 0x2, RZ ;  /* 0x0000000217117810 */ /* 0x044fe40007ffe0ff */
[----:B------:R-:W-:Y:S02]  /*49d0*/  MOV R12, UR14 ;  /* 0x0000000e000c7c02 */ /* 0x000fe40008000f00 */
[----:B------:R-:W-:-:S02]  /*49e0*/  IADD3 R19, PT, PT, R23, 0x3, RZ ;  /* 0x0000000317137810 */ /* 0x000fc40007ffe0ff */
[----:B------:R-:W-:Y:S02]  /*49f0*/  ISETP.EQ.OR P6, PT, R17, UR13, P2 ;  /* 0x0000000d11007c0c */ /* 0x000fe400097c2670 */
[----:B------:R-:W-:Y:S01]  /*4a00*/  MOV R14, UR14 ;  /* 0x0000000e000e7c02 */ /* 0x000fe20008000f00 */
[----:B------:R-:W-:Y:S01]  /*4a10*/  @!P3 IMAD R13, R23, R12, UR8 ;  /* 0x00000008170dbe24 */ /* 0x000fe2000f8e020c */
[----:B------:R-:W-:Y:S02]  /*4a20*/  ISETP.EQ.OR P1, PT, R19, UR13, P2 ;  /* 0x0000000d13007c0c */ /* 0x000fe40009722670 */
[----:B---3--:R-:W-:Y:S01]  /*4a30*/  MOV R16, UR14 ;  /* 0x0000000e00107c02 */ /* 0x008fe20008000f00 */
[----:B------:R-:W-:Y:S01]  /*4a40*/  @!P5 IMAD R15, R15, R14, UR8 ;  /* 0x000000080f0fde24 */ /* 0x000fe2000f8e020e */
[----:B------:R-:W-:Y:S01]  /*4a50*/  MOV R18, UR14 ;  /* 0x0000000e00127c02 */ /* 0x000fe20008000f00 */
        /* <DEDUP_REMOVED lines=53> */
.L_x_284:
[----:B-1----:R-:W-:-:S13]  /*4db0*/  LOP3.LUT P1, R12, R3, 0x7, RZ, 0xc0, !PT ;  /* 0x00000007030c7812 */ /* 0x002fda000782c0ff */
[----:B------:R-:W-:Y:S05]  /*4dc0*/  @!P1 BRA `(.L_x_281) ;  /* 0x00000004000c9947 */ /* 0x000fea0003800000 */
[----:B------:R-:W-:Y:S02]  /*4dd0*/  IADD3 R12, PT, PT, R12, -0x1, RZ ;  /* 0xffffffff0c0c7810 */ /* 0x000fe40007ffe0ff */
[----:B------:R-:W-:Y:S02]  /*4de0*/  LOP3.LUT P1, R18, R3, 0x3, RZ, 0xc0, !PT ;  /* 0x0000000303127812 */ /* 0x000fe4000782c0ff */
        /* <DEDUP_REMOVED lines=10> */
[----:B--2---:R-:W-:Y:S02]  /*4e90*/  IADD3 R17, PT, PT, R22, 0x3, RZ ;  /* 0x0000000316117810 */ /* 0x004fe40007ffe0ff */
[----:B------:R-:W-:Y:S02]  /*4ea0*/  ISETP.EQ.OR P3, PT, R15, UR13, P2 ;  /* 0x0000000d0f007c0c */ /* 0x000fe40009762670 */
[----:B------:R-:W-:-:S02]  /*4eb0*/  MOV R19, UR14 ;  /* 0x0000000e00137c02 */ /* 0x000fc40008000f00 */
        /* <DEDUP_REMOVED lines=21> */
.L_x_286:
        /* <DEDUP_REMOVED lines=20> */
.L_x_287:
        /* <DEDUP_REMOVED lines=10> */
.L_x_288:
[----:B------:R-:W-:Y:S05]  /*51f0*/  BSYNC.RECONVERGENT B0 ;  /* 0x0000000000007941 */ /* 0x000fea0003800200 */
.L_x_281:
[----:B------:R-:W5:Y:S01]  /*5200*/  S2UR UR5, SR_CgaCtaId ;  /* 0x00000000000579c3 */ /* 0x000f620000008800 */
[----:B------:R-:W-:Y:S01]  /*5210*/  UMOV UR4, 0x400 ;  /* 0x0000040000047882 */ /* 0x000fe20000000000 */
[----:B------:R-:W0:Y:S01]  /*5220*/  LDCU.64 UR18, c[0x0][0x400] ;  /* 0x00008000ff1277ac */ /* 0x000e220008000a00 */
[----:B----4-:R-:W-:Y:S02]  /*5230*/  SHF.R.U32.HI R15, RZ, 0x1, R0 ;  /* 0x00000001ff0f7819 */ /* 0x010fe40000011600 */
[----:B---3--:R-:W-:-:S03]  /*5240*/  PRMT R16, R49, 0x7632, R16 ;  /* 0x0000763231107816 */ /* 0x008fc60000000010 */
[----:B------:R-:W3:Y:S01]  /*5250*/  LDC R14, c[0x0][0x41c] ;  /* 0x00010700ff0e7b82 */ /* 0x000ee20000000800 */
[----:B-----5:R-:W-:Y:S01]  /*5260*/  ULEA UR4, UR5, UR4, 0x18 ;  /* 0x0000000405047291 */ /* 0x020fe2000f8ec0ff */
[----:B---3--:R-:W-:-:S08]  /*5270*/  IMAD R15, R14, UR13, R15 ;  /* 0x0000000d0e0f7c24 */ /* 0x008fd0000f8e020f */
[----:B------:R3:W-:Y:S01]  /*5280*/  @!P2 STS.64 [UR4+0x30], R10 ;  /* 0x0000300aff00a988 */ /* 0x0007e20008000a04 */
[----:B------:R-:W-:Y:S01]  /*5290*/  BAR.SYNC.DEFER_BLOCKING 0x0 ;  /* 0x0000000000007b1d */ /* 0x000fe20000010000 */
[C---:B0-----:R-:W-:Y:S02]  /*52a0*/  ISETP.GE.U32.AND P1, PT, R15.reuse, UR18, PT ;  /* 0x000000120f007c0c */ /* 0x041fe4000bf26070 */
[----:B------:R-:W-:Y:S02]  /*52b0*/  IADD3 R19, PT, PT, R15, 0x40, RZ ;  /* 0x000000400f137810 */ /* 0x000fe40007ffe0ff */
[----:B---3--:R-:W-:Y:S02]  /*52c0*/  SHF.R.S32.HI R10, RZ, 0x1f, R15 ;  /* 0x0000001fff0a7819 */ /* 0x008fe4000001140f */
[----:B------:R-:W-:Y:S02]  /*52d0*/  PRMT R11, R48, 0x7632, R11 ;  /* 0x00007632300b7816 */ /* 0x000fe4000000000b */
[----:B------:R-:W-:-:S02]  /*52e0*/  ISETP.GE.AND.EX P1, PT, R10, UR19, PT, P1 ;  /* 0x000000130a007c0c */ /* 0x000fc4000bf26310 */
[----:B------:R-:W-:Y:S02]  /*52f0*/  ISETP.GE.U32.AND P2, PT, R19, UR18, PT ;  /* 0x0000001213007c0c */ /* 0x000fe4000bf46070 */
[----:B------:R-:W-:Y:S01]  /*5300*/  SHF.L.U32 R48, R48, 0x10, RZ ;  /* 0x0000001030307819 */ /* 0x000fe200000006ff */
[----:B------:R-:W2:Y:S01]  /*5310*/  LDS.64 R12, [UR4+0x30] ;  /* 0x00003004ff0c7984 */ /* 0x000ea20008000a00 */
[----:B------:R-:W2:Y:S02]  /*5320*/  LDCU UR4, c[0x0][0x42c] ;  /* 0x00008580ff0477ac */ /* 0x000ea40008000800 */
[----:B--2---:R-:W-:Y:S01]  /*5330*/  FMUL.FTZ R17, R13, UR4 ;  /* 0x000000040d117c20 */ /* 0x004fe20008410000 */
[----:B------:R-:W-:Y:S01]  /*5340*/  PRMT R13, R50, 0x7632, R13 ;  /* 0x00007632320d7816 */ /* 0x000fe2000000000d */
[----:B------:R-:W-:Y:S01]  /*5350*/  FMUL.FTZ R14, R12, UR4 ;  /* 0x000000040c0e7c20 */ /* 0x000fe20008410000 */
[----:B------:R-:W-:Y:S02]  /*5360*/  SHF.L.U32 R50, R50, 0x10, RZ ;  /* 0x0000001032327819 */ /* 0x000fe400000006ff */
[----:B------:R-:W-:-:S02]  /*5370*/  SHF.L.U32 R13, R13, 0x10, RZ ;  /* 0x000000100d0d7819 */ /* 0x000fc400000006ff */
[----:B------:R-:W-:Y:S01]  /*5380*/  SHF.L.U32 R12, R49, 0x10, RZ ;  /* 0x00000010310c7819 */ /* 0x000fe200000006ff */
[----:B------:R-:W-:Y:S02]  /*5390*/  FADD.FTZ R50, R50, -UR16 ;  /* 0x8000001032327e21 */ /* 0x000fe40008010000 */
[----:B------:R-:W-:Y:S01]  /*53a0*/  FADD.FTZ R18, R13, -UR16 ;  /* 0x800000100d127e21 */ /* 0x000fe20008010000 */
[----:B------:R-:W-:Y:S01]  /*53b0*/  SHF.L.U32 R13, R16, 0x10, RZ ;  /* 0x00000010100d7819 */ /* 0x000fe200000006ff */
[----:B------:R-:W-:Y:S02]  /*53c0*/  FMUL.FTZ R50, R50, UR9 ;  /* 0x0000000932327c20 */ /* 0x000fe40008410000 */
[----:B------:R-:W-:Y:S02]  /*53d0*/  FMUL.FTZ R18, R18, UR9 ;  /* 0x0000000912127c20 */ /* 0x000fe40008410000 */
[----:B------:R-:W-:Y:S01]  /*53e0*/  FFMA.FTZ R16, R14, R50, R17 ;  /* 0x000000320e107223 */ /* 0x000fe20000010011 */
[----:B------:R-:W-:Y:S06]  /*53f0*/  @!P4 BRA `(.L_x_289) ;  /* 0x000000000048c947 */ /* 0x000fec0003800000 */
[----:B-1----:R-:W-:Y:S01]  /*5400*/  FFMA.FTZ R20, R7, R50, R4 ;  /* 0x0000003207147223 */ /* 0x002fe20000010004 */
        /* <DEDUP_REMOVED lines=17> */
.L_x_289:
        /* <DEDUP_REMOVED lines=8> */
[----:B------:R-:W1:Y:S01]  /*55a0*/  LDCU.64 UR20, c[0x0][0x3f8] ;  /* 0x00007f00ff1477ac */ /* 0x000e620008000a00 */
[----:B------:R-:W-:Y:S01]  /*55b0*/  MOV R11, R59 ;  /* 0x0000003b000b7202 */ /* 0x000fe20000000f00 */
[----:B------:R-:W-:Y:S01]  /*55c0*/  FMUL.FTZ R21, R12, UR9 ;  /* 0x000000090c157c20 */ /* 0x000fe20008410000 */
[----:B------:R-:W-:Y:S01]  /*55d0*/  FMUL.FTZ R18, R18, UR9 ;  /* 0x0000000912127c20 */ /* 0x000fe20008410000 */
[----:B------:R-:W0:Y:S01]  /*55e0*/  LDCU.64 UR4, c[0x0][0x380] ;  /* 0x00007000ff0477ac */ /* 0x000e220008000a00 */
[----:B-1----:R-:W-:Y:S01]  /*55f0*/  IMAD R20, R10, UR20, RZ ;  /* 0x000000140a147c24 */ /* 0x002fe2000f8e02ff */
[----:B------:R-:W-:-:S03]  /*5600*/  MOV R10, R60 ;  /* 0x0000003c000a7202 */ /* 0x000fc60000000f00 */
[C---:B------:R-:W-:Y:S02]  /*5610*/  IMAD R13, R15.reuse, UR21, R20 ;  /* 0x000000150f0d7c24 */ /* 0x040fe4000f8e0214 */
[----:B------:R-:W-:-:S03]  /*5620*/  IMAD.WIDE.U32 R10, R15, UR20, R10 ;  /* 0x000000140f0a7c25 */ /* 0x000fc6000f8e000a */
[----:B0-----:R-:W-:Y:S02]  /*5630*/  LEA R12, P1, R10, UR4, 0x1 ;  /* 0x000000040a0c7c11 */ /* 0x001fe4000f8208ff */
[----:B------:R-:W-:Y:S02]  /*5640*/  IADD3 R13, PT, PT, R11, R13, RZ ;  /* 0x0000000d0b0d7210 */ /* 0x000fe40007ffe0ff */
[----:B------:R-:W-:Y:S02]  /*5650*/  F2FP.BF16.F32.PACK_AB R11, R18, R21 ;  /* 0x00000015120b723e */ /* 0x000fe400000010ff */
[----:B------:R-:W-:-:S05]  /*5660*/  LEA.HI.X R13, R10, UR5, R13, 0x1, P1 ;  /* 0x000000050a0d7c11 */ /* 0x000fca00088f0c0d */
[----:B------:R0:W-:Y:S02]  /*5670*/  STG.E desc[UR10][R12.64], R11 ;  /* 0x0000000b0c007986 */ /* 0x0001e4000c10190a */
.L_x_291:
[----:B------:R-:W-:Y:S05]  /*5680*/  BSYNC.RECONVERGENT B0 ;  /* 0x0000000000007941 */ /* 0x000fea0003800200 */
.L_x_290:
[C---:B0-----:R-:W-:Y:S01]  /*5690*/  PRMT R11, R47.reuse, 0x7632, R11 ;  /* 0x000076322f0b7816 */ /* 0x041fe2000000000b */
        /* <DEDUP_REMOVED lines=12> */
[----:B------:R-:W1:Y:S08]  /*5760*/  MUFU.EX2 R18, R18 ;  /* 0x0000001200127308 */ /* 0x000e700000000800 */
[----:B------:R-:W0:Y:S01]  /*5770*/  MUFU.EX2 R22, R22 ;  /* 0x0000001600167308 */ /* 0x000e220000000800 */
[----:B-1----:R-:W-:-:S07]  /*5780*/  FADD.FTZ R20, R18, 1 ;  /* 0x3f80000012147421 */ /* 0x002fce0000010000 */
        /* <DEDUP_REMOVED lines=11> */
.L_x_292:
[----:B------:R-:W-:Y:S01]  /*5840*/  FFMA.FTZ R13, R14, R27, R17 ;  /* 0x0000001b0e0d7223 */ /* 0x000fe20000010011 */
[----:B------:R-:W-:Y:S01]  /*5850*/  BSSY.RECONVERGENT B0, `(.L_x_293) ;  /* 0x0000014000007945 */ /* 0x000fe20003800200 */
[----:B------:R-:W-:Y:S01]  /*5860*/  FFMA.FTZ R28, R7, R10, -R28 ;  /* 0x0000000a071c7223 */ /* 0x000fe2000001081c */
[C---:B-1----:R-:W-:Y:S01]  /*5870*/  PRMT R20, R45.reuse, 0x7632, R20 ;  /* 0x000076322d147816 */ /* 0x042fe20000000014 */
[----:B------:R-:W-:Y:S01]  /*5880*/  FFMA.FTZ R13, R6, R11, -R13 ;  /* 0x0000000b060d7223 */ /* 0x000fe2000001080d */
[----:B------:R-:W-:Y:S01]  /*5890*/  SHF.L.U32 R18, R45, 0x10, RZ ;  /* 0x000000102d127819 */ /* 0x000fe200000006ff */
[----:B------:R-:W-:Y:S06]  /*58a0*/  @P2 BRA `(.L_x_294) ;  /* 0x0000000000382947 */ /* 0x000fec0003800000 */
[----:B------:R-:W0:Y:S01]  /*58b0*/  LDCU.64 UR4, c[0x0][0x3f8] ;  /* 0x00007f00ff0477ac */ /* 0x000e220008000a00 */
[----:B------:R-:W-:Y:S02]  /*58c0*/  MOV R10, R60 ;  /* 0x0000003c000a7202 */ /* 0x000fe40000000f00 */
[----:B------:R-:W-:Y:S01]  /*58d0*/  MOV R11, R59 ;  /* 0x0000003b000b7202 */ /* 0x000fe20000000f00 */
[----:B------:R-:W1:Y:S01]  /*58e0*/  LDCU.64 UR20, c[0x0][0x380] ;  /* 0x00007000ff1477ac */ /* 0x000e620008000a00 */
[----:B0-----:R-:W-:Y:S02]  /*58f0*/  IMAD R16, R16, UR4, RZ ;  /* 0x0000000410107c24 */ /* 0x001fe4000f8e02ff */
[----:B------:R-:W-:-:S04]  /*5900*/  IMAD.WIDE.U32 R10, R19, UR4, R10 ;  /* 0x00000004130a7c25 */ /* 0x000fc8000f8e000a */
[----:B------:R-:W-:Y:S02]  /*5910*/  IMAD R21, R19, UR5, R16 ;  /* 0x0000000513157c24 */ /* 0x000fe4000f8e0210 */
[----:B------:R-:W-:Y:S01]  /*5920*/  FMUL.FTZ R19, R28, UR9 ;  /* 0x000000091c137c20 */ /* 0x000fe20008410000 */
[----:B------:R-:W-:Y:S01]  /*5930*/  FMUL.FTZ R16, R13, UR9 ;  /* 0x000000090d107c20 */ /* 0x000fe20008410000 */
[----:B-1----:R-:W-:Y:S02]  /*5940*/  LEA R12, P1, R10, UR20, 0x1 ;  /* 0x000000140a0c7c11 */ /* 0x002fe4000f8208ff */
[----:B------:R-:W-:Y:S02]  /*5950*/  IADD3 R21, PT, PT, R11, R21, RZ ;  /* 0x000000150b157210 */ /* 0x000fe40007ffe0ff */
[----:B------:R-:W-:Y:S02]  /*5960*/  F2FP.BF16.F32.PACK_AB R11, R16, R19 ;  /* 0x00000013100b723e */ /* 0x000fe400000010ff */
[----:B------:R-:W-:-:S05]  /*5970*/  LEA.HI.X R13, R10, UR21, R21, 0x1, P1 ;  /* 0x000000150a0d7c11 */ /* 0x000fca00088f0c15 */
[----:B------:R0:W-:Y:S02]  /*5980*/  STG.E desc[UR10][R12.64], R11 ;  /* 0x0000000b0c007986 */ /* 0x0001e4000c10190a */
.L_x_294:
[----:B------:R-:W-:Y:S05]  /*5990*/  BSYNC.RECONVERGENT B0 ;  /* 0x0000000000007941 */ /* 0x000fea0003800200 */
.L_x_293:
        /* <DEDUP_REMOVED lines=36> */
.L_x_295:
        /* <DEDUP_REMOVED lines=22> */
.L_x_297:
[----:B------:R-:W-:Y:S05]  /*5d40*/  BSYNC.RECONVERGENT B0 ;  /* 0x0000000000007941 */ /* 0x000fea0003800200 */
.L_x_296:
[C---:B------:R-:W-:Y:S01]  /*5d50*/  PRMT R11, R43.reuse, 0x7632, R11 ;  /* 0x000076322b0b7816 */ /* 0x040fe2000000000b */
        /* <DEDUP_REMOVED lines=8> */
[----:B0-----:R-:W-:Y:S01]  /*5de0*/  FFMA.FTZ R12, R7, R44, R4 ;  /* 0x0000002c070c7223 */ /* 0x001fe20000010004 */
        /* <DEDUP_REMOVED lines=17> */
.L_x_298:
[----:B------:R-:W-:Y:S01]  /*5f00*/  PRMT R20, R42, 0x7632, R20 ;  /* 0x000076322a147816 */ /* 0x000fe20000000014 */
[----:B0-----:R-:W-:Y:S01]  /*5f10*/  FFMA.FTZ R13, R14, R27, R17 ;  /* 0x0000001b0e0d7223 */ /* 0x001fe20000010011 */
[----:B------:R-:W-:Y:S01]  /*5f20*/  BSSY.RECONVERGENT B0, `(.L_x_299) ;  /* 0x0000014000007945 */ /* 0x000fe20003800200 */
[----:B------:R-:W-:Y:S01]  /*5f30*/  FFMA.FTZ R28, R7, R10, -R28 ;  /* 0x0000000a071c7223 */ /* 0x000fe2000001081c */
[----:B------:R-:W-:Y:S01]  /*5f40*/  SHF.L.U32 R42, R42, 0x10, RZ ;  /* 0x000000102a2a7819 */ /* 0x000fe200000006ff */
        /* <DEDUP_REMOVED lines=17> */
.L_x_300:
[----:B------:R-:W-:Y:S05]  /*6060*/  BSYNC.RECONVERGENT B0 ;  /* 0x0000000000007941 */ /* 0x000fea0003800200 */
.L_x_299:
[C---:B0-----:R-:W-:Y:S01]  /*6070*/  PRMT R11, R41.reuse, 0x7632, R11 ;  /* 0x00007632290b7816 */ /* 0x041fe2000000000b */
[----:B------:R-:W-:Y:S01]  /*6080*/  FADD.FTZ R42, R42, -UR16 ;  /* 0x800000102a2a7e21 */ /* 0x000fe20008010000 */
[----:B------:R-:W-:Y:S01]  /*6090*/  FADD.FTZ R20, R20, -UR16 ;  /* 0x8000001014147e21 */ /* 0x000fe20008010000 */
[----:B------:R-:W-:Y:S02]  /*60a0*/  SHF.L.U32 R10, R41, 0x10, RZ ;  /* 0x00000010290a7819 */ /* 0x000fe400000006ff */
        /* <DEDUP_REMOVED lines=24> */
.L_x_301:
        /* <DEDUP_REMOVED lines=12> */
[----:B0-----:R-:W-:-:S02]  /*62f0*/  IMAD R19, R19, UR4, RZ ;  /* 0x0000000413137c24 */ /* 0x001fc4000f8e02ff */
        /* <DEDUP_REMOVED lines=8> */
.L_x_303:
[----:B------:R-:W-:Y:S05]  /*6380*/  BSYNC.RECONVERGENT B0 ;  /* 0x0000000000007941 */ /* 0x000fea0003800200 */
.L_x_302:
        /* <DEDUP_REMOVED lines=8> */
[----:B------:R-:W-:Y:S01]  /*6410*/  FADD.FTZ R18, R34, -UR16 ;  /* 0x8000001022127e21 */ /* 0x000fe20008010000 */
[----:B------:R-:W-:Y:S01]  /*6420*/  FADD.FTZ R33, R33, -UR16 ;  /* 0x8000001021217e21 */ /* 0x000fe20008010000 */
[----:B------:R-:W-:Y:S01]  /*6430*/  FMUL.FTZ R40, R40, UR9 ;  /* 0x0000000928287c20 */ /* 0x000fe20008410000 */
[----:B------:R-:W-:Y:S01]  /*6440*/  FADD.FTZ R10, R8, -UR16 ;  /* 0x80000010080a7e21 */ /* 0x000fe20008010000 */
[----:B------:R-:W-:Y:S01]  /*6450*/  FMUL.FTZ R38, R38, UR9 ;  /* 0x0000000926267c20 */ /* 0x000fe20008410000 */
[----:B------:R-:W-:Y:S01]  /*6460*/  FMUL.FTZ R16, R16, UR9 ;  /* 0x0000000910107c20 */ /* 0x000fe20008410000 */
[----:B------:R-:W-:Y:S01]  /*6470*/  FMUL.FTZ R18, R18, UR9 ;  /* 0x0000000912127c20 */ /* 0x000fe20008410000 */
[----:B------:R-:W-:Y:S01]  /*6480*/  FMUL.FTZ R8, R33, UR9 ;  /* 0x0000000921087c20 */ /* 0x000fe20008410000 */
[----:B------:R-:W-:Y:S01]  /*6490*/  FMUL.FTZ R10, R10, UR9 ;  /* 0x000000090a0a7c20 */ /* 0x000fe20008410000 */
[----:B------:R-:W-:Y:S01]  /*64a0*/  PRMT R21, R39, 0x7632, R21 ;  /* 0x0000763227157816 */ /* 0x000fe20000000015 */
[C---:B------:R-:W-:Y:S01]  /*64b0*/  FFMA.FTZ R34, R14.reuse, R40, R17 ;  /* 0x000000280e227223 */ /* 0x040fe20000010011 */
[----:B------:R-:W-:Y:S01]  /*64c0*/  SHF.R.S32.HI R19, RZ, 0x1f, R53 ;  /* 0x0000001fff137819 */ /* 0x000fe20000011435 */
[C-C-:B------:R-:W-:Y:S01]  /*64d0*/  FFMA.FTZ R31, R14.reuse, R38, R17.reuse ;  /* 0x000000260e1f7223 */ /* 0x140fe20000010011 */
[----:B0-----:R-:W-:Y:S01]  /*64e0*/  SHF.R.S32.HI R11, RZ, 0x1f, R52 ;  /* 0x0000001fff0b7819 */ /* 0x001fe20000011434 */
[C-C-:B------:R-:W-:Y:S01]  /*64f0*/  FFMA.FTZ R22, R14.reuse, R16, R17.reuse ;  /* 0x000000100e167223 */ /* 0x140fe20000010011 */
[----:B------:R-:W-:Y:S01]  /*6500*/  ISETP.GE.U32.AND P0, PT, R53, UR18, PT ;  /* 0x0000001235007c0c */ /* 0x000fe2000bf06070 */
[--C-:B------:R-:W-:Y:S01]  /*6510*/  FFMA.FTZ R13, R14, R18, R17.reuse ;  /* 0x000000120e0d7223 */ /* 0x100fe20000010011 */
[----:B------:R-:W-:Y:S01]  /*6520*/  ISETP.GE.U32.AND P1, PT, R52, UR18, PT ;  /* 0x0000001234007c0c */ /* 0x000fe2000bf26070 */
[C-C-:B------:R-:W-:Y:S01]  /*6530*/  FFMA.FTZ R12, R14.reuse, R8, R17.reuse ;  /* 0x000000080e0c7223 */ /* 0x140fe20000010011 */
[----:B------:R-:W-:Y:S01]  /*6540*/  IADD3 R15, PT, PT, R15, 0x1c0, RZ ;  /* 0x000001c00f0f7810 */ /* 0x000fe20007ffe0ff */
[----:B------:R-:W-:Y:S01]  /*6550*/  FFMA.FTZ R17, R14, R10, R17 ;  /* 0x0000000a0e117223 */ /* 0x000fe20000010011 */
[----:B------:R-:W-:-:S02]  /*6560*/  ISETP.GE.AND.EX P0, PT, R19, UR19, PT, P0 ;  /* 0x0000001313007c0c */ /* 0x000fc4000bf06300 */
[----:B------:R-:W-:Y:S02]  /*6570*/  ISETP.GE.AND.EX P1, PT, R11, UR19, PT, P1 ;  /* 0x000000130b007c0c */ /* 0x000fe4000bf26310 */
[----:B------:R-:W-:Y:S02]  /*6580*/  ISETP.GE.U32.AND P2, PT, R15, UR18, PT ;  /* 0x000000120f007c0c */ /* 0x000fe4000bf46070 */
        /* <DEDUP_REMOVED lines=21> */
.L_x_304:
[----:B------:R-:W-:Y:S01]  /*66e0*/  BSSY.RECONVERGENT B0, `(.L_x_305) ;  /* 0x0000012000007945 */ /* 0x000fe20003800200 */
[----:B------:R-:W-:Y:S01]  /*66f0*/  FFMA.FTZ R34, R7, R14, -R34 ;  /* 0x0000000e07227223 */ /* 0x000fe20000010822 */
[----:B------:R-:W-:Y:S02]  /*6700*/  FFMA.FTZ R14, R6, R21, -R31 ;  /* 0x00000015060e7223 */ /* 0x000fe4000001081f */
[----:B------:R-:W-:Y:S05]  /*6710*/  @P0 BRA `(.L_x_306) ;  /* 0x0000000000380947 */ /* 0x000fea0003800000 */
        /* <DEDUP_REMOVED lines=9> */
[----:B-1----:R-:W-:Y:S02]  /*67b0*/  LEA R24, P0, R20, UR20, 0x1 ;  /* 0x0000001414187c11 */ /* 0x002fe4000f8008ff */
[----:B------:R-:W-:Y:S02]  /*67c0*/  F2FP.BF16.F32.PACK_AB R19, R14, R19 ;  /* 0x000000130e13723e */ /* 0x000fe400000010ff */
[----:B------:R-:W-:-:S04]  /*67d0*/  IADD3 R23, PT, PT, R21, R23, RZ ;  /* 0x0000001715177210 */ /* 0x000fc80007ffe0ff */
[----:B------:R-:W-:-:S05]  /*67e0*/  LEA.HI.X R25, R20, UR21, R23, 0x1, P0 ;  /* 0x0000001514197c11 */ /* 0x000fca00080f0c17 */
[----:B------:R0:W-:Y:S02]  /*67f0*/  STG.E desc[UR10][R24.64], R19 ;  /* 0x0000001318007986 */ /* 0x0001e4000c10190a */
.L_x_306:
[----:B------:R-:W-:Y:S05]  /*6800*/  BSYNC.RECONVERGENT B0 ;  /* 0x0000000000007941 */ /* 0x000fea0003800200 */
.L_x_305:
[----:B------:R-:W-:Y:S02]  /*6810*/  SHF.L.U32 R36, R36, 0x10, RZ ;  /* 0x0000001024247819 */ /* 0x000fe400000006ff */
        /* <DEDUP_REMOVED lines=20> */
.L_x_307:
[----:B------:R-:W-:Y:S01]  /*6960*/  BSSY.RECONVERGENT B0, `(.L_x_308) ;  /* 0x0000012000007945 */ /* 0x000fe20003800200 */
[----:B------:R-:W-:Y:S01]  /*6970*/  FFMA.FTZ R22, R7, R36, -R22 ;  /* 0x0000002407167223 */ /* 0x000fe20000010816 */
[----:B------:R-:W-:Y:S02]  /*6980*/  FFMA.FTZ R13, R6, R35, -R13 ;  /* 0x00000023060d7223 */ /* 0x000fe4000001080d */
[----:B------:R-:W-:Y:S05]  /*6990*/  @P1 BRA `(.L_x_309) ;  /* 0x0000000000381947 */ /* 0x000fea0003800000 */
[----:B------:R-:W1:Y:S01]  /*69a0*/  LDCU.64 UR4, c[0x0][0x3f8] ;  /* 0x00007f00ff0477ac */ /* 0x000e620008000a00 */
[----:B------:R-:W-:Y:S01]  /*69b0*/  MOV R18, R60 ;  /* 0x0000003c00127202 */ /* 0x000fe20000000f00 */
[----:B------:R-:W-:Y:S01]  /*69c0*/  FMUL.FTZ R22, R22, UR9 ;  /* 0x0000000916167c20 */ /* 0x000fe20008410000 */
[----:B0-----:R-:W-:Y:S01]  /*69d0*/  MOV R19, R59 ;  /* 0x0000003b00137202 */ /* 0x001fe20000000f00 */
[----:B------:R-:W0:Y:S01]  /*69e0*/  LDCU.64 UR20, c[0x0][0x380] ;  /* 0x00007000ff1477ac */ /* 0x000e220008000a00 */
[----:B-1----:R-:W-:Y:S02]  /*69f0*/  IMAD R11, R11, UR4, RZ ;  /* 0x000000040b0b7c24 */ /* 0x002fe4000f8e02ff */
[----:B------:R-:W-:-:S04]  /*6a00*/  IMAD.WIDE.U32 R20, R52, UR4, R18 ;  /* 0x0000000434147c25 */ /* 0x000fc8000f8e0012 */
[----:B------:R-:W-:Y:S02]  /*6a10*/  IMAD R19, R52, UR5, R11 ;  /* 0x0000000534137c24 */ /* 0x000fe4000f8e020b */
[----:B------:R-:W-:Y:S01]  /*6a20*/  FMUL.FTZ R11, R13, UR9 ;  /* 0x000000090d0b7c20 */ /* 0x000fe20008410000 */
[C---:B0-----:R-:W-:Y:S02]  /*6a30*/  LEA R18, P0, R20.reuse, UR20, 0x1 ;  /* 0x0000001414127c11 */ /* 0x041fe4000f8008ff */
[----:B------:R-:W-:Y:S02]  /*6a40*/  IADD3 R19, PT, PT, R21, R19, RZ ;  /* 0x0000001315137210 */ /* 0x000fe40007ffe0ff */
[----:B------:R-:W-:Y:S02]  /*6a50*/  F2FP.BF16.F32.PACK_AB R11, R11, R22 ;  /* 0x000000160b0b723e */ /* 0x000fe400000010ff */
[----:B------:R-:W-:-:S05]  /*6a60*/  LEA.HI.X R19, R20, UR21, R19, 0x1, P0 ;  /* 0x0000001514137c11 */ /* 0x000fca00080f0c13 */
[----:B------:R1:W-:Y:S02]  /*6a70*/  STG.E desc[UR10][R18.64], R11 ;  /* 0x0000000b12007986 */ /* 0x0003e4000c10190a */
.L_x_309:
[----:B------:R-:W-:Y:S05]  /*6a80*/  BSYNC.RECONVERGENT B0 ;  /* 0x0000000000007941 */ /* 0x000fea0003800200 */
.L_x_308:
        /* <DEDUP_REMOVED lines=22> */
.L_x_310:
        /* <DEDUP_REMOVED lines=18> */
.L_x_312:
[----:B------:R-:W-:Y:S05]  /*6d10*/  BSYNC.RECONVERGENT B0 ;  /* 0x0000000000007941 */ /* 0x000fea0003800200 */
.L_x_311:
[----:B------:R-:W-:Y:S01]  /*6d20*/  UIADD3 UR7, UPT, UPT, UR14, UR7, URZ ;  /* 0x000000070e077290 */ /* 0x000fe2000fffe0ff */
[----:B------:R-:W-:-:S03]  /*6d30*/  IADD3 R51, PT, PT, R51, 0x1, RZ ;  /* 0x0000000133337810 */ /* 0x000fc60007ffe0ff */
[----:B------:R-:W-:-:S09]  /*6d40*/  UISETP.GE.AND UP0, UPT, UR7, UR6, UPT ;  /* 0x000000060700728c */ /* 0x000fd2000bf06270 */
[----:B------:R-:W-:Y:S05]  /*6d50*/  BRA.U !UP0, `(.L_x_313) ;  /* 0xffffff9508007547 */ /* 0x000fea000b83ffff */
.L_x_270:
        /* <DEDUP_REMOVED lines=19> */
.L_x_315:
[----:B------:R-:W-:Y:S05]  /*6e90*/  BSYNC.RECONVERGENT B0 ;  /* 0x0000000000007941 */ /* 0x000fea0003800200 */
.L_x_314:
[----:B------:R-:W-:Y:S05]  /*6ea0*/  @P0 EXIT ;  /* 0x000000000000094d */ /* 0x000fea0003800000 */
[----:B------:R-:W-:Y:S05]  /*6eb0*/  @P2 BRA `(.L_x_316) ;  /* 0x0000000000202947 */ /* 0x000fea0003800000 */
[----:B------:R-:W-:-:S05]  /*6ec0*/  IMAD R4, R6, R7, RZ ;  /* 0x0000000706047224 */ /* 0x000fca00078e02ff */
[----:B------:R-:W-:-:S13]  /*6ed0*/  ISETP.NE.AND P0, PT, R4, -0x1, PT ;  /* 0xffffffff0400780c */ /* 0x000fda0003f05270 */
[----:B------:R-:W-:Y:S05]  /*6ee0*/  @!P0 BRA `(.L_x_316) ;  /* 0x0000000000148947 */ /* 0x000fea0003800000 */
.L_x_317:
[----:B-1----:R-:W2:Y:S04]  /*6ef0*/  LDG.E.STRONG.GPU R5, desc[UR10][R2.64] ;  /* 0x0000000a02057981 */ /* 0x002ea8000c1ef900 */
[----:B--2---:R-:W-:Y:S01]  /*6f00*/  CCTL.IVALL ;  /* 0x00000000ff00798f */ /* 0x004fe20002000000 */
[----:B------:R-:W-:Y:S05]  /*6f10*/  YIELD ;  /* 0x0000000000007946 */ /* 0x000fea0003800000 */
[----:B------:R-:W-:-:S13]  /*6f20*/  ISETP.NE.AND P0, PT, R5, R4, PT ;  /* 0x000000040500720c */ /* 0x000fda0003f05270 */
[----:B------:R-:W-:Y:S05]  /*6f30*/  @P0 BRA `(.L_x_317) ;  /* 0xfffffffc00ec0947 */ /* 0x000fea000383ffff */
.L_x_316:
        /* <DEDUP_REMOVED lines=38> */
[----:B------:R-:W0:Y:S01]  /*71a0*/  LDCU.64 UR6, c[0x0][0x390] ;  /* 0x00007200ff0677ac */ /* 0x000e220008000a00 */
[----:B------:R-:W-:Y:S02]  /*71b0*/  IADD3 R18, PT, PT, R18, 0x1, RZ ;  /* 0x0000000112127810 */ /* 0x000fe40007ffe0ff */
[----:B------:R-:W-:Y:S01]  /*71c0*/  SHF.L.U64.HI R23, R0, 0x2, R7 ;  /* 0x0000000200177819 */ /* 0x000fe20000010207 */
[----:B------:R-:W2:Y:S01]  /*71d0*/  LDCU.64 UR8, c[0x0][0x388] ;  /* 0x00007100ff0877ac */ /* 0x000ea20008000a00 */
        /* <DEDUP_REMOVED lines=8> */
[----:B0-----:R-:W-:-:S02]  /*7260*/  IADD3 R24, P2, PT, R22, UR6, RZ ;  /* 0x0000000616187c10 */ /* 0x001fc4000ff5e0ff */
[C---:B------:R-:W-:Y:S02]  /*7270*/  IADD3.X R27, PT, PT, R23.reuse, UR5, RZ, P1, !PT ;  /* 0x00000005171b7c10 */ /* 0x040fe40008ffe4ff */
[C---:B------:R-:W-:Y:S02]  /*7280*/  IADD3.X R25, PT, PT, R23.reuse, UR7, RZ, P2, !PT ;  /* 0x0000000717197c10 */ /* 0x040fe400097fe4ff */
[----:B--2---:R-:W-:Y:S02]  /*7290*/  IADD3 R22, P1, PT, R22, UR8, RZ ;  /* 0x0000000816167c10 */ /* 0x004fe4000ff3e0ff */
[----:B------:R-:W-:Y:S02]  /*72a0*/  IADD3 R18, P2, PT, RZ, -R18, RZ ;  /* 0x80000012ff127210 */ /* 0x000fe40007f5e0ff */
[----:B------:R-:W-:Y:S02]  /*72b0*/  IADD3.X R23, PT, PT, R23, UR9, RZ, P1, !PT ;  /* 0x0000000917177c10 */ /* 0x000fe40008ffe4ff */
[----:B------:R-:W-:-:S02]  /*72c0*/  SHF.L.U64.HI R28, R29, 0x2, R34 ;  /* 0x000000021d1c7819 */ /* 0x000fc40000010222 */
[----:B------:R-:W-:Y:S02]  /*72d0*/  IADD3 R30, PT, PT, R5, R9, RZ ;  /* 0x00000009051e7210 */ /* 0x000fe40007ffe0ff */
[----:B------:R-:W-:Y:S02]  /*72e0*/  IADD3.X R20, PT, PT, RZ, -0x1, RZ, P2, !PT ;  /* 0xffffffffff147810 */ /* 0x000fe400017fe4ff */
[----:B------:R-:W-:-:S07]  /*72f0*/  IADD3.X R7, PT, PT, RZ, R7, RZ, P3, !PT ;  /* 0x00000007ff077210 */ /* 0x000fce0001ffe4ff */
.L_x_320:
[-C--:B-1----:R-:W-:Y:S02]  /*7300*/  LEA R10, P1, R3, R26.reuse, 0x2 ;  /* 0x0000001a030a7211 */ /* 0x082fe400078210ff */
[----:B------:R-:W-:Y:S02]  /*7310*/  LEA R16, P3, R29, R26, 0x2 ;  /* 0x0000001a1d107211 */ /* 0x000fe400078610ff */
[----:B------:R-:W-:Y:S02]  /*7320*/  IADD3 R14, P2, PT, R26, R4, RZ ;  /* 0x000000041a0e7210 */ /* 0x000fe40007f5e0ff */
[----:B------:R-:W-:Y:S02]  /*7330*/  IADD3.X R11, PT, PT, R27, R32, RZ, P1, !PT ;  /* 0x000000201b0b7210 */ /* 0x000fe40000ffe4ff */
[----:B------:R-:W-:Y:S02]  /*7340*/  MOV R8, R26 ;  /* 0x0000001a00087202 */ /* 0x000fe40000000f00 */
[----:B------:R-:W-:-:S02]  /*7350*/  MOV R9, R27 ;  /* 0x0000001b00097202 */ /* 0x000fc40000000f00 */
[C---:B------:R-:W-:Y:S01]  /*7360*/  IADD3.X R17, PT, PT, R27.reuse, R28, RZ, P3, !PT ;  /* 0x0000001c1b117210 */ /* 0x040fe20001ffe4ff */
[----:B------:R0:W2:Y:S01]  /*7370*/  LDG.E R11, desc[UR10][R10.64] ;  /* 0x0000000a0a0b7981 */ /* 0x0000a2000c1e1900 */
[----:B------:R-:W-:-:S03]  /*7380*/  IADD3.X R15, PT, PT, R27, R30, RZ, P2, !PT ;  /* 0x0000001e1b0f7210 */ /* 0x000fc600017fe4ff */
[----:B------:R1:W2:Y:S04]  /*7390*/  LDG.E R6, desc[UR10][R8.64] ;  /* 0x0000000a08067981 */ /* 0x0002a8000c1e1900 */
[----:B------:R-:W3:Y:S04]  /*73a0*/  LDG.E R14, desc[UR10][R14.64] ;  /* 0x0000000a0e0e7981 */ /* 0x000ee8000c1e1900 */
[----:B------:R-:W3:Y:S01]  /*73b0*/  LDG.E R17, desc[UR10][R16.64] ;  /* 0x0000000a10117981 */ /* 0x000ee2000c1e1900 */
[----:B0-----:R-:W-:Y:S02]  /*73c0*/  MOV R10, R24 ;  /* 0x00000018000a7202 */ /* 0x001fe40000000f00 */
[----:B-1----:R-:W-:-:S02]  /*73d0*/  MOV R8, R22 ;  /* 0x0000001600087202 */ /* 0x002fc40000000f00 */
        /* <DEDUP_REMOVED lines=10> */
[----:B--2---:R-:W-:Y:S02]  /*7480*/  F2FP.BF16.F32.PACK_AB R19, R11, R6 ;  /* 0x000000060b13723e */ /* 0x004fe400000010ff */
[-C--:B------:R-:W-:Y:S02]  /*7490*/  MOV R11, R25.reuse ;  /* 0x00000019000b7202 */ /* 0x080fe40000000f00 */
[----:B---3--:R-:W-:Y:S01]  /*74a0*/  F2FP.BF16.F32.PACK_AB R21, R17, R14 ;  /* 0x0000000e1115723e */ /* 0x008fe200000010ff */
[----:B------:R1:W-:Y:S04]  /*74b0*/  STG.E desc[UR10][R8.64], R19 ;  /* 0x0000001308007986 */ /* 0x0003e8000c10190a */
[----:B------:R1:W-:Y:S01]  /*74c0*/  STG.E desc[UR10][R10.64], R21 ;  /* 0x000000150a007986 */ /* 0x0003e2000c10190a */
[----:B------:R-:W-:Y:S01]  /*74d0*/  IADD3.X R25, PT, PT, RZ, R25, RZ, P3, !PT ;  /* 0x00000019ff197210 */ /* 0x000fe20001ffe4ff */
[----:B------:R-:W-:Y:S06]  /*74e0*/  @P1 BRA `(.L_x_320) ;  /* 0xfffffffc00841947 */ /* 0x000fec000383ffff */
.L_x_319:
[----:B------:R-:W-:Y:S05]  /*74f0*/  BSYNC.RECONVERGENT B0 ;  /* 0x0000000000007941 */ /* 0x000fea0003800200 */
.L_x_318:
[----:B------:R-:W-:Y:S05]  /*7500*/  @!P0 EXIT ;  /* 0x000000000000894d */ /* 0x000fea0003800000 */
[C---:B------:R-:W-:Y:S01]  /*7510*/  SHF.L.U64.HI R13, R12.reuse, 0x2, R13 ;  /* 0x000000020c0d7819 */ /* 0x040fe2000001020d */
[----:B------:R-:W2:Y:S01]  /*7520*/  LDCU.64 UR4, c[0x0][0x3d8] ;  /* 0x00007b00ff0477ac */ /* 0x000ea20008000a00 */
[----:B01----:R-:W-:Y:S02]  /*7530*/  SHF.L.U32 R19, R12, 0x2, RZ ;  /* 0x000000020c137819 */ /* 0x003fe400000006ff */
[C---:B------:R-:W-:Y:S01]  /*7540*/  SHF.L.U64.HI R21, R29.reuse, 0x2, R34 ;  /* 0x000000021d157819 */ /* 0x040fe20000010222 */
[----:B------:R-:W0:Y:S01]  /*7550*/  LDCU.64 UR6, c[0x0][0x388] ;  /* 0x00007100ff0677ac */ /* 0x000e220008000a00 */
[----:B------:R-:W-:Y:S02]  /*7560*/  SHF.L.U32 R23, R29, 0x2, RZ ;  /* 0x000000021d177819 */ /* 0x000fe400000006ff */
[C---:B------:R-:W-:Y:S01]  /*7570*/  SHF.L.U64.HI R15, R3.reuse, 0x2, R2 ;  /* 0x00000002030f7819 */ /* 0x040fe20000010202 */
[----:B------:R-:W1:Y:S01]  /*7580*/  LDCU.64 UR8, c[0x0][0x390] ;  /* 0x00007200ff0877ac */ /* 0x000e620008000a00 */
[----:B------:R-:W-:-:S07]  /*7590*/  SHF.L.U32 R17, R3, 0x2, RZ ;  /* 0x0000000203117819 */ /* 0x000fce00000006ff */
.L_x_321:
[C---:B------:R-:W-:Y:S02]  /*75a0*/  SHF.L.U32 R12, R0.reuse, 0x2, RZ ;  /* 0x00000002000c7819 */ /* 0x040fe400000006ff */
[----:B------:R-:W-:Y:S02]  /*75b0*/  SHF.L.U64.HI R14, R0, 0x2, R7 ;  /* 0x00000002000e7819 */ /* 0x000fe40000010207 */
[----:B--2---:R-:W-:-:S04]  /*75c0*/  IADD3 R4, P0, PT, R12, UR4, RZ ;  /* 0x000000040c047c10 */ /* 0x004fc8000ff1e0ff */
[----:B---3--:R-:W-:Y:S02]  /*75d0*/  IADD3.X R5, PT, PT, R14, UR5, RZ, P0, !PT ;  /* 0x000000050e057c10 */ /* 0x008fe400087fe4ff */
[C---:B------:R-:W-:Y:S02]  /*75e0*/  IADD3 R6, P0, PT, R4.reuse, R17, RZ ;  /* 0x0000001104067210 */ /* 0x040fe40007f1e0ff */
[C---:B------:R-:W-:Y:S02]  /*75f0*/  IADD3 R10, P2, PT, R4.reuse, R23, RZ ;  /* 0x00000017040a7210 */ /* 0x040fe40007f5e0ff */
[C---:B------:R-:W-:Y:S02]  /*7600*/  IADD3.X R7, PT, PT, R5.reuse, R15, RZ, P0, !PT ;  /* 0x0000000f05077210 */ /* 0x040fe400007fe4ff */
[----:B------:R-:W-:Y:S02]  /*7610*/  IADD3 R8, P1, PT, R4, R19, RZ ;  /* 0x0000001304087210 */ /* 0x000fe40007f3e0ff */
[C---:B------:R-:W-:Y:S01]  /*7620*/  IADD3.X R11, PT, PT, R5.reuse, R21, RZ, P2, !PT ;  /* 0x00000015050b7210 */ /* 0x040fe200017fe4ff */
[----:B------:R2:W3:Y:S01]  /*7630*/  LDG.E R4, desc[UR10][R4.64] ;  /* 0x0000000a04047981 */ /* 0x0004e2000c1e1900 */
[----:B------:R-:W-:-:S03]  /*7640*/  IADD3.X R9, PT, PT, R5, R13, RZ, P1, !PT ;  /* 0x0000000d05097210 */ /* 0x000fc60000ffe4ff */
[----:B------:R-:W3:Y:S04]  /*7650*/  LDG.E R7, desc[UR10][R6.64] ;  /* 0x0000000a06077981 */ /* 0x000ee8000c1e1900 */
[----:B------:R-:W4:Y:S04]  /*7660*/  LDG.E R8, desc[UR10][R8.64] ;  /* 0x0000000a08087981 */ /* 0x000f28000c1e1900 */
[----:B------:R-:W4:Y:S01]  /*7670*/  LDG.E R11, desc[UR10][R10.64] ;  /* 0x0000000a0a0b7981 */ /* 0x000f22000c1e1900 */
[----:B------:R-:W-:Y:S02]  /*7680*/  LOP3.LUT R16, R12, 0xfffffffc, RZ, 0xc0, !PT ;  /* 0xfffffffc0c107812 */ /* 0x000fe400078ec0ff */
[----:B------:R-:W-:-:S02]  /*7690*/  LOP3.LUT R18, R14, 0x1, RZ, 0xc0, !PT ;  /* 0x000000010e127812 */ /* 0x000fc400078ec0ff */
[----:B0-----:R-:W-:Y:S02]  /*76a0*/  IADD3 R24, P0, PT, R16, UR6, RZ ;  /* 0x0000000610187c10 */ /* 0x001fe4000ff1e0ff */
[----:B--2---:R-:W-:Y:S02]  /*76b0*/  LOP3.LUT R5, R14, 0x3, RZ, 0xc0, !PT ;  /* 0x000000030e057812 */ /* 0x004fe400078ec0ff */
[----:B------:R-:W-:Y:S02]  /*76c0*/  IADD3.X R25, PT, PT, R18, UR7, RZ, P0, !PT ;  /* 0x0000000712197c10 */ /* 0x000fe400087fe4ff */
[----:B-1----:R-:W-:-:S04]  /*76d0*/  IADD3 R26, P0, PT, R16, UR8, RZ ;  /* 0x00000008101a7c10 */ /* 0x002fc8000ff1e0ff */
[----:B------:R-:W-:Y:S02]  /*76e0*/  IADD3.X R27, PT, PT, R18, UR9, RZ, P0, !PT ;  /* 0x00000009121b7c10 */ /* 0x000fe400087fe4ff */
[----:B---3--:R-:W-:Y:S02]  /*76f0*/  F2FP.BF16.F32.PACK_AB R29, R7, R4 ;  /* 0x00000004071d723e */ /* 0x008fe400000010ff */
[----:B------:R-:W-:-:S04]  /*7700*/  IADD3 R4, P1, PT, R16, UR4, RZ ;  /* 0x0000000410047c10 */ /* 0x000fc8000ff3e0ff */
[----:B------:R-:W-:Y:S02]  /*7710*/  IADD3.X R5, PT, PT, R5, UR5, RZ, P1, !PT ;  /* 0x0000000505057c10 */ /* 0x000fe40008ffe4ff */
[----:B----4-:R-:W-:Y:S02]  /*7720*/  F2FP.BF16.F32.PACK_AB R31, R11, R8 ;  /* 0x000000080b1f723e */ /* 0x010fe400000010ff */
        /* <DEDUP_REMOVED lines=40> */
[----:B------:R-:W4:Y:S04]  /*79b0*/  LDG.E R4, desc[UR10][R4.64+0x600] ;  /* 0x0006000a04047981 */ /* 0x000f28000c1e1900 */
[----:B------:R-:W4:Y:S04]  /*79c0*/  LDG.E R11, desc[UR10][R10.64+0x600] ;  /* 0x0006000a0a0b7981 */ /* 0x000f28000c1e1900 */
[----:B------:R1:W5:Y:S04]  /*79d0*/  LDG.E R6, desc[UR10][R6.64+0x600] ;  /* 0x0006000a06067981 */ /* 0x000368000c1e1900 */
        /* <DEDUP_REMOVED lines=12> */
[----:B-1----:R-:W-:Y:S01]  /*7aa0*/  HFMA2 R7, -RZ, RZ, 0, 0 ;  /* 0x00000000ff077431 */ /* 0x002fe200000001ff */
[----:B----4-:R-:W-:Y:S02]  /*7ab0*/  F2FP.BF16.F32.PACK_AB R11, R11, R4 ;  /* 0x000000040b0b723e */ /* 0x010fe400000010ff */
[----:B-----5:R-:W-:-:S03]  /*7ac0*/  F2FP.BF16.F32.PACK_AB R5, R9, R6 ;  /* 0x000000060905723e */ /* 0x020fc600000010ff */
[----:B------:R3:W-:Y:S04]  /*7ad0*/  STG.E desc[UR10][R28.64], R11 ;  /* 0x0000000b1c007986 */ /* 0x0007e8000c10190a */
[----:B------:R3:W-:Y:S02]  /*7ae0*/  STG.E desc[UR10][R26.64], R5 ;  /* 0x000000051a007986 */ /* 0x0007e4000c10190a */
[----:B------:R-:W-:Y:S05]  /*7af0*/  @P0 BRA `(.L_x_321) ;  /* 0xfffffff800a80947 */ /* 0x000fea000383ffff */
[----:B------:R-:W-:Y:S05]  /*7b00*/  EXIT ;  /* 0x000000000000794d */ /* 0x000fea0003800000 */
.L_x_322:
        /* <DEDUP_REMOVED lines=15> */
.L_x_2474:


//--------------------- .text._Z35group_norm_nhwc_bwd_one_pass_kernelI11Bf16IOFp16WLi64ELi4ELi128EEv26Group_norm_nhwc_bwd_params --------------------------
	.section	.text._Z35group_norm_nhwc_bwd_one_pass_kernelI11Bf16IOFp16WLi64ELi4ELi128EEv26Group_norm_nhwc_bwd_params,"ax",@progbits
	.align	128
        .global         _Z35group_norm_nhwc_bwd_one_pass_kernelI11Bf16IOFp16WLi64ELi4ELi128EEv26Group_norm_nhwc_bwd_params
        .type           _Z35group_norm_nhwc_bwd_one_pass_kernelI11Bf16IOFp16WLi64ELi4ELi128EEv26Group_norm_nhwc_bwd_params,@function
        .size           _Z35group_norm_nhwc_bwd_one_pass_kernelI11Bf16IOFp16WLi64ELi4ELi128EEv26Group_norm_nhwc_bwd_params,(.L_x_2475 - _Z35group_norm_nhwc_bwd_one_pass_kernelI11Bf16IOFp16WLi64ELi4ELi128EEv26Group_norm_nhwc_bwd_params)
        .other          _Z35group_norm_nhwc_bwd_one_pass_kernelI11Bf16IOFp16WLi64ELi4ELi128EEv26Group_norm_nhwc_bwd_params,@"STO_CUDA_ENTRY STV_DEFAULT"
_Z35group_norm_nhwc_bwd_one_pass_kernelI11Bf16IOFp16WLi64ELi4ELi128EEv26Group_norm_nhwc_bwd_params:
.text._Z35group_norm_nhwc_bwd_one_pass_kernelI11Bf16IOFp16WLi64ELi4ELi128EEv26Group_norm_nhwc_bwd_params:
        /* <DEDUP_REMOVED lines=27> */
.L_x_344:
        /* <DEDUP_REMOVED lines=11> */
[----:B0-----:R-:W0:Y:S07]  /*0260*/  MUFU.RCP R0, R0 ;  /* 0x0000000000007308 */ /* 0x001e2e0000001000 */
[----:B------:R-:W1:Y:S01]  /*0270*/  @!P0 LDC.64 R10, c[0x0][0x3a0] ;  /* 0x0000e800ff0a8b82 */ /* 0x000e620000000a00 */
[----:B0-----:R-:W-:-:S04]  /*0280*/  IADD3 R2, PT, PT, R0, 0xffffffe, RZ ;  /* 0x0ffffffe00027810 */ /* 0x001fc80007ffe0ff */
[----:B------:R0:W2:Y:S02]  /*0290*/  F2I.FTZ.U32.TRUNC.NTZ R3, R2 ;  /* 0x0000000200037305 */ /* 0x0000a4000021f000 */
[----:B0-----:R-:W-:Y:S01]  /*02a0*/  HFMA2 R2, -RZ, RZ, 0, 0 ;  /* 0x00000000ff027431 */ /* 0x001fe200000001ff */
[----:B--2---:R-:W-:-:S05]  /*02b0*/  IADD3 R4, PT, PT, RZ, -R3, RZ ;  /* 0x80000003ff047210 */ /* 0x004fca0007ffe0ff */
        /* <DEDUP_REMOVED lines=11> */
[----:B------:R-:W-:-:S11]  /*0370*/  ISETP.GE.AND P5, PT, R6, RZ, PT ;  /* 0x000000ff0600720c */ /* 0x000fd60003fa6270 */
[-C--:B------:R-:W-:Y:S02]  /*0380*/  @!P2 IADD3 R0, PT, PT, R0, -R5.reuse, RZ ;  /* 0x800000050000a210 */ /* 0x080fe40007ffe0ff */
[----:B------:R-:W-:Y:S02]  /*0390*/  @!P2 IADD3 R4, PT, PT, R4, 0x1, RZ ;  /* 0x000000010404a810 */ /* 0x000fe40007ffe0ff */
[CC--:B------:R-:W-:Y:S02]  /*03a0*/  ISETP.GE.U32.AND P1, PT, R0.reuse, R5.reuse, PT ;  /* 0x000000050000720c */ /* 0x0c0fe40003f26070 */
[----:B------:R-:W-:Y:S02]  /*03b0*/  ISETP.GT.U32.AND P3, PT, R5, R0, PT ;  /* 0x000000000500720c */ /* 0x000fe40003f64070 */
[----:B------:R-:W-:-:S04]  /*03c0*/  IADD3 R5, PT, PT, R0, -R5, RZ ;  /* 0x8000000500057210 */ /* 0x000fc80007ffe0ff */
[----:B------:R-:W-:-:S05]  /*03d0*/  SEL R0, R5, R0, !P3 ;  /* 0x0000000005007207 */ /* 0x000fca0005800000 */
[----:B------:R-:W-:Y:S02]  /*03e0*/  @P1 IADD3 R4, PT, PT, R4, 0x1, RZ ;  /* 0x0000000104041810 */ /* 0x000fe40007ffe0ff */
[----:B------:R-:W-:Y:S02]  /*03f0*/  ISETP.NE.AND P1, PT, R8, RZ, PT ;  /* 0x000000ff0800720c */ /* 0x000fe40003f25270 */
[----:B------:R-:W-:Y:S02]  /*0400*/  MOV R6, R4 ;  /* 0x0000000400067202 */ /* 0x000fe40000000f00 */
[----:B------:R-:W-:Y:S02]  /*0410*/  LOP3.LUT R5, RZ, R8, RZ, 0x33, !PT ;  /* 0x00000008ff057212 */ /* 0x000fe400078e33ff */
[----:B------:R-:W3:Y:S01]  /*0420*/  @!P0 LDC.64 R8, c[0x0][0x3f8] ;  /* 0x0000fe00ff088b82 */ /* 0x000ee20000000a00 */
[----:B------:R-:W-:Y:S02]  /*0430*/  @!P4 IADD3 R0, PT, PT, -R0, RZ, RZ ;  /* 0x000000ff0000c210 */ /* 0x000fe40007ffe1ff */
[----:B------:R-:W-:-:S02]  /*0440*/  @!P5 IADD3 R6, PT, PT, -R6, RZ, RZ ;  /* 0x000000ff0606d210 */ /* 0x000fc40007ffe1ff */
[----:B------:R-:W-:Y:S02]  /*0450*/  SEL R4, R5, R0, !P1 ;  /* 0x0000000005047207 */ /* 0x000fe40004800000 */
[----:B------:R-:W-:Y:S02]  /*0460*/  SHF.L.U32 R0, R25, 0x1, RZ ;  /* 0x0000000119007819 */ /* 0x000fe400000006ff */
        /* <DEDUP_REMOVED lines=8> */
[----:B------:R-:W-:Y:S01]  /*04f0*/  IMAD R37, R7, UR27, R6 ;  /* 0x0000001b07257c24 */ /* 0x000fe2000f8e0206 */
[----:B------:R-:W-:Y:S01]  /*0500*/  @!P0 MOV R36, R34 ;  /* 0x0000002200248202 */ /* 0x000fe20000000f00 */
[-C--:B---3--:R-:W-:Y:S01]  /*0510*/  @!P0 IMAD R12, R13, R8.reuse, RZ ;  /* 0x000000080d0c8224 */ /* 0x088fe200078e02ff */
[----:B0-----:R-:W-:Y:S01]  /*0520*/  ISETP.NE.AND P2, PT, RZ, UR6, PT ;  /* 0x00000006ff007c0c */ /* 0x001fe2000bf45270 */
[----:B------:R-:W0:Y:S01]  /*0530*/  @!P0 LDC.64 R6, c[0x0][0x398] ;  /* 0x0000e600ff068b82 */ /* 0x000e220000000a00 */
[----:B------:R-:W-:Y:S01]  /*0540*/  IADD3 R37, PT, PT, R35, R37, RZ ;  /* 0x0000002523257210 */ /* 0x000fe20007ffe0ff */
[C---:B------:R-:W-:Y:S02]  /*0550*/  @!P0 IMAD R15, R31.reuse, R9, R12 ;  /* 0x000000091f0f8224 */ /* 0x040fe400078e020c */
[----:B------:R-:W-:-:S05]  /*0560*/  @!P0 IMAD.WIDE.U32 R8, R31, R8, R36 ;  /* 0x000000081f088225 */ /* 0x000fca00078e0024 */
[----:B------:R-:W-:-:S03]  /*0570*/  @!P0 IADD3 R9, PT, PT, R9, R15, RZ ;  /* 0x0000000f09098210 */ /* 0x000fc60007ffe0ff */
[----:B------:R-:W3:Y:S01]  /*0580*/  @P2 LDC.64 R12, c[0x0][0x3b0] ;  /* 0x0000ec00ff0c2b82 */ /* 0x000ee20000000a00 */
[C---:B------:R-:W-:Y:S02]  /*0590*/  @!P0 SHF.L.U32 R15, R8.reuse, 0x1, RZ ;  /* 0x00000001080f8819 */ /* 0x040fe400000006ff */
[----:B------:R-:W-:-:S05]  /*05a0*/  @!P0 SHF.L.U64.HI R14, R8, 0x1, R9 ;  /* 0x00000001080e8819 */ /* 0x000fca0000010209 */
[----:B------:R-:W4:Y:S01]  /*05b0*/  LDC.64 R8, c[0x0][0x3a8] ;  /* 0x0000ea00ff087b82 */ /* 0x000f220000000a00 */
[----:B-1----:R-:W-:-:S04]  /*05c0*/  @!P0 IADD3 R10, P1, PT, R15, R10, RZ ;  /* 0x0000000a0f0a8210 */ /* 0x002fc80007f3e0ff */
[----:B------:R-:W-:Y:S02]  /*05d0*/  @!P0 IADD3.X R11, PT, PT, R14, R11, RZ, P1, !PT ;  /* 0x0000000b0e0b8210 */ /* 0x000fe40000ffe4ff */
[----:B0-----:R-:W-:-:S03]  /*05e0*/  @!P0 IADD3 R6, P1, PT, R15, R6, RZ ;  /* 0x000000060f068210 */ /* 0x001fc60007f3e0ff */
[----:B------:R-:W5:Y:S01]  /*05f0*/  @!P0 LDG.E R10, desc[UR14][R10.64] ;  /* 0x0000000e0a0a8981 */ /* 0x000f62000c1e1900 */
[----:B------:R-:W-:Y:S02]  /*0600*/  @!P0 IADD3.X R7, PT, PT, R14, R7, RZ, P1, !PT ;  /* 0x000000070e078210 */ /* 0x000fe40000ffe4ff */
[----:B------:R-:W-:-:S04]  /*0610*/  IADD3 R5, PT, PT, R0, R5, RZ ;  /* 0x0000000500057210 */ /* 0x000fc80007ffe0ff */
[----:B------:R0:W5:Y:S01]  /*0620*/  @!P0 LDG.E R7, desc[UR14][R6.64] ;  /* 0x0000000e06078981 */ /* 0x000162000c1e1900 */
[----:B---3--:R-:W-:-:S05]  /*0630*/  @P2 IMAD.WIDE R12, R5, 0x2, R12 ;  /* 0x00000002050c2825 */ /* 0x008fca00078e020c */
[----:B------:R-:W3:Y:S01]  /*0640*/  @P2 LDG.E.U16 R0, desc[UR14][R12.64] ;  /* 0x0000000e0c002981 */ /* 0x000ee2000c1e1500 */
[----:B----4-:R-:W-:-:S03]  /*0650*/  IMAD.WIDE R8, R5, 0x2, R8 ;  /* 0x0000000205087825 */ /* 0x010fc600078e0208 */
[----:B------:R-:W4:Y:S04]  /*0660*/  @P2 LDG.E.U16 R16, desc[UR14][R12.64+0x2] ;  /* 0x0000020e0c102981 */ /* 0x000f28000c1e1500 */
[----:B------:R-:W4:Y:S04]  /*0670*/  LDG.E.U16 R14, desc[UR14][R8.64] ;  /* 0x0000000e080e7981 */ /* 0x000f28000c1e1500 */
[----:B------:R1:W4:Y:S01]  /*0680*/  LDG.E.U16 R15, desc[UR14][R8.64+0x2] ;  /* 0x0000020e080f7981 */ /* 0x000322000c1e1500 */
[----:B0-----:R-:W-:Y:S02]  /*0690*/  PRMT R6, RZ, 0x7610, R6 ;  /* 0x00007610ff067816 */ /* 0x001fe40000000006 */
[----:B------:R-:W-:-:S02]  /*06a0*/  PRMT R5, RZ, 0x7610, R5 ;  /* 0x00007610ff057816 */ /* 0x000fc40000000005 */
        /* <DEDUP_REMOVED lines=14> */
[C---:B-----5:R-:W-:Y:S02]  /*0790*/  @!P0 PRMT R6, R10.reuse, 0x7610, R6 ;  /* 0x000076100a068816 */ /* 0x060fe40000000006 */
[----:B------:R-:W-:Y:S02]  /*07a0*/  @!P0 PRMT R5, R10, 0x7632, R5 ;  /* 0x000076320a058816 */ /* 0x000fe40000000005 */
[----:B-1----:R-:W-:Y:S02]  /*07b0*/  SHF.L.U32 R9, R6, 0x10, RZ ;  /* 0x0000001006097819 */ /* 0x002fe400000006ff */
[----:B------:R-:W-:Y:S02]  /*07c0*/  SHF.L.U32 R5, R5, 0x10, RZ ;  /* 0x0000001005057819 */ /* 0x000fe400000006ff */
[C---:B------:R-:W-:Y:S02]  /*07d0*/  @!P0 PRMT R28, R7.reuse, 0x7610, R28 ;  /* 0x00007610071c8816 */ /* 0x040fe4000000001c */
[----:B------:R-:W-:Y:S01]  /*07e0*/  @!P0 PRMT R26, R7, 0x7632, R26 ;  /* 0x00007632071a8816 */ /* 0x000fe2000000001a */
[C---:B------:R-:W-:Y:S01]  /*07f0*/  FADD.FTZ R9, -R2.reuse, R9 ;  /* 0x0000000902097221 */ /* 0x040fe20000010100 */
[----:B------:R-:W-:Y:S01]  /*0800*/  FADD.FTZ R2, -R2, R5 ;  /* 0x0000000502027221 */ /* 0x000fe20000010100 */
[----:B------:R-:W-:-:S02]  /*0810*/  SHF.L.U32 R28, R28, 0x10, RZ ;  /* 0x000000101c1c7819 */ /* 0x000fc400000006ff */
[----:B------:R-:W-:Y:S01]  /*0820*/  SHF.L.U32 R26, R26, 0x10, RZ ;  /* 0x000000101a1a7819 */ /* 0x000fe200000006ff */
[----:B---3--:R-:W-:Y:S01]  /*0830*/  @P2 HADD2.F32 R32, -RZ, R0.H0_H0 ;  /* 0x20000000ff202230 */ /* 0x008fe20000004100 */
[----:B------:R-:W-:Y:S01]  /*0840*/  MOV R6, R28 ;  /* 0x0000001c00067202 */ /* 0x000fe20000000f00 */
[----:B----4-:R-:W-:Y:S01]  /*0850*/  @P2 HADD2.F32 R30, -RZ, R16.H0_H0 ;  /* 0x20000010ff1e2230 */ /* 0x010fe20000004100 */
[----:B------:R-:W-:Y:S01]  /*0860*/  MOV R7, R26 ;  /* 0x0000001a00077202 */ /* 0x000fe20000000f00 */
[----:B------:R-:W-:Y:S01]  /*0870*/  FMUL.FTZ R0, R9, UR17 ;  /* 0x0000001109007c20 */ /* 0x000fe20008410000 */
[----:B------:R-:W-:Y:S02]  /*0880*/  HADD2.F32 R5, -RZ, R14.H0_H0 ;  /* 0x2000000eff057230 */ /* 0x000fe40000004100 */
[----:B------:R-:W-:Y:S01]  /*0890*/  FMUL.FTZ R2, R2, UR17 ;  /* 0x0000001102027c20 */ /* 0x000fe20008410000 */
[----:B------:R-:W-:Y:S01]  /*08a0*/  HADD2.F32 R3, -RZ, R15.H0_H0 ;  /* 0x2000000fff037230 */ /* 0x000fe20000004100 */
        /* <DEDUP_REMOVED lines=19> */
.L_x_324:
        /* <DEDUP_REMOVED lines=44> */
.L_x_326:
[----:B------:R-:W-:Y:S05]  /*0ca0*/  BSYNC.RECONVERGENT B0 ;  /* 0x0000000000007941 */ /* 0x000fea0003800200 */
.L_x_325:
        /* <DEDUP_REMOVED lines=15> */
.L_x_328:
[----:B------:R-:W-:Y:S05]  /*0da0*/  BSYNC.RECONVERGENT B0 ;  /* 0x0000000000007941 */ /* 0x000fea0003800200 */
.L_x_327:
        /* <DEDUP_REMOVED lines=318> */
.L_x_330:
[----:B------:R-:W-:Y:S05]  /*2190*/  BSYNC.RECONVERGENT B0 ;  /* 0x0000000000007941 */ /* 0x000fea0003800200 */
.L_x_329:
        /* <DEDUP_REMOVED lines=28> */
.L_x_332:
[----:B------:R-:W-:Y:S05]  /*2360*/  BSYNC.RECONVERGENT B0 ;  /* 0x0000000000007941 */ /* 0x000fea0003800200 */
.L_x_331:
        /* <DEDUP_REMOVED lines=30> */
.L_x_335:
[----:B------:R-:W2:Y:S04]  /*2550*/  LDG.E.STRONG.GPU R4, desc[UR14][R8.64] ;  /* 0x0000000e08047981 */ /* 0x000ea8000c1ef900 */
[----:B--2---:R-:W-:Y:S01]  /*2560*/  CCTL.IVALL ;  /* 0x00000000ff00798f */ /* 0x004fe20002000000 */
[----:B------:R-:W-:Y:S05]  /*2570*/  YIELD ;  /* 0x0000000000007946 */ /* 0x000fea0003800000 */
[----:B------:R-:W-:-:S13]  /*2580*/  ISETP.NE.AND P1, PT, R4, R15, PT ;  /* 0x0000000f0400720c */ /* 0x000fda0003f25270 */
[----:B------:R-:W-:Y:S05]  /*2590*/  @P1 BRA `(.L_x_335) ;  /* 0xfffffffc00ec1947 */ /* 0x000fea000383ffff */
.L_x_334:
[----:B------:R-:W-:Y:S05]  /*25a0*/  WARPSYNC.ALL ;  /* 0x0000000000007948 */ /* 0x000fea0003800000 */
[----:B------:R-:W-:Y:S01]  /*25b0*/  BAR.SYNC.DEFER_BLOCKING 0x0 ;  /* 0x0000000000007b1d */ /* 0x000fe20000010000 */
[----:B------:R-:W-:-:S05]  /*25c0*/  HFMA2 R4, -RZ, RZ, 0, 0 ;  /* 0x00000000ff047431 */ /* 0x000fca00000001ff */
[----:B------:R-:W-:Y:S05]  /*25d0*/  @!P4 BRA `(.L_x_336) ;  /* 0x000000040028c947 */ /* 0x000fea0003800000 */
[----:B------:R-:W-:-:S07]  /*25e0*/  MOV R4, RZ ;  /* 0x000000ff00047202 */ /* 0x000fce0000000f00 */
.L_x_337:
        /* <DEDUP_REMOVED lines=73> */
.L_x_336:
        /* <DEDUP_REMOVED lines=43> */
.L_x_338:
        /* <DEDUP_REMOVED lines=22> */
.L_x_339:
        /* <DEDUP_REMOVED lines=11> */
.L_x_340:
[----:B------:R-:W-:Y:S05]  /*2f40*/  BSYNC.RECONVERGENT B0 ;  /* 0x0000000000007941 */ /* 0x000fea0003800200 */
.L_x_333:
        /* <DEDUP_REMOVED lines=26> */
.L_x_341:
        /* <DEDUP_REMOVED lines=22> */
.L_x_343:
[----:B------:R-:W-:Y:S05]  /*3250*/  BSYNC.RECONVERGENT B0 ;  /* 0x0000000000007941 */ /* 0x000fea0003800200 */
.L_x_342:
[----:B------:R-:W-:Y:S02]  /*3260*/  UIADD3 UR11, UPT, UPT, UR21, UR11, URZ ;  /* 0x0000000b150b7290 */ /* 0x000fe4000fffe0ff */
[----:B------:R-:W-:Y:S02]  /*3270*/  UIADD3 UR4, UPT, UPT, UR4, 0x1, URZ ;  /* 0x0000000104047890 */ /* 0x000fe4000fffe0ff */
[----:B------:R-:W-:-:S09]  /*3280*/  UISETP.GE.AND UP0, UPT, UR11, UR5, UPT ;  /* 0x000000050b00728c */ /* 0x000fd2000bf06270 */
[----:B------:R-:W-:Y:S05]  /*3290*/  BRA.U !UP0, `(.L_x_344) ;  /* 0xffffffcd08c47547 */ /* 0x000fea000b83ffff */
.L_x_323:
        /* <DEDUP_REMOVED lines=19> */
.L_x_346:
[----:B------:R-:W-:Y:S05]  /*33d0*/  BSYNC.RECONVERGENT B0 ;  /* 0x0000000000007941 */ /* 0x000fea0003800200 */
.L_x_345:
[----:B------:R-:W-:Y:S05]  /*33e0*/  @P0 EXIT ;  /* 0x000000000000094d */ /* 0x000fea0003800000 */
[----:B------:R-:W-:Y:S05]  /*33f0*/  @P2 BRA `(.L_x_347) ;  /* 0x0000000000202947 */ /* 0x000fea0003800000 */
[----:B------:R-:W-:-:S05]  /*3400*/  IMAD R0, R4, R7, RZ ;  /* 0x0000000704007224 */ /* 0x000fca00078e02ff */
[----:B------:R-:W-:-:S13]  /*3410*/  ISETP.NE.AND P0, PT, R0, -0x1, PT ;  /* 0xffffffff0000780c */ /* 0x000fda0003f05270 */
[----:B------:R-:W-:Y:S05]  /*3420*/  @!P0 BRA `(.L_x_347) ;  /* 0x0000000000148947 */ /* 0x000fea0003800000 */
.L_x_348:
[----:B0-----:R-:W3:Y:S04]  /*3430*/  LDG.E.STRONG.GPU R5, desc[UR14][R2.64] ;  /* 0x0000000e02057981 */ /* 0x001ee8000c1ef900 */
[----:B---3--:R-:W-:Y:S01]  /*3440*/  CCTL.IVALL ;  /* 0x00000000ff00798f */ /* 0x008fe20002000000 */
[----:B------:R-:W-:Y:S05]  /*3450*/  YIELD ;  /* 0x0000000000007946 */ /* 0x000fea0003800000 */
[----:B------:R-:W-:-:S13]  /*3460*/  ISETP.NE.AND P0, PT, R5, R0, PT ;  /* 0x000000000500720c */ /* 0x000fda0003f05270 */
[----:B------:R-:W-:Y:S05]  /*3470*/  @P0 BRA `(.L_x_348) ;  /* 0xfffffffc00ec0947 */ /* 0x000fea000383ffff */
.L_x_347:
        /* <DEDUP_REMOVED lines=67> */
.L_x_351:
        /* <DEDUP_REMOVED lines=22> */
[----:B--2---:R-:W-:Y:S02]  /*3a10*/  F2FP.F16.F32.PACK_AB R17, R5, R8 ;  /* 0x000000080511723e */ /* 0x004fe400000000ff */
[----:B------:R-:W-:Y:S02]  /*3a20*/  MOV R5, R21 ;  /* 0x0000001500057202 */ /* 0x000fe40000000f00 */
[----:B---3--:R-:W-:Y:S02]  /*3a30*/  F2FP.F16.F32.PACK_AB R15, R6, R13 ;  /* 0x0000000d060f723e */ /* 0x008fe400000000ff */
[----:B------:R-:W-:-:S03]  /*3a40*/  MOV R6, R14 ;  /* 0x0000000e00067202 */ /* 0x000fc60000000f00 */
[----:B------:R0:W-:Y:S04]  /*3a50*/  STG.E desc[UR14][R4.64], R15 ;  /* 0x0000000f04007986 */ /* 0x0001e8000c10190e */
[----:B------:R0:W-:Y:S01]  /*3a60*/  STG.E desc[UR14][R6.64], R17 ;  /* 0x0000001106007986 */ /* 0x0001e2000c10190e */
[----:B------:R-:W-:Y:S02]  /*3a70*/  IADD3 R14, P3, PT, R14, 0x200, RZ ;  /* 0x000002000e0e7810 */ /* 0x000fe40007f7e0ff */
[----:B------:R-:W-:Y:S02]  /*3a80*/  IADD3.X R21, PT, PT, RZ, R21, RZ, P4, !PT ;  /* 0x00000015ff157210 */ /* 0x000fe400027fe4ff */
[----:B------:R-:W-:Y:S01]  /*3a90*/  IADD3.X R23, PT, PT, RZ, R23, RZ, P3, !PT ;  /* 0x00000017ff177210 */ /* 0x000fe20001ffe4ff */
[----:B------:R-:W-:Y:S08]  /*3aa0*/  @P1 BRA `(.L_x_351) ;  /* 0xfffffffc00801947 */ /* 0x000ff0000383ffff */
.L_x_350:
[----:B------:R-:W-:Y:S05]  /*3ab0*/  BSYNC.RECONVERGENT B0 ;  /* 0x0000000000007941 */ /* 0x000fea0003800200 */
.L_x_349:
        /* <DEDUP_REMOVED lines=11> */
.L_x_353:
        /* <DEDUP_REMOVED lines=24> */
[----:B-----5:R-:W-:Y:S02]  /*3cf0*/  F2FP.F16.F32.PACK_AB R3, R6, R3 ;  /* 0x000000030603723e */ /* 0x020fe400000000ff */
[----:B------:R-:W-:Y:S02]  /*3d00*/  IADD3 R6, P1, PT, R4, UR4, RZ ;  /* 0x0000000404067c10 */ /* 0x000fe4000ff3e0ff */
[----:B------:R-:W-:-:S02]  /*3d10*/  F2FP.F16.F32.PACK_AB R19, R11, R8 ;  /* 0x000000080b13723e */ /* 0x000fc400000000ff */
        /* <DEDUP_REMOVED lines=18> */
[----:B--2---:R-:W-:Y:S02]  /*3e40*/  F2FP.F16.F32.PACK_AB R3, R3, R18 ;  /* 0x000000120303723e */ /* 0x004fe400000000ff */
[----:B---3--:R-:W-:-:S03]  /*3e50*/  F2FP.F16.F32.PACK_AB R21, R21, R20 ;  /* 0x000000141515723e */ /* 0x008fc600000000ff */
        /* <DEDUP_REMOVED lines=14> */
[----:B---3--:R-:W-:Y:S02]  /*3f40*/  F2FP.F16.F32.PACK_AB R19, R19, R18 ;  /* 0x000000121313723e */ /* 0x008fe400000000ff */
[----:B----4-:R-:W-:-:S03]  /*3f50*/  F2FP.F16.F32.PACK_AB R23, R23, R20 ;  /* 0x000000141717723e */ /* 0x010fc600000000ff */
        /* <DEDUP_REMOVED lines=19> */
[----:B---3--:R-:W-:Y:S02]  /*4090*/  F2FP.F16.F32.PACK_AB R11, R11, R4 ;  /* 0x000000040b0b723e */ /* 0x008fe400000000ff */
[----:B-----5:R-:W-:-:S03]  /*40a0*/  F2FP.F16.F32.PACK_AB R5, R9, R6 ;  /* 0x000000060905723e */ /* 0x020fc600000000ff */
[----:B------:R1:W-:Y:S04]  /*40b0*/  STG.E desc[UR14][R2.64], R11 ;  /* 0x0000000b02007986 */ /* 0x0003e8000c10190e */
[----:B------:R1:W-:Y:S02]  /*40c0*/  STG.E desc[UR14][R14.64], R5 ;  /* 0x000000050e007986 */ /* 0x0003e4000c10190e */
[----:B------:R-:W-:Y:S05]  /*40d0*/  @P0 BRA `(.L_x_353) ;  /* 0xfffffff800a40947 */ /* 0x000fea000383ffff */
[----:B------:R-:W-:Y:S05]  /*40e0*/  BSYNC.RECONVERGENT B0 ;  /* 0x0000000000007941 */ /* 0x000fea0003800200 */
.L_x_352:
[----:B------:R-:W-:Y:S05]  /*40f0*/  EXIT ;  /* 0x000000000000794d */ /* 0x000fea0003800000 */
.L_x_354:
        /* <DEDUP_REMOVED lines=16> */
.L_x_2475:


//--------------------- .text._Z35group_norm_nhwc_bwd_one_pass_kernelI11Bf16IOFp16WLi128ELi4ELi128EEv26Group_norm_nhwc_bwd_params --------------------------
	.section	.text._Z35group_norm_nhwc_bwd_one_pass_kernelI11Bf16IOFp16WLi128ELi4ELi128EEv26Group_norm_nhwc_bwd_params,"ax",@progbits
	.align	128
        .global         _Z35group_norm_nhwc_bwd_one_pass_kernelI11Bf16IOFp16WLi128ELi4ELi128EEv26Group_norm_nhwc_bwd_params
        .type           _Z35group_norm_nhwc_bwd_one_pass_kernelI11Bf16IOFp16WLi128ELi4ELi128EEv26Group_norm_nhwc_bwd_params,@function
        .size           _Z35group_norm_nhwc_bwd_one_pass_kernelI11Bf16IOFp16WLi128ELi4ELi128EEv26Group_norm_nhwc_bwd_params,(.L_x_2476 - _Z35group_norm_nhwc_bwd_one_pass_kernelI11Bf16IOFp16WLi128ELi4ELi128EEv26Group_norm_nhwc_bwd_params)
        .other          _Z35group_norm_nhwc_bwd_one_pass_kernelI11Bf16IOFp16WLi128ELi4ELi128EEv26Group_norm_nhwc_bwd_params,@"STO_CUDA_ENTRY STV_DEFAULT"
_Z35group_norm_nhwc_bwd_one_pass_kernelI11Bf16IOFp16WLi128ELi4ELi128EEv26Group_norm_nhwc_bwd_params:
.text._Z35group_norm_nhwc_bwd_one_pass_kernelI11Bf16IOFp16WLi128ELi4ELi128EEv26Group_norm_nhwc_bwd_params:
        /* <DEDUP_REMOVED lines=31> */
.L_x_380:
        /* <DEDUP_REMOVED lines=114> */
[----:B---3--:R-:W-:Y:S01]  /*0910*/  PRMT R9, R37, 0x7632, R9 ;  /* 0x0000763225097816 */ /* 0x008fe20000000009 */
[----:B----4-:R-:W-:Y:S01]  /*0920*/  HADD2.F32 R3, -RZ, R13.H0_H0 ;  /* 0x2000000dff037230 */ /* 0x010fe20000004100 */
[----:B-----5:R-:W-:Y:S01]  /*0930*/  PRMT R41, R40, 0x7632, R41 ;  /* 0x0000763228297816 */ /* 0x020fe20000000029 */
[----:B------:R-:W-:Y:S02]  /*0940*/  @P2 HADD2.F32 R39, -RZ, R21.H0_H0 ;  /* 0x20000015ff272230 */ /* 0x000fe40000004100 */
[----:B------:R-:W-:Y:S02]  /*0950*/  @P2 HADD2.F32 R38, -RZ, R22.H0_H0 ;  /* 0x20000016ff262230 */ /* 0x000fe40000004100 */
[----:B------:R-:W-:Y:S01]  /*0960*/  HADD2.F32 R2, -RZ, R20.H0_H0 ;  /* 0x20000014ff027230 */ /* 0x000fe20000004100 */
        /* <DEDUP_REMOVED lines=40> */
.L_x_356:
        /* <DEDUP_REMOVED lines=74> */
.L_x_357:
        /* <DEDUP_REMOVED lines=37> */
.L_x_359:
[----:B------:R-:W-:Y:S05]  /*12e0*/  BSYNC.RECONVERGENT B0 ;  /* 0x0000000000007941 */ /* 0x000fea0003800200 */
.L_x_358:
        /* <DEDUP_REMOVED lines=15> */
.L_x_361:
[----:B------:R-:W-:Y:S05]  /*13e0*/  BSYNC.RECONVERGENT B0 ;  /* 0x0000000000007941 */ /* 0x000fea0003800200 */
.L_x_360:
        /* <DEDUP_REMOVED lines=318> */
.L_x_363:
[----:B------:R-:W-:Y:S05]  /*27d0*/  BSYNC.RECONVERGENT B0 ;  /* 0x0000000000007941 */ /* 0x000fea0003800200 */
.L_x_362:
        /* <DEDUP_REMOVED lines=28> */
.L_x_365:
[----:B------:R-:W-:Y:S05]  /*29a0*/  BSYNC.RECONVERGENT B0 ;  /* 0x0000000000007941 */ /* 0x000fea0003800200 */
.L_x_364:
        /* <DEDUP_REMOVED lines=29> */
.L_x_368:
[----:B----4-:R-:W2:Y:S04]  /*2b80*/  LDG.E.STRONG.GPU R10, desc[UR16][R8.64] ;  /* 0x00000010080a7981 */ /* 0x010ea8000c1ef900 */
[----:B--2---:R-:W-:Y:S01]  /*2b90*/  CCTL.IVALL ;  /* 0x00000000ff00798f */ /* 0x004fe20002000000 */
[----:B------:R-:W-:Y:S05]  /*2ba0*/  YIELD ;  /* 0x0000000000007946 */ /* 0x000fea0003800000 */
[----:B------:R-:W-:-:S13]  /*2bb0*/  ISETP.NE.AND P1, PT, R10, R15, PT ;  /* 0x0000000f0a00720c */ /* 0x000fda0003f25270 */
[----:B------:R-:W-:Y:S05]  /*2bc0*/  @P1 BRA `(.L_x_368) ;  /* 0xfffffffc00ec1947 */ /* 0x000fea000383ffff */
.L_x_367:
[----:B------:R-:W-:Y:S05]  /*2bd0*/  WARPSYNC.ALL ;  /* 0x0000000000007948 */ /* 0x000fea0003800000 */
[----:B------:R-:W-:Y:S06]  /*2be0*/  BAR.SYNC.DEFER_BLOCKING 0x0 ;  /* 0x0000000000007b1d */ /* 0x000fec0000010000 */
[----:B------:R-:W-:Y:S01]  /*2bf0*/  UMOV UR4, URZ ;  /* 0x000000ff00047c82 */ /* 0x000fe20008000000 */
[----:B------:R-:W-:Y:S05]  /*2c00*/  @!P4 BRA `(.L_x_369) ;  /* 0x00000004002cc947 */ /* 0x000fea0003800000 */
[----:B----4-:R-:W-:-:S07]  /*2c10*/  HFMA2 R8, -RZ, RZ, 0, 0 ;  /* 0x00000000ff087431 */ /* 0x010fce00000001ff */
.L_x_370:
        /* <DEDUP_REMOVED lines=74> */
.L_x_369:
        /* <DEDUP_REMOVED lines=45> */
.L_x_371:
        /* <DEDUP_REMOVED lines=26> */
.L_x_372:
        /* <DEDUP_REMOVED lines=11> */
.L_x_373:
[----:B------:R-:W-:Y:S05]  /*35e0*/  BSYNC.RECONVERGENT B0 ;  /* 0x0000000000007941 */ /* 0x000fea0003800200 */
.L_x_366:
        /* <DEDUP_REMOVED lines=40> */
.L_x_374:
        /* <DEDUP_REMOVED lines=21> */
.L_x_376:
[----:B------:R-:W-:Y:S05]  /*39c0*/  BSYNC.RECONVERGENT B0 ;  /* 0x0000000000007941 */ /* 0x000fea0003800200 */
.L_x_375:
        /* <DEDUP_REMOVED lines=27> */
.L_x_377:
        /* <DEDUP_REMOVED lines=24> */
.L_x_379:
[----:B------:R-:W-:Y:S05]  /*3d00*/  BSYNC.RECONVERGENT B0 ;  /* 0x0000000000007941 */ /* 0x000fea0003800200 */
.L_x_378:
[----:B------:R-:W-:Y:S01]  /*3d10*/  UIADD3 UR13, UPT, UPT, UR19, UR13, URZ ;  /* 0x0000000d130d7290 */ /* 0x000fe2000fffe0ff */
[----:B------:R-:W-:-:S03]  /*3d20*/  IADD3 R42, PT, PT, R42, 0x1, RZ ;  /* 0x000000012a2a7810 */ /* 0x000fc60007ffe0ff */
[----:B------:R-:W-:-:S09]  /*3d30*/  UISETP.GE.AND UP1, UPT, UR13, UR6, UPT ;  /* 0x000000060d00728c */ /* 0x000fd2000bf26270 */
[----:B------:R-:W-:Y:S05]  /*3d40*/  BRA.U !UP1, `(.L_x_380) ;  /* 0xffffffc509287547 */ /* 0x000fea000b83ffff */
.L_x_355:
        /* <DEDUP_REMOVED lines=19> */
.L_x_382:
[----:B------:R-:W-:Y:S05]  /*3e80*/  BSYNC.RECONVERGENT B0 ;  /* 0x0000000000007941 */ /* 0x000fea0003800200 */
.L_x_381:
[----:B------:R-:W-:Y:S05]  /*3e90*/  @P0 EXIT ;  /* 0x000000000000094d */ /* 0x000fea0003800000 */
[----:B------:R-:W-:Y:S05]  /*3ea0*/  @P2 BRA `(.L_x_383) ;  /* 0x0000000000202947 */ /* 0x000fea0003800000 */
[----:B------:R-:W-:-:S05]  /*3eb0*/  IMAD R0, R4, R7, RZ ;  /* 0x0000000704007224 */ /* 0x000fca00078e02ff */
[----:B------:R-:W-:-:S13]  /*3ec0*/  ISETP.NE.AND P0, PT, R0, -0x1, PT ;  /* 0xffffffff0000780c */ /* 0x000fda0003f05270 */
[----:B------:R-:W-:Y:S05]  /*3ed0*/  @!P0 BRA `(.L_x_383) ;  /* 0x0000000000148947 */ /* 0x000fea0003800000 */
.L_x_384:
[----:B-1----:R-:W4:Y:S04]  /*3ee0*/  LDG.E.STRONG.GPU R5, desc[UR16][R2.64] ;  /* 0x0000001002057981 */ /* 0x002f28000c1ef900 */
[----:B----4-:R-:W-:Y:S01]  /*3ef0*/  CCTL.IVALL ;  /* 0x00000000ff00798f */ /* 0x010fe20002000000 */
[----:B------:R-:W-:Y:S05]  /*3f00*/  YIELD ;  /* 0x0000000000007946 */ /* 0x000fea0003800000 */
[----:B------:R-:W-:-:S13]  /*3f10*/  ISETP.NE.AND P0, PT, R5, R0, PT ;  /* 0x000000000500720c */ /* 0x000fda0003f05270 */
[----:B------:R-:W-:Y:S05]  /*3f20*/  @P0 BRA `(.L_x_384) ;  /* 0xfffffffc00ec0947 */ /* 0x000fea000383ffff */
.L_x_383:
        /* <DEDUP_REMOVED lines=60> */
.L_x_387:
        /* <DEDUP_REMOVED lines=19> */
[----:B--2---:R-:W-:Y:S02]  /*4420*/  F2FP.F16.F32.PACK_AB R21, R9, R10 ;  /* 0x0000000a0915723e */ /* 0x004fe400000000ff */
[----:B------:R-:W-:-:S02]  /*4430*/  MOV R9, R24 ;  /* 0x0000001800097202 */ /* 0x000fc40000000f00 */
        /* <DEDUP_REMOVED lines=8> */
.L_x_386:
[----:B------:R-:W-:Y:S05]  /*44c0*/  BSYNC.RECONVERGENT B0 ;  /* 0x0000000000007941 */ /* 0x000fea0003800200 */
.L_x_385:
        /* <DEDUP_REMOVED lines=10> */
.L_x_388:
        /* <DEDUP_REMOVED lines=21> */
[----:B---3--:R-:W-:Y:S02]  /*46c0*/  F2FP.F16.F32.PACK_AB R13, R15, R10 ;  /* 0x0000000a0f0d723e */ /* 0x008fe400000000ff */
[----:B------:R-:W-:-:S04]  /*46d0*/  IADD3 R10, P1, PT, R22, UR4, RZ ;  /* 0x00000004160a7c10 */ /* 0x000fc8000ff3e0ff */
[----:B------:R-:W-:Y:S02]  /*46e0*/  IADD3.X R11, PT, PT, R11, UR5, RZ, P1, !PT ;  /* 0x000000050b0b7c10 */ /* 0x000fe40008ffe4ff */
[----:B-----5:R-:W-:Y:S02]  /*46f0*/  F2FP.F16.F32.PACK_AB R27, R19, R16 ;  /* 0x00000010131b723e */ /* 0x020fe400000000ff */
        /* <DEDUP_REMOVED lines=20> */
[----:B---3--:R-:W-:Y:S02]  /*4840*/  F2FP.F16.F32.PACK_AB R13, R13, R26 ;  /* 0x0000001a0d0d723e */ /* 0x008fe400000000ff */
[----:B----4-:R-:W-:-:S03]  /*4850*/  F2FP.F16.F32.PACK_AB R29, R29, R28 ;  /* 0x0000001c1d1d723e */ /* 0x010fc600000000ff */
        /* <DEDUP_REMOVED lines=14> */
[----:B----4-:R-:W-:Y:S02]  /*4940*/  F2FP.F16.F32.PACK_AB R27, R27, R26 ;  /* 0x0000001a1b1b723e */ /* 0x010fe400000000ff */
[----:B--2---:R-:W-:-:S03]  /*4950*/  F2FP.F16.F32.PACK_AB R31, R31, R28 ;  /* 0x0000001c1f1f723e */ /* 0x004fc600000000ff */
        /* <DEDUP_REMOVED lines=18> */
[----:B----4-:R-:W-:Y:S02]  /*4a80*/  F2FP.F16.F32.PACK_AB R19, R19, R10 ;  /* 0x0000000a1313723e */ /* 0x010fe400000000ff */
[----:B-----5:R-:W-:-:S03]  /*4a90*/  F2FP.F16.F32.PACK_AB R9, R17, R14 ;  /* 0x0000000e1109723e */ /* 0x020fc600000000ff */
[----:B------:R2:W-:Y:S04]  /*4aa0*/  STG.E desc[UR16][R20.64], R19 ;  /* 0x0000001314007986 */ /* 0x0005e8000c101910 */
[----:B------:R2:W-:Y:S02]  /*4ab0*/  STG.E desc[UR16][R24.64], R9 ;  /* 0x0000000918007986 */ /* 0x0005e4000c101910 */
[----:B------:R-:W-:Y:S05]  /*4ac0*/  @P0 BRA `(.L_x_388) ;  /* 0xfffffff800a80947 */ /* 0x000fea000383ffff */
[----:B------:R-:W-:Y:S05]  /*4ad0*/  EXIT ;  /* 0x000000000000794d */ /* 0x000fea0003800000 */
.L_x_389:
        /* <DEDUP_REMOVED lines=10> */
.L_x_2476:


//--------------------- .text._Z35group_norm_nhwc_bwd_one_pass_kernelI11Bf16IOFp16WLi256ELi4ELi128EEv26Group_norm_nhwc_bwd_params --------------------------
	.section	.text._Z35group_norm_nhwc_bwd_one_pass_kernelI11Bf16IOFp16WLi256ELi4ELi128EEv26Group_norm_nhwc_bwd_params,"ax",@progbits
	.align	128
        .global         _Z35group_norm_nhwc_bwd_one_pass_kernelI11Bf16IOFp16WLi256ELi4ELi128EEv26Group_norm_nhwc_bwd_params
        .type           _Z35group_norm_nhwc_bwd_one_pass_kernelI11Bf16IOFp16WLi256ELi4ELi128EEv26Group_norm_nhwc_bwd_params,@function
        .size           _Z35group_norm_nhwc_bwd_one_pass_kernelI11Bf16IOFp16WLi256ELi4ELi128EEv26Group_norm_nhwc_bwd_params,(.L_x_2477 - _Z35group_norm_nhwc_bwd_one_pass_kernelI11Bf16IOFp16WLi256ELi4ELi128EEv26Group_norm_nhwc_bwd_params)
        .other          _Z35group_norm_nhwc_bwd_one_pass_kernelI11Bf16IOFp16WLi256ELi4ELi128EEv26Group_norm_nhwc_bwd_params,@"STO_CUDA_ENTRY STV_DEFAULT"
_Z35group_norm_nhwc_bwd_one_pass_kernelI11Bf16IOFp16WLi256ELi4ELi128EEv26Group_norm_nhwc_bwd_params:
.text._Z35group_norm_nhwc_bwd_one_pass_kernelI11Bf16IOFp16WLi256ELi4ELi128EEv26Group_norm_nhwc_bwd_params:
        /* <DEDUP_REMOVED lines=22> */
.L_x_421:
        /* <DEDUP_REMOVED lines=159> */
[----:B----4-:R-:W-:Y:S01]  /*0b50*/  HADD2.F32 R5, -RZ, R16.H0_H0 ;  /* 0x20000010ff057230 */ /* 0x010fe20000004100 */
[----:B------:R-:W-:Y:S02]  /*0b60*/  PRMT R16, R31, 0x7632, R16 ;  /* 0x000076321f107816 */ /* 0x000fe40000000010 */
[----:B-----5:R-:W-:Y:S01]  /*0b70*/  PRMT R8, R34, 0x7632, R8 ;  /* 0x0000763222087816 */ /* 0x020fe20000000008 */
[----:B------:R-:W-:Y:S01]  /*0b80*/  HADD2.F32 R7, -RZ, R17.H0_H0 ;  /* 0x20000011ff077230 */ /* 0x000fe20000004100 */
[----:B------:R-:W-:Y:S01]  /*0b90*/  PRMT R17, R30, 0x7632, R17 ;  /* 0x000076321e117816 */ /* 0x000fe20000000011 */
[----:B------:R-:W-:Y:S02]  /*0ba0*/  @P4 HADD2.F32 R6, -RZ, R20.H0_H0 ;  /* 0x20000014ff064230 */ /* 0x000fe40000004100 */
[----:B------:R-:W-:Y:S01]  /*0bb0*/  @P4 HADD2.F32 R4, -RZ, R18.H0_H0 ;  /* 0x20000012ff044230 */ /* 0x000fe20000004100 */
[----:B------:R-:W-:-:S02]  /*0bc0*/  PRMT R32, R33, 0x7632, R32 ;  /* 0x0000763221207816 */ /* 0x000fc40000000020 */
        /* <DEDUP_REMOVED lines=76> */
.L_x_391:
        /* <DEDUP_REMOVED lines=151> */
.L_x_392:
        /* <DEDUP_REMOVED lines=44> */
.L_x_394:
[----:B------:R-:W-:Y:S05]  /*1cc0*/  BSYNC.RECONVERGENT B0 ;  /* 0x0000000000007941 */ /* 0x000fea0003800200 */
.L_x_393:
        /* <DEDUP_REMOVED lines=12> */
.L_x_396:
[----:B------:R-:W-:Y:S05]  /*1d90*/  BSYNC.RECONVERGENT B0 ;  /* 0x0000000000007941 */ /* 0x000fea0003800200 */
.L_x_395:
        /* <DEDUP_REMOVED lines=319> */
.L_x_398:
[----:B------:R-:W-:Y:S05]  /*3190*/  BSYNC.RECONVERGENT B0 ;  /* 0x0000000000007941 */ /* 0x000fea0003800200 */
.L_x_397:
        /* <DEDUP_REMOVED lines=28> */
.L_x_400:
[----:B------:R-:W-:Y:S05]  /*3360*/  BSYNC.RECONVERGENT B0 ;  /* 0x0000000000007941 */ /* 0x000fea0003800200 */
.L_x_399:
        /* <DEDUP_REMOVED lines=25> */
.L_x_403:
[----:B----4-:R-:W2:Y:S04]  /*3500*/  LDG.E.STRONG.GPU R10, desc[UR10][R8.64] ;  /* 0x0000000a080a7981 */ /* 0x010ea8000c1ef900 */
[----:B--2---:R-:W-:Y:S01]  /*3510*/  CCTL.IVALL ;  /* 0x00000000ff00798f */ /* 0x004fe20002000000 */
[----:B------:R-:W-:Y:S05]  /*3520*/  YIELD ;  /* 0x0000000000007946 */ /* 0x000fea0003800000 */
[----:B------:R-:W-:-:S13]  /*3530*/  ISETP.NE.AND P0, PT, R10, R15, PT ;  /* 0x0000000f0a00720c */ /* 0x000fda0003f05270 */
[----:B------:R-:W-:Y:S05]  /*3540*/  @P0 BRA `(.L_x_403) ;  /* 0xfffffffc00ec0947 */ /* 0x000fea000383ffff */
.L_x_402:
[----:B------:R-:W-:Y:S05]  /*3550*/  WARPSYNC.ALL ;  /* 0x0000000000007948 */ /* 0x000fea0003800000 */
[----:B------:R-:W-:Y:S01]  /*3560*/  BAR.SYNC.DEFER_BLOCKING 0x0 ;  /* 0x0000000000007b1d */ /* 0x000fe20000010000 */
[----:B------:R-:W-:-:S05]  /*3570*/  HFMA2 R19, -RZ, RZ, 0, 0 ;  /* 0x00000000ff137431 */ /* 0x000fca00000001ff */
[----:B------:R-:W-:Y:S05]  /*3580*/  @!P2 BRA `(.L_x_404) ;  /* 0x000000040010a947 */ /* 0x000fea0003800000 */
[----:B------:R-:W-:Y:S02]  /*3590*/  MOV R18, RZ ;  /* 0x000000ff00127202 */ /* 0x000fe40000000f00 */
[----:B------:R-:W-:-:S07]  /*35a0*/  LOP3.LUT R19, R3, 0x7ffffff8, RZ, 0xc0, !PT ;  /* 0x7ffffff803137812 */ /* 0x000fce00078ec0ff */
.L_x_405:
        /* <DEDUP_REMOVED lines=66> */
.L_x_404:
        /* <DEDUP_REMOVED lines=38> */
.L_x_406:
        /* <DEDUP_REMOVED lines=20> */
.L_x_407:
        /* <DEDUP_REMOVED lines=10> */
.L_x_408:
[----:B------:R-:W-:Y:S05]  /*3e10*/  BSYNC.RECONVERGENT B0 ;  /* 0x0000000000007941 */ /* 0x000fea0003800200 */
.L_x_401:
        /* <DEDUP_REMOVED lines=44> */
.L_x_409:
        /* <DEDUP_REMOVED lines=26> */
.L_x_411:
[----:B------:R-:W-:Y:S05]  /*4280*/  BSYNC.RECONVERGENT B0 ;  /* 0x0000000000007941 */ /* 0x000fea0003800200 */
.L_x_410:
        /* <DEDUP_REMOVED lines=27> */
.L_x_412:
        /* <DEDUP_REMOVED lines=21> */
.L_x_414:
[----:B------:R-:W-:Y:S05]  /*4590*/  BSYNC.RECONVERGENT B0 ;  /* 0x0000000000007941 */ /* 0x000fea0003800200 */
.L_x_413:
        /* <DEDUP_REMOVED lines=43> */
.L_x_415:
        /* <DEDUP_REMOVED lines=19> */
.L_x_417:
[----:B------:R-:W-:Y:S05]  /*4980*/  BSYNC.RECONVERGENT B0 ;  /* 0x0000000000007941 */ /* 0x000fea0003800200 */
.L_x_416:
        /* <DEDUP_REMOVED lines=22> */
.L_x_418:
        /* <DEDUP_REMOVED lines=18> */
.L_x_420:
[----:B------:R-:W-:Y:S05]  /*4c10*/  BSYNC.RECONVERGENT B0 ;  /* 0x0000000000007941 */ /* 0x000fea0003800200 */
.L_x_419:
[----:B------:R-:W-:Y:S01]  /*4c20*/  UIADD3 UR7, UPT, UPT, UR14, UR7, URZ ;  /* 0x000000070e077290 */ /* 0x000fe2000fffe0ff */
[----:B------:R-:W-:-:S03]  /*4c30*/  IADD3 R35, PT, PT, R35, 0x1, RZ ;  /* 0x0000000123237810 */ /* 0x000fc60007ffe0ff */
[----:B------:R-:W-:-:S09]  /*4c40*/  UISETP.GE.AND UP0, UPT, UR7, UR6, UPT ;  /* 0x000000060700728c */ /* 0x000fd2000bf06270 */
[----:B------:R-:W-:Y:S05]  /*4c50*/  BRA.U !UP0, `(.L_x_421) ;  /* 0xffffffb508407547 */ /* 0x000fea000b83ffff */
.L_x_390:
        /* <DEDUP_REMOVED lines=19> */
.L_x_423:
[----:B------:R-:W-:Y:S05]  /*4d90*/  BSYNC.RECONVERGENT B0 ;  /* 0x0000000000007941 */ /* 0x000fea0003800200 */
.L_x_422:
[----:B------:R-:W-:Y:S05]  /*4da0*/  @P0 EXIT ;  /* 0x000000000000094d */ /* 0x000fea0003800000 */
[----:B------:R-:W-:Y:S05]  /*4db0*/  @P2 BRA `(.L_x_424) ;  /* 0x0000000000202947 */ /* 0x000fea0003800000 */
[----:B------:R-:W-:-:S05]  /*4dc0*/  IMAD R4, R6, R7, RZ ;  /* 0x0000000706047224 */ /* 0x000fca00078e02ff */
[----:B------:R-:W-:-:S13]  /*4dd0*/  ISETP.NE.AND P0, PT, R4, -0x1, PT ;  /* 0xffffffff0400780c */ /* 0x000fda0003f05270 */
[----:B------:R-:W-:Y:S05]  /*4de0*/  @!P0 BRA `(.L_x_424) ;  /* 0x0000000000148947 */ /* 0x000fea0003800000 */
.L_x_425:
[----:B-1----:R-:W2:Y:S04]  /*4df0*/  LDG.E.STRONG.GPU R5, desc[UR10][R2.64] ;  /* 0x0000000a02057981 */ /* 0x002ea8000c1ef900 */
[----:B--2---:R-:W-:Y:S01]  /*4e00*/  CCTL.IVALL ;  /* 0x00000000ff00798f */ /* 0x004fe20002000000 */
[----:B------:R-:W-:Y:S05]  /*4e10*/  YIELD ;  /* 0x0000000000007946 */ /* 0x000fea0003800000 */
[----:B------:R-:W-:-:S13]  /*4e20*/  ISETP.NE.AND P0, PT, R5, R4, PT ;  /* 0x000000040500720c */ /* 0x000fda0003f05270 */
[----:B------:R-:W-:Y:S05]  /*4e30*/  @P0 BRA `(.L_x_425) ;  /* 0xfffffffc00ec0947 */ /* 0x000fea000383ffff */
.L_x_424:
        /* <DEDUP_REMOVED lines=60> */
.L_x_428:
        /* <DEDUP_REMOVED lines=20> */
[----:B--2---:R-:W-:Y:S02]  /*5340*/  F2FP.F16.F32.PACK_AB R23, R9, R12 ;  /* 0x0000000c0917723e */ /* 0x004fe400000000ff */
[----:B------:R-:W-:-:S02]  /*5350*/  MOV R9, R25 ;  /* 0x0000001900097202 */ /* 0x000fc40000000f00 */
[----:B------:R-:W-:Y:S02]  /*5360*/  MOV R12, R24 ;  /* 0x00000018000c7202 */ /* 0x000fe40000000f00 */
[----:B----4-:R-:W-:-:S05]  /*5370*/  F2FP.F16.F32.PACK_AB R21, R15, R16 ;  /* 0x000000100f15723e */ /* 0x010fca00000000ff */
[----:B------:R1:W-:Y:S04]  /*5380*/  STG.E desc[UR10][R8.64], R21 ;  /* 0x0000001508007986 */ /* 0x0003e8000c10190a */
[----:B------:R1:W-:Y:S01]  /*5390*/  STG.E desc[UR10][R12.64], R23 ;  /* 0x000000170c007986 */ /* 0x0003e2000c10190a */
[----:B------:R-:W-:Y:S02]  /*53a0*/  IADD3 R24, P3, PT, R24, 0x200, RZ ;  /* 0x0000020018187810 */ /* 0x000fe40007f7e0ff */
[----:B------:R-:W-:Y:S02]  /*53b0*/  IADD3.X R25, PT, PT, RZ, R25, RZ, P4, !PT ;  /* 0x00000019ff197210 */ /* 0x000fe400027fe4ff */
[----:B------:R-:W-:Y:S01]  /*53c0*/  IADD3.X R27, PT, PT, RZ, R27, RZ, P3, !PT ;  /* 0x0000001bff1b7210 */ /* 0x000fe20001ffe4ff */
[----:B------:R-:W-:Y:S08]  /*53d0*/  @P1 BRA `(.L_x_428) ;  /* 0xfffffffc00881947 */ /* 0x000ff0000383ffff */
.L_x_427:
[----:B------:R-:W-:Y:S05]  /*53e0*/  BSYNC.RECONVERGENT B0 ;  /* 0x0000000000007941 */ /* 0x000fea0003800200 */
.L_x_426:
        /* <DEDUP_REMOVED lines=10> */
.L_x_429:
        /* <DEDUP_REMOVED lines=21> */
[----:B----4-:R-:W-:Y:S02]  /*55e0*/  F2FP.F16.F32.PACK_AB R23, R15, R12 ;  /* 0x0000000c0f17723e */ /* 0x010fe400000000ff */
        /* <DEDUP_REMOVED lines=59> */
[----:B---3--:R-:W-:Y:S02]  /*59a0*/  F2FP.F16.F32.PACK_AB R19, R19, R12 ;  /* 0x0000000c1313723e */ /* 0x008fe400000000ff */
[----:B-----5:R-:W-:-:S03]  /*59b0*/  F2FP.F16.F32.PACK_AB R13, R17, R14 ;  /* 0x0000000e110d723e */ /* 0x020fc600000000ff */
[----:B------:R4:W-:Y:S04]  /*59c0*/  STG.E desc[UR10][R20.64], R19 ;  /* 0x0000001314007986 */ /* 0x0009e8000c10190a */
[----:B------:R4:W-:Y:S02]  /*59d0*/  STG.E desc[UR10][R24.64], R13 ;  /* 0x0000000d18007986 */ /* 0x0009e4000c10190a */
[----:B------:R-:W-:Y:S05]  /*59e0*/  @P0 BRA `(.L_x_429) ;  /* 0xfffffff800a80947 */ /* 0x000fea000383ffff */
[----:B------:R-:W-:Y:S05]  /*59f0*/  EXIT ;  /* 0x000000000000794d */ /* 0x000fea0003800000 */
.L_x_430:
        /* <DEDUP_REMOVED lines=16> */
.L_x_2477:


//--------------------- .text._Z35group_norm_nhwc_bwd_one_pass_kernelI11Bf16IOFp16WLi512ELi4ELi128EEv26Group_norm_nhwc_bwd_params --------------------------
	.section	.text._Z35group_norm_nhwc_bwd_one_pass_kernelI11Bf16IOFp16WLi512ELi4ELi128EEv26Group_norm_nhwc_bwd_params,"ax",@progbits
	.align	128
        .global         _Z35group_norm_nhwc_bwd_one_pass_kernelI11Bf16IOFp16WLi512ELi4ELi128EEv26Group_norm_nhwc_bwd_params
        .type           _Z35group_norm_nhwc_bwd_one_pass_kernelI11Bf16IOFp16WLi512ELi4ELi128EEv26Group_norm_nhwc_bwd_params,@function
        .size           _Z35group_norm_nhwc_bwd_one_pass_kernelI11Bf16IOFp16WLi512ELi4ELi128EEv26Group_norm_nhwc_bwd_params,(.L_x_2478 - _Z35group_norm_nhwc_bwd_one_pass_kernelI11Bf16IOFp16WLi512ELi4ELi128EEv26Group_norm_nhwc_bwd_params)
        .other          _Z35group_norm_nhwc_bwd_one_pass_kernelI11Bf16IOFp16WLi512ELi4ELi128EEv26Group_norm_nhwc_bwd_params,@"STO_CUDA_ENTRY STV_DEFAULT"
_Z35group_norm_nhwc_bwd_one_pass_kernelI11Bf16IOFp16WLi512ELi4ELi128EEv26Group_norm_nhwc_bwd_params:
.text._Z35group_norm_nhwc_bwd_one_pass_kernelI11Bf16IOFp16WLi512ELi4ELi128EEv26Group_norm_nhwc_bwd_params:
        /* <DEDUP_REMOVED lines=22> */
.L_x_474:
        /* <DEDUP_REMOVED lines=196> */
[----:B------:R-:W-:Y:S01]  /*0da0*/  @!P0 IMAD.WIDE.U32 R28, R54, R28, R12 ;  /* 0x0000001c361c8225 */ /* 0x000fe200078e000c */
[----:B------:R-:W5:Y:S05]  /*0db0*/  @!P2 LDG.E R45, desc[UR10][R10.64] ;  /* 0x0000000a0a2da981 */ /* 0x000f6a000c1e1900 */
[----:B------:R-:W0:Y:S01]  /*0dc0*/  @!P5 LDC.64 R16, c[0x0][0x3a0] ;  /* 0x0000e800ff10db82 */ /* 0x000e220000000a00 */
[----:B------:R1:W2:Y:S07]  /*0dd0*/  @!P1 LDG.E R43, desc[UR10][R26.64] ;  /* 0x0000000a1a2b9981 */ /* 0x0002ae000c1e1900 */
[----:B------:R-:W0:Y:S01]  /*0de0*/  @!P5 LDC.64 R12, c[0x0][0x398] ;  /* 0x0000e600ff0cdb82 */ /* 0x000e220000000a00 */
[----:B-1----:R-:W-:-:S07]  /*0df0*/  @!P5 IMAD R34, R35, R22, RZ ;  /* 0x000000162322d224 */ /* 0x002fce00078e02ff */
[----:B------:R-:W1:Y:S01]  /*0e00*/  @P4 LDC.64 R18, c[0x0][0x3b0] ;  /* 0x0000ec00ff124b82 */ /* 0x000e620000000a00 */
[----:B------:R-:W-:Y:S02]  /*0e10*/  @!P5 MOV R26, R60 ;  /* 0x0000003c001ad202 */ /* 0x000fe40000000f00 */
[----:B------:R-:W-:Y:S01]  /*0e20*/  @!P5 MOV R27, R59 ;  /* 0x0000003b001bd202 */ /* 0x000fe20000000f00 */
[----:B------:R-:W-:Y:S01]  /*0e30*/  @!P5 IMAD R31, R33, R23, R34 ;  /* 0x00000017211fd224 */ /* 0x000fe200078e0222 */
[----:B------:R-:W-:Y:S02]  /*0e40*/  @!P0 IADD3 R41, PT, PT, R29, R41, RZ ;  /* 0x000000291d298210 */ /* 0x000fe40007ffe0ff */
[C---:B------:R-:W-:Y:S01]  /*0e50*/  @!P0 SHF.L.U32 R29, R28.reuse, 0x1, RZ ;  /* 0x000000011c1d8819 */ /* 0x040fe200000006ff */
[----:B------:R-:W-:Y:S01]  /*0e60*/  @!P5 IMAD.WIDE.U32 R22, R33, R22, R26 ;  /* 0x000000162116d225 */ /* 0x000fe200078e001a */
[----:B------:R-:W-:Y:S02]  /*0e70*/  @!P0 SHF.L.U64.HI R28, R28, 0x1, R41 ;  /* 0x000000011c1c8819 */ /* 0x000fe40000010229 */
[----:B------:R-:W-:-:S02]  /*0e80*/  @!P0 IADD3 R24, P6, PT, R29, R24, RZ ;  /* 0x000000181d188210 */ /* 0x000fc40007fde0ff */
[----:B0-----:R-:W-:Y:S02]  /*0e90*/  @!P0 IADD3 R14, P1, PT, R29, R14, RZ ;  /* 0x0000000e1d0e8210 */ /* 0x001fe40007f3e0ff */
[----:B------:R-:W-:Y:S02]  /*0ea0*/  @!P5 IADD3 R29, PT, PT, R23, R31, RZ ;  /* 0x0000001f171dd210 */ /* 0x000fe40007ffe0ff */
[----:B------:R-:W-:Y:S02]  /*0eb0*/  @!P5 SHF.L.U32 R23, R22, 0x1, RZ ;  /* 0x000000011617d819 */ /* 0x000fe400000006ff */
[----:B------:R-:W-:Y:S02]  /*0ec0*/  LEA R33, R55, R32, 0x2 ;  /* 0x0000002037217211 */ /* 0x000fe400078e10ff */
[C---:B------:R-:W-:Y:S02]  /*0ed0*/  @!P0 IADD3.X R25, PT, PT, R28.reuse, R25, RZ, P6, !PT ;  /* 0x000000191c198210 */ /* 0x040fe400037fe4ff */
[----:B------:R-:W-:-:S02]  /*0ee0*/  @!P0 IADD3.X R15, PT, PT, R28, R15, RZ, P1, !PT ;  /* 0x0000000f1c0f8210 */ /* 0x000fc40000ffe4ff */
[----:B------:R-:W-:Y:S01]  /*0ef0*/  @!P5 SHF.L.U64.HI R28, R22, 0x1, R29 ;  /* 0x00000001161cd819 */ /* 0x000fe2000001021d */
[----:B-1----:R-:W-:Y:S01]  /*0f00*/  @P4 IMAD.WIDE R18, R33, 0x2, R18 ;  /* 0x0000000221124825 */ /* 0x002fe200078e0212 */
[C---:B------:R-:W-:Y:S01]  /*0f10*/  @!P5 IADD3 R16, P1, PT, R23.reuse, R16, RZ ;  /* 0x000000101710d210 */ /* 0x040fe20007f3e0ff */
[----:B------:R-:W2:Y:S01]  /*0f20*/  @!P0 LDG.E R42, desc[UR10][R24.64] ;  /* 0x0000000a182a8981 */ /* 0x000ea2000c1e1900 */
[----:B------:R-:W-:Y:S01]  /*0f30*/  @!P5 IADD3 R12, P6, PT, R23, R12, RZ ;  /* 0x0000000c170cd210 */ /* 0x000fe20007fde0ff */
[----:B------:R-:W-:Y:S01]  /*0f40*/  IMAD.WIDE R20, R33, 0x2, R20 ;  /* 0x0000000221147825 */ /* 0x000fe200078e0214 */
[----:B------:R-:W-:Y:S02]  /*0f50*/  MOV R41, RZ ;  /* 0x000000ff00297202 */ /* 0x000fe40000000f00 */
        /* <DEDUP_REMOVED lines=10> */
[----:B------:R-:W-:Y:S01]  /*1000*/  CS2R R4, SRZ ;  /* 0x0000000000047805 */ /* 0x000fe2000001ff00 */
        /* <DEDUP_REMOVED lines=20> */
[----:B-1----:R-:W-:Y:S01]  /*1150*/  PRMT R12, R42, 0x7632, R12 ;  /* 0x000076322a0c7816 */ /* 0x002fe2000000000c */
[----:B------:R-:W-:Y:S02]  /*1160*/  @P4 HADD2.F32 R4, -RZ, R22.H0_H0 ;  /* 0x20000016ff044230 */ /* 0x000fe40000004100 */
[----:B------:R-:W-:Y:S02]  /*1170*/  @P4 HADD2.F32 R5, -RZ, R26.H0_H0 ;  /* 0x2000001aff054230 */ /* 0x000fe40000004100 */
[----:B------:R-:W-:Y:S02]  /*1180*/  HADD2.F32 R7, -RZ, R23.H0_H0 ;  /* 0x20000017ff077230 */ /* 0x000fe40000004100 */
[----:B------:R-:W-:Y:S01]  /*1190*/  HADD2.F32 R6, -RZ, R24.H0_H0 ;  /* 0x20000018ff067230 */ /* 0x000fe20000004100 */
[----:B------:R-:W-:-:S02]  /*11a0*/  PRMT R15, R41, 0x7632, R15 ;  /* 0x00007632290f7816 */ /* 0x000fc4000000000f */
        /* <DEDUP_REMOVED lines=152> */
.L_x_432:
        /* <DEDUP_REMOVED lines=299> */
.L_x_433:
        /* <DEDUP_REMOVED lines=44> */
.L_x_435:
[----:B------:R-:W-:Y:S05]  /*30a0*/  BSYNC.RECONVERGENT B0 ;  /* 0x0000000000007941 */ /* 0x000fea0003800200 */
.L_x_434:
        /* <DEDUP_REMOVED lines=12> */
.L_x_437:
[----:B------:R-:W-:Y:S05]  /*3170*/  BSYNC.RECONVERGENT B0 ;  /* 0x0000000000007941 */ /* 0x000fea0003800200 */
.L_x_436:
        /* <DEDUP_REMOVED lines=319> */
.L_x_439:
[----:B------:R-:W-:Y:S05]  /*4570*/  BSYNC.RECONVERGENT B0 ;  /* 0x0000000000007941 */ /* 0x000fea0003800200 */
.L_x_438:
        /* <DEDUP_REMOVED lines=28> */
.L_x_441:
[----:B------:R-:W-:Y:S05]  /*4740*/  BSYNC.RECONVERGENT B0 ;  /* 0x0000000000007941 */ /* 0x000fea0003800200 */
.L_x_440:
        /* <DEDUP_REMOVED lines=25> */
.L_x_444:
[----:B-1----:R-:W2:Y:S04]  /*48e0*/  LDG.E.STRONG.GPU R14, desc[UR10][R12.64] ;  /* 0x0000000a0c0e7981 */ /* 0x002ea8000c1ef900 */
[----:B--2---:R-:W-:Y:S01]  /*48f0*/  CCTL.IVALL ;  /* 0x00000000ff00798f */ /* 0x004fe20002000000 */
[----:B------:R-:W-:Y:S05]  /*4900*/  YIELD ;  /* 0x0000000000007946 */ /* 0x000fea0003800000 */
[----:B------:R-:W-:-:S13]  /*4910*/  ISETP.NE.AND P1, PT, R14, R19, PT ;  /* 0x000000130e00720c */ /* 0x000fda0003f25270 */
[----:B------:R-:W-:Y:S05]  /*4920*/  @P1 BRA `(.L_x_444) ;  /* 0xfffffffc00ec1947 */ /* 0x000fea000383ffff */
.L_x_443:
[----:B------:R-:W-:Y:S05]  /*4930*/  WARPSYNC.ALL ;  /* 0x0000000000007948 */ /* 0x000fea0003800000 */
[----:B------:R-:W-:Y:S01]  /*4940*/  BAR.SYNC.DEFER_BLOCKING 0x0 ;  /* 0x0000000000007b1d */ /* 0x000fe20000010000 */
[----:B------:R-:W-:-:S05]  /*4950*/  HFMA2 R22, -RZ, RZ, 0, 0 ;  /* 0x00000000ff167431 */ /* 0x000fca00000001ff */
[----:B------:R-:W-:Y:S05]  /*4960*/  @!P3 BRA `(.L_x_445) ;  /* 0x000000040010b947 */ /* 0x000fea0003800000 */
[----:B------:R-:W-:Y:S02]  /*4970*/  MOV R23, RZ ;  /* 0x000000ff00177202 */ /* 0x000fe40000000f00 */
[----:B------:R-:W-:-:S07]  /*4980*/  LOP3.LUT R22, R3, 0x7ffffff8, RZ, 0xc0, !PT ;  /* 0x7ffffff803167812 */ /* 0x000fce00078ec0ff */
.L_x_446:
        /* <DEDUP_REMOVED lines=66> */
.L_x_445:
        /* <DEDUP_REMOVED lines=38> */
.L_x_447:
        /* <DEDUP_REMOVED lines=20> */
.L_x_448:
        /* <DEDUP_REMOVED lines=10> */
.L_x_449:
[----:B------:R-:W-:Y:S05]  /*51f0*/  BSYNC.RECONVERGENT B0 ;  /* 0x0000000000007941 */ /* 0x000fea0003800200 */
.L_x_442:
        /* <DEDUP_REMOVED lines=50> */
.L_x_450:
        /* <DEDUP_REMOVED lines=22> */
.L_x_452:
[----:B------:R-:W-:Y:S05]  /*5680*/  BSYNC.RECONVERGENT B0 ;  /* 0x0000000000007941 */ /* 0x000fea0003800200 */
.L_x_451:
        /* <DEDUP_REMOVED lines=27> */
.L_x_453:
        /* <DEDUP_REMOVED lines=21> */
.L_x_455:
[----:B------:R-:W-:Y:S05]  /*5990*/  BSYNC.RECONVERGENT B0 ;  /* 0x0000000000007941 */ /* 0x000fea0003800200 */
.L_x_454:
        /* <DEDUP_REMOVED lines=36> */
.L_x_456:
        /* <DEDUP_REMOVED lines=22> */
.L_x_458:
[----:B------:R-:W-:Y:S05]  /*5d40*/  BSYNC.RECONVERGENT B0 ;  /* 0x0000000000007941 */ /* 0x000fea0003800200 */
.L_x_457:
        /* <DEDUP_REMOVED lines=27> */
.L_x_459:
        /* <DEDUP_REMOVED lines=22> */
.L_x_461:
[----:B------:R-:W-:Y:S05]  /*6060*/  BSYNC.RECONVERGENT B0 ;  /* 0x0000000000007941 */ /* 0x000fea0003800200 */
.L_x_460:
        /* <DEDUP_REMOVED lines=28> */
.L_x_462:
        /* <DEDUP_REMOVED lines=21> */
.L_x_464:
[----:B------:R-:W-:Y:S05]  /*6380*/  BSYNC.RECONVERGENT B0 ;  /* 0x0000000000007941 */ /* 0x000fea0003800200 */
.L_x_463:
        /* <DEDUP_REMOVED lines=53> */
.L_x_465:
        /* <DEDUP_REMOVED lines=18> */
.L_x_467:
[----:B------:R-:W-:Y:S05]  /*6800*/  BSYNC.RECONVERGENT B0 ;  /* 0x0000000000007941 */ /* 0x000fea0003800200 */
.L_x_466:
        /* <DEDUP_REMOVED lines=21> */
.L_x_468:
        /* <DEDUP_REMOVED lines=18> */
.L_x_470:
[----:B------:R-:W-:Y:S05]  /*6a80*/  BSYNC.RECONVERGENT B0 ;  /* 0x0000000000007941 */ /* 0x000fea0003800200 */
.L_x_469:
        /* <DEDUP_REMOVED lines=22> */
.L_x_471:
        /* <DEDUP_REMOVED lines=18> */
.L_x_473:
[----:B------:R-:W-:Y:S05]  /*6d10*/  BSYNC.RECONVERGENT B0 ;  /* 0x0000000000007941 */ /* 0x000fea0003800200 */
.L_x_472:
[----:B------:R-:W-:Y:S01]  /*6d20*/  UIADD3 UR7, UPT, UPT, UR14, UR7, URZ ;  /* 0x000000070e077290 */ /* 0x000fe2000fffe0ff */
[----:B------:R-:W-:-:S03]  /*6d30*/  IADD3 R51, PT, PT, R51, 0x1, RZ ;  /* 0x0000000133337810 */ /* 0x000fc60007ffe0ff */
[----:B------:R-:W-:-:S09]  /*6d40*/  UISETP.GE.AND UP0, UPT, UR7, UR6, UPT ;  /* 0x000000060700728c */ /* 0x000fd2000bf06270 */
[----:B------:R-:W-:Y:S05]  /*6d50*/  BRA.U !UP0, `(.L_x_474) ;  /* 0xffffff9508007547 */ /* 0x000fea000b83ffff */
.L_x_431:
        /* <DEDUP_REMOVED lines=19> */
.L_x_476:
[----:B------:R-:W-:Y:S05]  /*6e90*/  BSYNC.RECONVERGENT B0 ;  /* 0x0000000000007941 */ /* 0x000fea0003800200 */
.L_x_475:
[----:B------:R-:W-:Y:S05]  /*6ea0*/  @P0 EXIT ;  /* 0x000000000000094d */ /* 0x000fea0003800000 */
[----:B------:R-:W-:Y:S05]  /*6eb0*/  @P2 BRA `(.L_x_477) ;  /* 0x0000000000202947 */ /* 0x000fea0003800000 */
[----:B------:R-:W-:-:S05]  /*6ec0*/  IMAD R4, R6, R7, RZ ;  /* 0x0000000706047224 */ /* 0x000fca00078e02ff */
[----:B------:R-:W-:-:S13]  /*6ed0*/  ISETP.NE.AND P0, PT, R4, -0x1, PT ;  /* 0xffffffff0400780c */ /* 0x000fda0003f05270 */
[----:B------:R-:W-:Y:S05]  /*6ee0*/  @!P0 BRA `(.L_x_477) ;  /* 0x0000000000148947 */ /* 0x000fea0003800000 */
.L_x_478:
[----:B-1----:R-:W2:Y:S04]  /*6ef0*/  LDG.E.STRONG.GPU R5, desc[UR10][R2.64] ;  /* 0x0000000a02057981 */ /* 0x002ea8000c1ef900 */
[----:B--2---:R-:W-:Y:S01]  /*6f00*/  CCTL.IVALL ;  /* 0x00000000ff00798f */ /* 0x004fe20002000000 */
[----:B------:R-:W-:Y:S05]  /*6f10*/  YIELD ;  /* 0x0000000000007946 */ /* 0x000fea0003800000 */
[----:B------:R-:W-:-:S13]  /*6f20*/  ISETP.NE.AND P0, PT, R5, R4, PT ;  /* 0x000000040500720c */ /* 0x000fda0003f05270 */
[----:B------:R-:W-:Y:S05]  /*6f30*/  @P0 BRA `(.L_x_478) ;  /* 0xfffffffc00ec0947 */ /* 0x000fea000383ffff */
.L_x_477:
        /* <DEDUP_REMOVED lines=60> */
.L_x_481:
        /* <DEDUP_REMOVED lines=24> */
[----:B--2---:R-:W-:Y:S02]  /*7480*/  F2FP.F16.F32.PACK_AB R19, R11, R6 ;  /* 0x000000060b13723e */ /* 0x004fe400000000ff */
[-C--:B------:R-:W-:Y:S02]  /*7490*/  MOV R11, R25.reuse ;  /* 0x00000019000b7202 */ /* 0x080fe40000000f00 */
[----:B---3--:R-:W-:Y:S01]  /*74a0*/  F2FP.F16.F32.PACK_AB R21, R17, R14 ;  /* 0x0000000e1115723e */ /* 0x008fe200000000ff */
[----:B------:R1:W-:Y:S04]  /*74b0*/  STG.E desc[UR10][R8.64], R19 ;  /* 0x0000001308007986 */ /* 0x0003e8000c10190a */
[----:B------:R1:W-:Y:S01]  /*74c0*/  STG.E desc[UR10][R10.64], R21 ;  /* 0x000000150a007986 */ /* 0x0003e2000c10190a */
[----:B------:R-:W-:Y:S01]  /*74d0*/  IADD3.X R25, PT, PT, RZ, R25, RZ, P3, !PT ;  /* 0x00000019ff197210 */ /* 0x000fe20001ffe4ff */
[----:B------:R-:W-:Y:S06]  /*74e0*/  @P1 BRA `(.L_x_481) ;  /* 0xfffffffc00841947 */ /* 0x000fec000383ffff */
.L_x_480:
[----:B------:R-:W-:Y:S05]  /*74f0*/  BSYNC.RECONVERGENT B0 ;  /* 0x0000000000007941 */ /* 0x000fea0003800200 */
.L_x_479:
        /* <DEDUP_REMOVED lines=10> */
.L_x_482:
        /* <DEDUP_REMOVED lines=21> */
[----:B---3--:R-:W-:Y:S02]  /*76f0*/  F2FP.F16.F32.PACK_AB R29, R7, R4 ;  /* 0x00000004071d723e */ /* 0x008fe400000000ff */
[----:B------:R-:W-:-:S04]  /*7700*/  IADD3 R4, P1, PT, R16, UR4, RZ ;  /* 0x0000000410047c10 */ /* 0x000fc8000ff3e0ff */
[----:B------:R-:W-:Y:S02]  /*7710*/  IADD3.X R5, PT, PT, R5, UR5, RZ, P1, !PT ;  /* 0x0000000505057c10 */ /* 0x000fe40008ffe4ff */
[----:B----4-:R-:W-:Y:S02]  /*7720*/  F2FP.F16.F32.PACK_AB R31, R11, R8 ;  /* 0x000000080b1f723e */ /* 0x010fe400000000ff */
        /* <DEDUP_REMOVED lines=56> */
[----:B----4-:R-:W-:Y:S02]  /*7ab0*/  F2FP.F16.F32.PACK_AB R11, R11, R4 ;  /* 0x000000040b0b723e */ /* 0x010fe400000000ff */
[----:B-----5:R-:W-:-:S03]  /*7ac0*/  F2FP.F16.F32.PACK_AB R5, R9, R6 ;  /* 0x000000060905723e */ /* 0x020fc600000000ff */
[----:B------:R3:W-:Y:S04]  /*7ad0*/  STG.E desc[UR10][R28.64], R11 ;  /* 0x0000000b1c007986 */ /* 0x0007e8000c10190a */
[----:B------:R3:W-:Y:S02]  /*7ae0*/  STG.E desc[UR10][R26.64], R5 ;  /* 0x000000051a007986 */ /* 0x0007e4000c10190a */
[----:B------:R-:W-:Y:S05]  /*7af0*/  @P0 BRA `(.L_x_482) ;  /* 0xfffffff800a80947 */ /* 0x000fea000383ffff */
[----:B------:R-:W-:Y:S05]  /*7b00*/  EXIT ;  /* 0x000000000000794d */ /* 0x000fea0003800000 */
.L_x_483:
        /* <DEDUP_REMOVED lines=15> */
.L_x_2478:


//--------------------- .text._Z35group_norm_nhwc_bwd_one_pass_kernelI11Fp16IOFp32WLi64ELi4ELi128EEv26Group_norm_nhwc_bwd_params --------------------------
	.section	.text._Z35group_norm_nhwc_bwd_one_pass_kernelI11Fp16IOFp32WLi64ELi4ELi128EEv26Group_norm_nhwc_bwd_params,"ax",@progbits
	.align	128
        .global         _Z35group_norm_nhwc_bwd_one_pass_kernelI11Fp16IOFp32WLi64ELi4ELi128EEv26Group_norm_nhwc_bwd_params
        .type           _Z35group_norm_nhwc_bwd_one_pass_kernelI11Fp16IOFp32WLi64ELi4ELi128EEv26Group_norm_nhwc_bwd_params,@function
        .size           _Z35group_norm_nhwc_bwd_one_pass_kernelI11Fp16IOFp32WLi64ELi4ELi128EEv26Group_norm_nhwc_bwd_params,(.L_x_2479 - _Z35group_norm_nhwc_bwd_one_pass_kernelI11Fp16IOFp32WLi64ELi4ELi128EEv26Group_norm_nhwc_bwd_params)
        .other          _Z35group_norm_nhwc_bwd_one_pass_kernelI11Fp16IOFp32WLi64ELi4ELi128EEv26Group_norm_nhwc_bwd_params,@"STO_CUDA_ENTRY STV_DEFAULT"
_Z35group_norm_nhwc_bwd_one_pass_kernelI11Fp16IOFp32WLi64ELi4ELi128EEv26Group_norm_nhwc_bwd_params:
.text._Z35group_norm_nhwc_bwd_one_pass_kernelI11Fp16IOFp32WLi64ELi4ELi128EEv26Group_norm_nhwc_bwd_params:
        /* <DEDUP_REMOVED lines=30> */
.L_x_505:
[----:B0-----:R-:W0:Y:S01]  /*01e0*/  LDC R6, c[0x0][0x410] ;  /* 0x00010400ff067b82 */ /* 0x001e220000000800 */
[----:B-1----:R-:W1:Y:S01]  /*01f0*/  LDCU.128 UR24, c[0x0][0x400] ;  /* 0x00008000ff1877ac */ /* 0x002e620008000c00 */
[----:B------:R-:W-:Y:S01]  /*0200*/  SHF.R.S32.HI R13, RZ, 0x1f, R32 ;  /* 0x0000001fff0d7819 */ /* 0x000fe20000011420 */
[----:B--2---:R-:W2:Y:S01]  /*0210*/  LDCU.64 UR6, c[0x0][0x3b8] ;  /* 0x00007700ff0677ac */ /* 0x004ea20008000a00 */
[----:B------:R-:W-:Y:S02]  /*0220*/  ISETP.LE.AND P1, PT, RZ, UR11, PT ;  /* 0x0000000bff007c0c */ /* 0x000fe4000bf23270 */
[----:B-1----:R-:W-:Y:S02]  /*0230*/  ISETP.GE.U32.AND P0, PT, R32, UR24, PT ;  /* 0x0000001820007c0c */ /* 0x002fe4000bf06070 */
[----:B0-----:R-:W-:Y:S01]  /*0240*/  IABS R5, R6 ;  /* 0x0000000600057213 */ /* 0x001fe20000000000 */
[----:B--2---:R-:W-:-:S03]  /*0250*/  UIMAD.WIDE UR6, UR11, 0x8, UR6 ;  /* 0x000000080b0678a5 */ /* 0x004fc6000f8e0206 */
[----:B------:R-:W0:Y:S01]  /*0260*/  I2F.RP R0, R5 ;  /* 0x0000000500007306 */ /* 0x000e220000209400 */
[----:B------:R-:W-:Y:S02]  /*0270*/  ISETP.GE.AND.EX P0, PT, R13, UR25, PT, P0 ;  /* 0x000000190d007c0c */ /* 0x000fe4000bf06300 */
[----:B------:R-:W-:Y:S02]  /*0280*/  MOV R8, UR6 ;  /* 0x0000000600087c02 */ /* 0x000fe40008000f00 */
[----:B------:R-:W-:-:S06]  /*0290*/  MOV R9, UR7 ;  /* 0x0000000700097c02 */ /* 0x000fcc0008000f00 */
[----:B------:R-:W2:Y:S01]  /*02a0*/  LDG.E.64 R8, desc[UR14][R8.64] ;  /* 0x0000000e08087981 */ /* 0x000ea2000c1e1b00 */
[----:B0-----:R-:W0:Y:S02]  /*02b0*/  MUFU.RCP R0, R0 ;  /* 0x0000000000007308 */ /* 0x001e240000001000 */
[----:B0-----:R-:W-:-:S06]  /*02c0*/  IADD3 R2, PT, PT, R0, 0xffffffe, RZ ;  /* 0x0ffffffe00027810 */ /* 0x001fcc0007ffe0ff */
[----:B------:R0:W1:Y:S02]  /*02d0*/  F2I.FTZ.U32.TRUNC.NTZ R3, R2 ;  /* 0x0000000200037305 */ /* 0x000064000021f000 */
[----:B0-----:R-:W-:Y:S01]  /*02e0*/  HFMA2 R2, -RZ, RZ, 0, 0 ;  /* 0x00000000ff027431 */ /* 0x001fe200000001ff */
[----:B-1----:R-:W-:-:S05]  /*02f0*/  IADD3 R4, PT, PT, RZ, -R3, RZ ;  /* 0x80000003ff047210 */ /* 0x002fca0007ffe0ff */
        /* <DEDUP_REMOVED lines=11> */
[----:B------:R-:W-:Y:S02]  /*03b0*/  @!P3 IADD3 R3, PT, PT, R3, 0x1, RZ ;  /* 0x000000010303b810 */ /* 0x000fe40007ffe0ff */
[----:B------:R-:W-:Y:S02]  /*03c0*/  ISETP.GT.U32.AND P3, PT, R5, R0, PT ;  /* 0x000000000500720c */ /* 0x000fe40003f64070 */
[----:B------:R-:W-:-:S04]  /*03d0*/  IADD3 R5, PT, PT, R0, -R5, RZ ;  /* 0x8000000500057210 */ /* 0x000fc80007ffe0ff */
[----:B------:R-:W-:Y:S02]  /*03e0*/  SEL R0, R5, R0, !P3 ;  /* 0x0000000005007207 */ /* 0x000fe40005800000 */
[----:B------:R-:W-:Y:S01]  /*03f0*/  LOP3.LUT R7, RZ, R6, RZ, 0x33, !PT ;  /* 0x00000006ff077212 */ /* 0x000fe200078e33ff */
[----:B------:R-:W0:Y:S01]  /*0400*/  @!P0 LDC.64 R4, c[0x0][0x3f8] ;  /* 0x0000fe00ff048b82 */ /* 0x000e220000000a00 */
[----:B------:R-:W-:Y:S02]  /*0410*/  @P2 IADD3 R3, PT, PT, R3, 0x1, RZ ;  /* 0x0000000103032810 */ /* 0x000fe40007ffe0ff */
[----:B------:R-:W-:Y:S02]  /*0420*/  ISETP.NE.AND P2, PT, R6, RZ, PT ;  /* 0x000000ff0600720c */ /* 0x000fe40003f45270 */
[----:B------:R-:W-:Y:S02]  /*0430*/  @!P4 IADD3 R3, PT, PT, -R3, RZ, RZ ;  /* 0x000000ff0303c210 */ /* 0x000fe40007ffe1ff */
[----:B------:R-:W-:-:S02]  /*0440*/  @!P1 IADD3 R0, PT, PT, -R0, RZ, RZ ;  /* 0x000000ff00009210 */ /* 0x000fc40007ffe1ff */
[----:B------:R-:W-:Y:S02]  /*0450*/  SHF.L.U32 R6, R27, 0x1, RZ ;  /* 0x000000011b067819 */ /* 0x000fe400000006ff */
[C---:B------:R-:W-:Y:S02]  /*0460*/  SEL R11, R7.reuse, R3, !P2 ;  /* 0x00000003070b7207 */ /* 0x040fe40005000000 */
[----:B------:R-:W-:Y:S02]  /*0470*/  SEL R2, R7, R0, !P2 ;  /* 0x0000000007027207 */ /* 0x000fe40005000000 */
[----:B------:R-:W-:Y:S02]  /*0480*/  LOP3.LUT R3, R6, 0x2, RZ, 0xc0, !PT ;  /* 0x0000000206037812 */ /* 0x000fe400078ec0ff */
[----:B------:R-:W-:Y:S02]  /*0490*/  SHF.R.S32.HI R6, RZ, 0x1f, R11 ;  /* 0x0000001fff067819 */ /* 0x000fe4000001140b */
[----:B------:R-:W-:-:S03]  /*04a0*/  SHF.L.U32 R0, R2, 0x2, RZ ;  /* 0x0000000202007819 */ /* 0x000fc600000006ff */
[----:B------:R-:W-:Y:S01]  /*04b0*/  IMAD R10, R6, UR26, RZ ;  /* 0x0000001a060a7c24 */ /* 0x000fe2000f8e02ff */
[----:B------:R-:W-:Y:S01]  /*04c0*/  SHF.R.S32.HI R35, RZ, 0x1f, R0 ;  /* 0x0000001fff237819 */ /* 0x000fe20000011400 */
[----:B------:R-:W1:Y:S01]  /*04d0*/  @!P0 LDC.64 R6, c[0x0][0x3a0] ;  /* 0x0000e800ff068b82 */ /* 0x000e620000000a00 */
[----:B------:R-:W-:Y:S01]  /*04e0*/  LOP3.LUT R34, R0, R3, RZ, 0xfc, !PT ;  /* 0x0000000300227212 */ /* 0x000fe200078efcff */
[----:B------:R-:W-:-:S04]  /*04f0*/  IMAD R37, R11, UR27, R10 ;  /* 0x0000001b0b257c24 */ /* 0x000fc8000f8e020a */
[----:B------:R-:W-:Y:S02]  /*0500*/  IMAD.WIDE.U32 R34, R11, UR26, R34 ;  /* 0x0000001a0b227c25 */ /* 0x000fe4000f8e0022 */
[----:B---3--:R-:W3:Y:S02]  /*0510*/  @!P0 LDC.64 R10, c[0x0][0x398] ;  /* 0x0000e600ff0a8b82 */ /* 0x008ee40000000a00 */
[----:B0-----:R-:W-:Y:S01]  /*0520*/  @!P0 IMAD R12, R13, R4, RZ ;  /* 0x000000040d0c8224 */ /* 0x001fe200078e02ff */
[----:B------:R-:W-:Y:S02]  /*0530*/  IADD3 R37, PT, PT, R35, R37, RZ ;  /* 0x0000002523257210 */ /* 0x000fe40007ffe0ff */
[----:B------:R-:W-:Y:S01]  /*0540*/  @!P0 MOV R36, R34 ;  /* 0x0000002200248202 */ /* 0x000fe20000000f00 */
[----:B------:R-:W-:-:S04]  /*0550*/  @!P0 IMAD R13, R32, R5, R12 ;  /* 0x00000005200d8224 */ /* 0x000fc800078e020c */
[----:B------:R-:W-:-:S05]  /*0560*/  @!P0 IMAD.WIDE.U32 R4, R32, R4, R36 ;  /* 0x0000000420048225 */ /* 0x000fca00078e0024 */
[----:B------:R-:W-:Y:S02]  /*0570*/  @!P0 IADD3 R5, PT, PT, R5, R13, RZ ;  /* 0x0000000d05058210 */ /* 0x000fe40007ffe0ff */
[C---:B------:R-:W-:Y:S02]  /*0580*/  @!P0 SHF.L.U32 R17, R4.reuse, 0x1, RZ ;  /* 0x0000000104118819 */ /* 0x040fe400000006ff */
[----:B------:R-:W-:Y:S02]  /*0590*/  @!P0 SHF.L.U64.HI R12, R4, 0x1, R5 ;  /* 0x00000001040c8819 */ /* 0x000fe40000010205 */
[C---:B-1----:R-:W-:Y:S01]  /*05a0*/  @!P0 IADD3 R14, P1, PT, R17.reuse, R6, RZ ;  /* 0x00000006110e8210 */ /* 0x042fe20007f3e0ff */
[----:B------:R-:W0:Y:S01]  /*05b0*/  LDC.64 R4, c[0x0][0x3a8] ;  /* 0x0000ea00ff047b82 */ /* 0x000e220000000a00 */
[----:B---3--:R-:W-:-:S04]  /*05c0*/  @!P0 IADD3 R16, P2, PT, R17, R10, RZ ;  /* 0x0000000a11108210 */ /* 0x008fc80007f5e0ff */
[C---:B------:R-:W-:Y:S02]  /*05d0*/  @!P0 IADD3.X R17, PT, PT, R12.reuse, R11, RZ, P2, !PT ;  /* 0x0000000b0c118210 */ /* 0x040fe400017fe4ff */
[----:B------:R-:W-:Y:S02]  /*05e0*/  ISETP.NE.AND P2, PT, RZ, UR21, PT ;  /* 0x00000015ff007c0c */ /* 0x000fe4000bf45270 */
[----:B------:R-:W-:Y:S01]  /*05f0*/  @!P0 IADD3.X R15, PT, PT, R12, R7, RZ, P1, !PT ;  /* 0x000000070c0f8210 */ /* 0x000fe20000ffe4ff */
[----:B------:R-:W3:Y:S04]  /*0600*/  @!P0 LDG.E R16, desc[UR14][R16.64] ;  /* 0x0000000e10108981 */ /* 0x000ee8000c1e1900 */
[----:B------:R-:W4:Y:S06]  /*0610*/  @!P0 LDG.E R10, desc[UR14][R14.64] ;  /* 0x0000000e0e0a8981 */ /* 0x000f2c000c1e1900 */
[----:B------:R-:W1:Y:S01]  /*0620*/  @P2 LDC.64 R12, c[0x0][0x3b0] ;  /* 0x0000ec00ff0c2b82 */ /* 0x000e620000000a00 */
[----:B------:R-:W-:-:S02]  /*0630*/  IADD3 R3, PT, PT, R3, R0, RZ ;  /* 0x0000000003037210 */ /* 0x000fc40007ffe0ff */
[----:B------:R-:W-:-:S03]  /*0640*/  CS2R R6, SRZ ;  /* 0x0000000000067805 */ /* 0x000fc6000001ff00 */
[----:B0-----:R-:W-:-:S06]  /*0650*/  IMAD.WIDE R4, R3, 0x4, R4 ;  /* 0x0000000403047825 */ /* 0x001fcc00078e0204 */
[----:B------:R-:W5:Y:S01]  /*0660*/  LDG.E.64 R4, desc[UR14][R4.64] ;  /* 0x0000000e04047981 */ /* 0x000f62000c1e1b00 */
[----:B-1----:R-:W-:-:S05]  /*0670*/  @P2 IMAD.WIDE R12, R3, 0x4, R12 ;  /* 0x00000004030c2825 */ /* 0x002fca00078e020c */
[----:B------:R0:W5:Y:S01]  /*0680*/  @P2 LDG.E.64 R6, desc[UR14][R12.64] ;  /* 0x0000000e0c062981 */ /* 0x000162000c1e1b00 */
[----:B------:R-:W-:Y:S02]  /*0690*/  PRMT R3, RZ, 0x5410, RZ ;  /* 0x00005410ff037816 */ /* 0x000fe400000000ff */
[----:B------:R-:W-:Y:S02]  /*06a0*/  PRMT R29, RZ, 0x7610, R29 ;  /* 0x00007610ff1d7816 */ /* 0x000fe4000000001d */
[----:B------:R-:W-:Y:S01]  /*06b0*/  PRMT R28, RZ, 0x7610, R28 ;  /* 0x00007610ff1c7816 */ /* 0x000fe2000000001c */
[----:B------:R-:W-:Y:S01]  /*06c0*/  UMOV UR16, 0x3f800000 ;  /* 0x3f80000000107882 */ /* 0x000fe20000000000 */
[----:B--2---:R-:W-:-:S05]  /*06d0*/  FFMA.FTZ R9, -R8, R8, R9 ;  /* 0x0000000808097223 */ /* 0x004fca0000010109 */
[----:B------:R-:W-:-:S13]  /*06e0*/  FSETP.GTU.FTZ.AND P1, PT, R9, RZ, PT ;  /* 0x000000ff0900720b */ /* 0x000fda0003f3c000 */
[----:B------:R-:W-:-:S05]  /*06f0*/  VOTEU.ANY UP1, P1 ;  /* 0x0000000000ff7886 */ /* 0x000fca0000820100 */
[----:B------:R-:W1:Y:S01]  /*0700*/  @UP1 LDCU UR6, c[0x0][0x3c0] ;  /* 0x00007800ff0617ac */ /* 0x000e620008000800 */
[----:B------:R-:W-:-:S13]  /*0710*/  PLOP3.LUT P1, PT, PT, PT, UP1, 0x80, 0x8 ;  /* 0x000000000008781c */ /* 0x000fda0003f2f018 */
[----:B-1----:R-:W-:-:S06]  /*0720*/  @P1 FADD.FTZ R0, R9, UR6 ;  /* 0x0000000609001e21 */ /* 0x002fcc0008010000 */
[----:B------:R-:W1:Y:S02]  /*0730*/  @P1 MUFU.RSQ R0, R0 ;  /* 0x0000000000001308 */ /* 0x000e640000001400 */
[----:B-1----:R-:W-:-:S13]  /*0740*/  @P1 R2UR UR6, R0 ;  /* 0x00000000000612ca */ /* 0x002fda00000e0000 */
[----:B------:R-:W-:Y:S01]  /*0750*/  @UP1 UMOV UR16, UR6 ;  /* 0x0000000600101c82 */ /* 0x000fe20008000000 */
[----:B----4-:R-:W-:-:S04]  /*0760*/  @!P0 PRMT R3, R3, 0x5410, R10 ;  /* 0x0000541003038816 */ /* 0x010fc8000000000a */
[----:B------:R-:W-:Y:S02]  /*0770*/  @!P0 PRMT R3, R10, 0x7632, R3 ;  /* 0x000076320a038816 */ /* 0x000fe40000000003 */
[C---:B---3--:R-:W-:Y:S02]  /*0780*/  @!P0 PRMT R28, R16.reuse, 0x7632, R28 ;  /* 0x00007632101c8816 */ /* 0x048fe4000000001c */
[----:B------:R-:W-:Y:S01]  /*0790*/  @!P0 PRMT R29, R16, 0x7610, R29 ;  /* 0x00007610101d8816 */ /* 0x000fe2000000001d */
[--C-:B------:R-:W-:Y:S02]  /*07a0*/  HADD2.F32 R9, -RZ, R3.reuse.H1_H1 ;  /* 0x30000003ff097230 */ /* 0x100fe40000004100 */
[----:B------:R-:W-:Y:S02]  /*07b0*/  HADD2.F32 R3, -RZ, R3.H0_H0 ;  /* 0x20000003ff037230 */ /* 0x000fe40000004100 */
[----:B------:R-:W-:Y:S02]  /*07c0*/  HADD2.F32 R28, -RZ, R28.H0_H0 ;  /* 0x2000001cff1c7230 */ /* 0x000fe40000004100 */
[----:B------:R-:W-:Y:S01]  /*07d0*/  FADD.FTZ R0, -R8, R9 ;  /* 0x0000000908007221 */ /* 0x000fe20000010100 */
[----:B------:R-:W-:-:S02]  /*07e0*/  HADD2.F32 R29, -RZ, R29.H0_H0 ;  /* 0x2000001dff1d7230 */ /* 0x000fc40000004100 */
[----:B------:R-:W-:Y:S01]  /*07f0*/  FADD.FTZ R10, -R8, R3 ;  /* 0x00000003080a7221 */ /* 0x000fe20000010100 */
[----:B------:R-:W-:Y:S01]  /*0800*/  FMUL.FTZ R3, R0, UR16 ;  /* 0x0000001000037c20 */ /* 0x000fe20008410000 */
[----:B------:R-:W-:Y:S02]  /*0810*/  MOV R9, R28 ;  /* 0x0000001c00097202 */ /* 0x000fe40000000f00 */
[----:B------:R-:W-:Y:S01]  /*0820*/  FMUL.FTZ R0, R10, UR16 ;  /* 0x000000100a007c20 */ /* 0x000fe20008410000 */
[----:B------:R-:W-:Y:S01]  /*0830*/  MOV R8, R29 ;  /* 0x0000001d00087202 */ /* 0x000fe20000000f00 */
[----:B0-----:R-:W-:Y:S06]  /*0840*/  @!P2 BRA `(.L_x_485) ;  /* 0x000000000048a947 */ /* 0x001fec0003800000 */
        /* <DEDUP_REMOVED lines=18> */
.L_x_485:
        /* <DEDUP_REMOVED lines=44> */
.L_x_487:
[----:B------:R-:W-:Y:S05]  /*0c30*/  BSYNC.RECONVERGENT B0 ;  /* 0x0000000000007941 */ /* 0x000fea0003800200 */
.L_x_486:
        /* <DEDUP_REMOVED lines=15> */
.L_x_489:
[----:B------:R-:W-:Y:S05]  /*0d30*/  BSYNC.RECONVERGENT B0 ;  /* 0x0000000000007941 */ /* 0x000fea0003800200 */
.L_x_488:
        /* <DEDUP_REMOVED lines=318> */
.L_x_491:
[----:B------:R-:W-:Y:S05]  /*2120*/  BSYNC.RECONVERGENT B0 ;  /* 0x0000000000007941 */ /* 0x000fea0003800200 */
.L_x_490:
        /* <DEDUP_REMOVED lines=28> */
.L_x_493:
[----:B------:R-:W-:Y:S05]  /*22f0*/  BSYNC.RECONVERGENT B0 ;  /* 0x0000000000007941 */ /* 0x000fea0003800200 */
.L_x_492:
        /* <DEDUP_REMOVED lines=30> */
.L_x_496:
[----:B------:R-:W2:Y:S04]  /*24e0*/  LDG.E.STRONG.GPU R2, desc[UR14][R8.64] ;  /* 0x0000000e08027981 */ /* 0x000ea8000c1ef900 */
[----:B--2---:R-:W-:Y:S01]  /*24f0*/  CCTL.IVALL ;  /* 0x00000000ff00798f */ /* 0x004fe20002000000 */
[----:B------:R-:W-:Y:S05]  /*2500*/  YIELD ;  /* 0x0000000000007946 */ /* 0x000fea0003800000 */
[----:B------:R-:W-:-:S13]  /*2510*/  ISETP.NE.AND P1, PT, R2, R15, PT ;  /* 0x0000000f0200720c */ /* 0x000fda0003f25270 */
[----:B------:R-:W-:Y:S05]  /*2520*/  @P1 BRA `(.L_x_496) ;  /* 0xfffffffc00ec1947 */ /* 0x000fea000383ffff */
.L_x_495:
[----:B------:R-:W-:Y:S05]  /*2530*/  WARPSYNC.ALL ;  /* 0x0000000000007948 */ /* 0x000fea0003800000 */
[----:B------:R-:W-:Y:S01]  /*2540*/  BAR.SYNC.DEFER_BLOCKING 0x0 ;  /* 0x0000000000007b1d */ /* 0x000fe20000010000 */
[----:B------:R-:W-:-:S05]  /*2550*/  HFMA2 R2, -RZ, RZ, 0, 0 ;  /* 0x00000000ff027431 */ /* 0x000fca00000001ff */
[----:B------:R-:W-:Y:S05]  /*2560*/  @!P4 BRA `(.L_x_497) ;  /* 0x000000040024c947 */ /* 0x000fea0003800000 */
[----:B------:R-:W-:-:S07]  /*2570*/  MOV R2, RZ ;  /* 0x000000ff00027202 */ /* 0x000fce0000000f00 */
.L_x_498:
        /* <DEDUP_REMOVED lines=72> */
.L_x_497:
        /* <DEDUP_REMOVED lines=41> */
.L_x_499:
        /* <DEDUP_REMOVED lines=23> */
.L_x_500:
        /* <DEDUP_REMOVED lines=11> */
.L_x_501:
[----:B------:R-:W-:Y:S05]  /*2eb0*/  BSYNC.RECONVERGENT B0 ;  /* 0x0000000000007941 */ /* 0x000fea0003800200 */
.L_x_494:
        /* <DEDUP_REMOVED lines=26> */
.L_x_502:
        /* <DEDUP_REMOVED lines=15> */
[----:B------:R-:W-:Y:S01]  /*3150*/  F2FP.F16.F32.PACK_AB R5, R0, R5 ;  /* 0x000000050005723e */ /* 0x000fe200000000ff */
[----:B------:R-:W-:-:S04]  /*3160*/  IMAD.WIDE.U32 R34, R32, UR8, R34 ;  /* 0x0000000820227c25 */ /* 0x000fc8000f8e0022 */
[----:B------:R-:W-:Y:S01]  /*3170*/  IMAD R7, R32, UR9, R7 ;  /* 0x0000000920077c24 */ /* 0x000fe2000f8e0207 */
[----:B----4-:R-:W-:-:S04]  /*3180*/  LEA R2, P0, R34, UR6, 0x1 ;  /* 0x0000000622027c11 */ /* 0x010fc8000f8008ff */
[----:B------:R-:W-:-:S04]  /*3190*/  IADD3 R7, PT, PT, R35, R7, RZ ;  /* 0x0000000723077210 */ /* 0x000fc80007ffe0ff */
[----:B------:R-:W-:-:S05]  /*31a0*/  LEA.HI.X R3, R34, UR7, R7, 0x1, P0 ;  /* 0x0000000722037c11 */ /* 0x000fca00080f0c07 */
[----:B------:R0:W-:Y:S02]  /*31b0*/  STG.E desc[UR14][R2.64], R5 ;  /* 0x0000000502007986 */ /* 0x0001e4000c10190e */
.L_x_504:
[----:B------:R-:W-:Y:S05]  /*31c0*/  BSYNC.RECONVERGENT B0 ;  /* 0x0000000000007941 */ /* 0x000fea0003800200 */
.L_x_503:
[----:B------:R-:W-:Y:S02]  /*31d0*/  UIADD3 UR11, UPT, UPT, UR20, UR11, URZ ;  /* 0x0000000b140b7290 */ /* 0x000fe4000fffe0ff */
[----:B------:R-:W-:Y:S02]  /*31e0*/  UIADD3 UR4, UPT, UPT, UR4, 0x1, URZ ;  /* 0x0000000104047890 */ /* 0x000fe4000fffe0ff */
[----:B------:R-:W-:-:S09]  /*31f0*/  UISETP.GE.AND UP1, UPT, UR11, UR5, UPT ;  /* 0x000000050b00728c */ /* 0x000fd2000bf26270 */
[----:B------:R-:W-:Y:S05]  /*3200*/  BRA.U !UP1, `(.L_x_505) ;  /* 0xffffffcd09f47547 */ /* 0x000fea000b83ffff */
.L_x_484:
        /* <DEDUP_REMOVED lines=19> */
.L_x_507:
[----:B------:R-:W-:Y:S05]  /*3340*/  BSYNC.RECONVERGENT B0 ;  /* 0x0000000000007941 */ /* 0x000fea0003800200 */
.L_x_506:
[----:B------:R-:W-:Y:S05]  /*3350*/  @P0 EXIT ;  /* 0x000000000000094d */ /* 0x000fea0003800000 */
[----:B------:R-:W-:Y:S05]  /*3360*/  @P2 BRA `(.L_x_508) ;  /* 0x0000000000202947 */ /* 0x000fea0003800000 */
[----:B------:R-:W-:-:S05]  /*3370*/  IMAD R0, R4, R7, RZ ;  /* 0x0000000704007224 */ /* 0x000fca00078e02ff */
[----:B------:R-:W-:-:S13]  /*3380*/  ISETP.NE.AND P0, PT, R0, -0x1, PT ;  /* 0xffffffff0000780c */ /* 0x000fda0003f05270 */
[----:B------:R-:W-:Y:S05]  /*3390*/  @!P0 BRA `(.L_x_508) ;  /* 0x0000000000148947 */ /* 0x000fea0003800000 */
.L_x_509:
[----:B0-----:R-:W4:Y:S04]  /*33a0*/  LDG.E.STRONG.GPU R5, desc[UR14][R2.64] ;  /* 0x0000000e02057981 */ /* 0x001f28000c1ef900 */
[----:B----4-:R-:W-:Y:S01]  /*33b0*/  CCTL.IVALL ;  /* 0x00000000ff00798f */ /* 0x010fe20002000000 */
[----:B------:R-:W-:Y:S05]  /*33c0*/  YIELD ;  /* 0x0000000000007946 */ /* 0x000fea0003800000 */
[----:B------:R-:W-:-:S13]  /*33d0*/  ISETP.NE.AND P0, PT, R5, R0, PT ;  /* 0x000000000500720c */ /* 0x000fda0003f05270 */
[----:B------:R-:W-:Y:S05]  /*33e0*/  @P0 BRA `(.L_x_509) ;  /* 0xfffffffc00ec0947 */ /* 0x000fea000383ffff */
.L_x_508:
        /* <DEDUP_REMOVED lines=67> */
.L_x_512:
        /* <DEDUP_REMOVED lines=31> */
.L_x_511:
[----:B------:R-:W-:Y:S05]  /*3a10*/  BSYNC.RECONVERGENT B0 ;  /* 0x0000000000007941 */ /* 0x000fea0003800200 */
.L_x_510:
        /* <DEDUP_REMOVED lines=11> */
.L_x_514:
        /* <DEDUP_REMOVED lines=83> */
.L_x_513:
[----:B------:R-:W-:Y:S05]  /*4000*/  EXIT ;  /* 0x000000000000794d */ /* 0x000fea0003800000 */
.L_x_515:
        /* <DEDUP_REMOVED lines=15> */
.L_x_2479:


//--------------------- .text._Z35group_norm_nhwc_bwd_one_pass_kernelI11Fp16IOFp32WLi128ELi4ELi128EEv26Group_norm_nhwc_bwd_params --------------------------
	.section	.text._Z35group_norm_nhwc_bwd_one_pass_kernelI11Fp16IOFp32WLi128ELi4ELi128EEv26Group_norm_nhwc_bwd_params,"ax",@progbits
	.align	128
        .global         _Z35group_norm_nhwc_bwd_one_pass_kernelI11Fp16IOFp32WLi128ELi4ELi128EEv26Group_norm_nhwc_bwd_params
        .type           _Z35group_norm_nhwc_bwd_one_pass_kernelI11Fp16IOFp32WLi128ELi4ELi128EEv26Group_norm_nhwc_bwd_params,@function
        .size           _Z35group_norm_nhwc_bwd_one_pass_kernelI11Fp16IOFp32WLi128ELi4ELi128EEv26Group_norm_nhwc_bwd_params,(.L_x_2480 - _Z35group_norm_nhwc_bwd_one_pass_kernelI11Fp16IOFp32WLi128ELi4ELi128EEv26Group_norm_nhwc_bwd_params)
        .other          _Z35group_norm_nhwc_bwd_one_pass_kernelI11Fp16IOFp32WLi128ELi4ELi128EEv26Group_norm_nhwc_bwd_params,@"STO_CUDA_ENTRY STV_DEFAULT"
_Z35group_norm_nhwc_bwd_one_pass_kernelI11Fp16IOFp32WLi128ELi4ELi128EEv26Group_norm_nhwc_bwd_params:
.text._Z35group_norm_nhwc_bwd_one_pass_kernelI11Fp16IOFp32WLi128ELi4ELi128EEv26Group_norm_nhwc_bwd_params:
        /* <DEDUP_REMOVED lines=14> */
[----:B------:R-:W3:Y:S01]  /*00e0*/  LDCU UR21, c[0x0][0x370] ;  /* 0x00006e00ff1577ac */ /* 0x000ee20008000800 */
[----:B------:R-:W-:-:S03]  /*00f0*/  SHF.R.U32.HI R39, RZ, 0x2, R3 ;  /* 0x00000002ff277819 */ /* 0x000fc60000011603 */
[----:B------:R-:W4:Y:S01]  /*0100*/  LDC R2, c[0x0][0x41c] ;  /* 0x00010700ff027b82 */ /* 0x000f220000000800 */
[----:B------:R-:W-:Y:S01]  /*0110*/  UMOV UR4, 0x400 ;  /* 0x0000040000047882 */ /* 0x000fe20000000000 */
[----:B------:R-:W-:Y:S01]  /*0120*/  LOP3.LUT R39, R39, 0xf8, RZ, 0xc0, !PT ;  /* 0x000000f827277812 */ /* 0x000fe200078ec0ff */
[----:B------:R-:W-:Y:S01]  /*0130*/  UIADD3 UR6, UPT, UPT, UR4, 0x40, URZ ;  /* 0x0000004004067890 */ /* 0x000fe2000fffe0ff */
[----:B------:R-:W1:Y:S01]  /*0140*/  LDCU.U8 UR22, c[0x0][0x414] ;  /* 0x00008280ff1677ac */ /* 0x000e620008000000 */
[----:B------:R-:W-:Y:S01]  /*0150*/  UMOV UR11, UR12 ;  /* 0x0000000c000b7c82 */ /* 0x000fe20008000000 */
[----:B---3--:R-:W-:Y:S02]  /*0160*/  ULOP3.LUT UR7, UR21, 0x7, URZ, 0xc0, !UPT ;  /* 0x0000000715077892 */ /* 0x008fe4000f8ec0ff */
[----:B0-----:R-:W-:Y:S02]  /*0170*/  ULEA UR6, UR8, UR6, 0x18 ;  /* 0x0000000608067291 */ /* 0x001fe4000f8ec0ff */
[----:B------:R-:W-:-:S02]  /*0180*/  UIADD3 UR7, UPT, UPT, UR7, -0x1, URZ ;  /* 0xffffffff07077890 */ /* 0x000fc4000fffe0ff */
[----:B------:R-:W-:Y:S02]  /*0190*/  ULEA UR10, UR8, UR4, 0x18 ;  /* 0x00000004080a7291 */ /* 0x000fe4000f8ec0ff */
[----:B------:R-:W-:Y:S01]  /*01a0*/  LEA R40, R3, UR6, 0x4 ;  /* 0x0000000603287c11 */ /* 0x000fe2000f8e20ff */
[----:B----4-:R-:W-:Y:S01]  /*01b0*/  IMAD R41, R2, UR19, R41 ;  /* 0x0000001302297c24 */ /* 0x010fe2000f8e0229 */
[----:B------:R-:W-:Y:S02]  /*01c0*/  ULOP3.LUT UR16, UR21, 0x7ffffff8, URZ, 0xc0, !UPT ;  /* 0x7ffffff815107892 */ /* 0x000fe4000f8ec0ff */
[----:B------:R-:W-:Y:S02]  /*01d0*/  UISETP.GE.U32.AND UP0, UPT, UR7, 0x3, UPT ;  /* 0x000000030700788c */ /* 0x000fe4000bf06070 */
[----:B------:R-:W-:Y:S01]  /*01e0*/  IADD3 R38, PT, PT, R41, 0x40, RZ ;  /* 0x0000004029267810 */ /* 0x000fe20007ffe0ff */
[----:B-12---:R-:W-:-:S08]  /*01f0*/  UMOV UR4, URZ ;  /* 0x000000ff00047c82 */ /* 0x006fd00008000000 */
.L_x_541:
[----:B0-----:R-:W0:Y:S01]  /*0200*/  LDC R10, c[0x0][0x410] ;  /* 0x00010400ff0a7b82 */ /* 0x001e220000000800 */
[----:B-1----:R-:W1:Y:S01]  /*0210*/  LDCU.64 UR6, c[0x0][0x3b8] ;  /* 0x00007700ff0677ac */ /* 0x002e620008000a00 */
[----:B------:R-:W-:Y:S02]  /*0220*/  IABS R8, UR11 ;  /* 0x0000000b00087c13 */ /* 0x000fe40008000000 */
[----:B------:R-:W-:Y:S01]  /*0230*/  SHF.R.S32.HI R11, RZ, 0x1f, R41 ;  /* 0x0000001fff0b7819 */ /* 0x000fe20000011429 */
[----:B--2---:R-:W2:Y:S01]  /*0240*/  LDCU.128 UR24, c[0x0][0x400] ;  /* 0x00008000ff1877ac */ /* 0x004ea20008000c00 */
[----:B-1----:R-:W-:Y:S01]  /*0250*/  UIMAD.WIDE UR6, UR11, 0x8, UR6 ;  /* 0x000000080b0678a5 */ /* 0x002fe2000f8e0206 */
[----:B0-----:R-:W-:-:S04]  /*0260*/  IABS R7, R10 ;  /* 0x0000000a00077213 */ /* 0x001fc80000000000 */
[----:B------:R-:W0:Y:S08]  /*0270*/  I2F.RP R2, R7 ;  /* 0x0000000700027306 */ /* 0x000e300000209400 */
[----:B0-----:R-:W0:Y:S02]  /*0280*/  MUFU.RCP R2, R2 ;  /* 0x0000000200027308 */ /* 0x001e240000001000 */
[----:B0-----:R-:W-:-:S06]  /*0290*/  IADD3 R4, PT, PT, R2, 0xffffffe, RZ ;  /* 0x0ffffffe02047810 */ /* 0x001fcc0007ffe0ff */
[----:B------:R0:W1:Y:S02]  /*02a0*/  F2I.FTZ.U32.TRUNC.NTZ R5, R4 ;  /* 0x0000000400057305 */ /* 0x000064000021f000 */
[----:B0-----:R-:W-:Y:S01]  /*02b0*/  HFMA2 R4, -RZ, RZ, 0, 0 ;  /* 0x00000000ff047431 */ /* 0x001fe200000001ff */
[----:B-1----:R-:W-:-:S05]  /*02c0*/  IADD3 R6, PT, PT, RZ, -R5, RZ ;  /* 0x80000005ff067210 */ /* 0x002fca0007ffe0ff */
[----:B------:R-:W-:-:S04]  /*02d0*/  IMAD R9, R6, R7, RZ ;  /* 0x0000000706097224 */ /* 0x000fc800078e02ff */
[----:B------:R-:W-:Y:S01]  /*02e0*/  IMAD.HI.U32 R5, R5, R9, R4 ;  /* 0x0000000905057227 */ /* 0x000fe200078e0004 */
[----:B------:R-:W-:-:S05]  /*02f0*/  MOV R9, UR7 ;  /* 0x0000000700097c02 */ /* 0x000fca0008000f00 */
[----:B------:R-:W-:-:S05]  /*0300*/  IMAD.HI.U32 R6, R5, R8, RZ ;  /* 0x0000000805067227 */ /* 0x000fca00078e00ff */
[----:B------:R-:W-:-:S05]  /*0310*/  IADD3 R2, PT, PT, -R6, RZ, RZ ;  /* 0x000000ff06027210 */ /* 0x000fca0007ffe1ff */
[----:B------:R-:W-:Y:S01]  /*0320*/  IMAD R2, R7, R2, R8 ;  /* 0x0000000207027224 */ /* 0x000fe200078e0208 */
[----:B------:R-:W-:-:S04]  /*0330*/  MOV R8, UR6 ;  /* 0x0000000600087c02 */ /* 0x000fc80008000f00 */
[----:B------:R-:W-:Y:S02]  /*0340*/  ISETP.GT.U32.AND P1, PT, R7, R2, PT ;  /* 0x000000020700720c */ /* 0x000fe40003f24070 */
[----:B---3--:R-:W3:Y:S01]  /*0350*/  LDG.E.64 R8, desc[UR14][R8.64] ;  /* 0x0000000e08087981 */ /* 0x008ee2000c1e1b00 */
[----:B--2---:R-:W-:Y:S02]  /*0360*/  ISETP.GE.U32.AND P0, PT, R41, UR24, PT ;  /* 0x0000001829007c0c */ /* 0x004fe4000bf06070 */
[----:B------:R-:W-:Y:S02]  /*0370*/  LOP3.LUT R4, R10, UR11, RZ, 0x3c, !PT ;  /* 0x0000000b0a047c12 */ /* 0x000fe4000f8e3cff */
[----:B------:R-:W-:-:S06]  /*0380*/  ISETP.LE.AND P2, PT, RZ, UR11, PT ;  /* 0x0000000bff007c0c */ /* 0x000fcc000bf43270 */
[-C--:B------:R-:W-:Y:S02]  /*0390*/  @!P1 IADD3 R2, PT, PT, R2, -R7.reuse, RZ ;  /* 0x8000000702029210 */ /* 0x080fe40007ffe0ff */
[----:B------:R-:W-:Y:S02]  /*03a0*/  ISETP.GE.AND.EX P0, PT, R11, UR25, PT, P0 ;  /* 0x000000190b007c0c */ /* 0x000fe4000bf06300 */
[-C--:B------:R-:W-:Y:S02]  /*03b0*/  ISETP.GE.U32.AND P4, PT, R2, R7.reuse, PT ;  /* 0x000000070200720c */ /* 0x080fe40003f86070 */
[----:B------:R-:W-:Y:S02]  /*03c0*/  ISETP.GE.AND P3, PT, R4, RZ, PT ;  /* 0x000000ff0400720c */ /* 0x000fe40003f66270 */
[----:B------:R-:W-:Y:S02]  /*03d0*/  ISETP.GT.U32.AND P5, PT, R7, R2, PT ;  /* 0x000000020700720c */ /* 0x000fe40003fa4070 */
[----:B------:R-:W-:-:S02]  /*03e0*/  IADD3 R5, PT, PT, R2, -R7, RZ ;  /* 0x8000000702057210 */ /* 0x000fc40007ffe0ff */
[----:B------:R-:W-:Y:S02]  /*03f0*/  @!P1 IADD3 R6, PT, PT, R6, 0x1, RZ ;  /* 0x0000000106069810 */ /* 0x000fe40007ffe0ff */
[----:B------:R-:W-:Y:S01]  /*0400*/  SEL R2, R5, R2, !P5 ;  /* 0x0000000205027207 */ /* 0x000fe20006800000 */
[----:B------:R-:W0:Y:S01]  /*0410*/  @!P0 LDC.64 R18, c[0x0][0x3a0] ;  /* 0x0000e800ff128b82 */ /* 0x000e220000000a00 */
[----:B------:R-:W-:Y:S02]  /*0420*/  SHF.R.S32.HI R21, RZ, 0x1f, R38 ;  /* 0x0000001fff157819 */ /* 0x000fe40000011426 */
[----:B------:R-:W-:Y:S02]  /*0430*/  @P4 IADD3 R6, PT, PT, R6, 0x1, RZ ;  /* 0x0000000106064810 */ /* 0x000fe40007ffe0ff */
[----:B------:R-:W-:Y:S02]  /*0440*/  ISETP.GE.U32.AND P1, PT, R38, UR24, PT ;  /* 0x0000001826007c0c */ /* 0x000fe4000bf26070 */
[----:B------:R-:W-:Y:S01]  /*0450*/  ISETP.NE.AND P4, PT, R10, RZ, PT ;  /* 0x000000ff0a00720c */ /* 0x000fe20003f85270 */
[----:B------:R-:W1:Y:S01]  /*0460*/  @!P0 LDC.64 R4, c[0x0][0x3f8] ;  /* 0x0000fe00ff048b82 */ /* 0x000e620000000a00 */
[----:B------:R-:W-:-:S02]  /*0470*/  LOP3.LUT R7, RZ, R10, RZ, 0x33, !PT ;  /* 0x0000000aff077212 */ /* 0x000fc400078e33ff */
[----:B------:R-:W-:Y:S02]  /*0480*/  @!P2 IADD3 R2, PT, PT, -R2, RZ, RZ ;  /* 0x000000ff0202a210 */ /* 0x000fe40007ffe1ff */
[----:B------:R-:W-:Y:S02]  /*0490*/  @!P3 IADD3 R6, PT, PT, -R6, RZ, RZ ;  /* 0x000000ff0606b210 */ /* 0x000fe40007ffe1ff */
[----:B------:R-:W-:Y:S01]  /*04a0*/  ISETP.GE.AND.EX P1, PT, R21, UR25, PT, P1 ;  /* 0x0000001915007c0c */ /* 0x000fe2000bf26310 */
[----:B------:R-:W2:Y:S01]  /*04b0*/  @!P0 LDC.64 R14, c[0x0][0x398] ;  /* 0x0000e600ff0e8b82 */ /* 0x000ea20000000a00 */
[----:B------:R-:W-:Y:S02]  /*04c0*/  SEL R12, R7, R2, !P4 ;  /* 0x00000002070c7207 */ /* 0x000fe40006000000 */
[----:B------:R-:W-:Y:S02]  /*04d0*/  SHF.L.U32 R2, R3, 0x1, RZ ;  /* 0x0000000103027819 */ /* 0x000fe400000006ff */
[----:B------:R-:W-:-:S02]  /*04e0*/  SEL R7, R7, R6, !P4 ;  /* 0x0000000607077207 */ /* 0x000fc40006000000 */
[----:B------:R-:W-:Y:S02]  /*04f0*/  SHF.L.U32 R13, R12, 0x2, RZ ;  /* 0x000000020c0d7819 */ /* 0x000fe400000006ff */
[----:B------:R-:W-:Y:S02]  /*0500*/  LOP3.LUT R2, R2, 0x2, RZ, 0xc0, !PT ;  /* 0x0000000202027812 */ /* 0x000fe400078ec0ff */
[----:B------:R-:W-:Y:S01]  /*0510*/  SHF.R.S32.HI R6, RZ, 0x1f, R7 ;  /* 0x0000001fff067819 */ /* 0x000fe20000011407 */
[----:B------:R-:W4:Y:S01]  /*0520*/  @!P1 LDC.64 R16, c[0x0][0x3f8] ;  /* 0x0000fe00ff109b82 */ /* 0x000f220000000a00 */
[----:B------:R-:W-:Y:S02]  /*0530*/  SHF.R.S32.HI R43, RZ, 0x1f, R13 ;  /* 0x0000001fff2b7819 */ /* 0x000fe4000001140d */
[----:B------:R-:W-:Y:S01]  /*0540*/  LOP3.LUT R42, R13, R2, RZ, 0xfc, !PT ;  /* 0x000000020d2a7212 */ /* 0x000fe200078efcff */
[----:B------:R-:W-:-:S04]  /*0550*/  IMAD R6, R6, UR26, RZ ;  /* 0x0000001a06067c24 */ /* 0x000fc8000f8e02ff */
[----:B------:R-:W-:-:S04]  /*0560*/  IMAD.WIDE.U32 R42, R7, UR26, R42 ;  /* 0x0000001a072a7c25 */ /* 0x000fc8000f8e002a */
[----:B------:R-:W-:Y:S01]  /*0570*/  IMAD R7, R7, UR27, R6 ;  /* 0x0000001b07077c24 */ /* 0x000fe2000f8e0206 */
[----:B------:R-:W-:Y:S01]  /*0580*/  @!P0 MOV R44, R42 ;  /* 0x0000002a002c8202 */ /* 0x000fe20000000f00 */
[----:B-1----:R-:W-:Y:S01]  /*0590*/  @!P0 IMAD R6, R11, R4, RZ ;  /* 0x000000040b068224 */ /* 0x002fe200078e02ff */
[----:B------:R-:W-:Y:S01]  /*05a0*/  UISETP.NE.AND UP1, UPT, UR22, URZ, UPT ;  /* 0x000000ff1600728c */ /* 0x000fe2000bf25270 */
[----:B------:R-:W-:Y:S02]  /*05b0*/  @!P1 MOV R20, R42 ;  /* 0x0000002a00149202 */ /* 0x000fe40000000f00 */
[----:B------:R-:W-:Y:S02]  /*05c0*/  CS2R R36, SRZ ;  /* 0x0000000000247805 */ /* 0x000fe4000001ff00 */
[----:B------:R-:W-:Y:S01]  /*05d0*/  IADD3 R45, PT, PT, R43, R7, RZ ;  /* 0x000000072b2d7210 */ /* 0x000fe20007ffe0ff */
[C---:B------:R-:W-:Y:S01]  /*05e0*/  @!P0 IMAD R23, R41.reuse, R5, R6 ;  /* 0x0000000529178224 */ /* 0x040fe200078e0206 */
[----:B------:R-:W-:Y:S01]  /*05f0*/  IADD3 R25, PT, PT, R2, R13, RZ ;  /* 0x0000000d02197210 */ /* 0x000fe20007ffe0ff */
[----:B------:R-:W1:Y:S01]  /*0600*/  @!P1 LDC.64 R6, c[0x0][0x3a0] ;  /* 0x0000e800ff069b82 */ /* 0x000e620000000a00 */
[----:B------:R-:W-:-:S02]  /*0610*/  @!P0 IMAD.WIDE.U32 R4, R41, R4, R44 ;  /* 0x0000000429048225 */ /* 0x000fc400078e002c */
[----:B------:R-:W1:Y:S03]  /*0620*/  @UP1 LDCU.64 UR6, c[0x0][0x3b0] ;  /* 0x00007600ff0617ac */ /* 0x000e660008000a00 */
[----:B------:R-:W-:Y:S01]  /*0630*/  @!P0 IADD3 R5, PT, PT, R5, R23, RZ ;  /* 0x0000001705058210 */ /* 0x000fe20007ffe0ff */
[----:B----4-:R-:W-:Y:S01]  /*0640*/  @!P1 IMAD R21, R21, R16, RZ ;  /* 0x0000001015159224 */ /* 0x010fe200078e02ff */
[C---:B------:R-:W-:Y:S01]  /*0650*/  @!P0 SHF.L.U32 R23, R4.reuse, 0x1, RZ ;  /* 0x0000000104178819 */ /* 0x040fe200000006ff */
[----:B------:R-:W4:Y:S01]  /*0660*/  @!P1 LDC.64 R10, c[0x0][0x398] ;  /* 0x0000e600ff0a9b82 */ /* 0x000f220000000a00 */
[----:B------:R-:W-:Y:S01]  /*0670*/  @!P0 SHF.L.U64.HI R22, R4, 0x1, R5 ;  /* 0x0000000104168819 */ /* 0x000fe20000010205 */
[----:B------:R-:W-:Y:S01]  /*0680*/  @!P1 IMAD R17, R38, R17, R21 ;  /* 0x0000001126119224 */ /* 0x000fe200078e0215 */
[----:B------:R-:W-:-:S05]  /*0690*/  @!P1 MOV R21, R45 ;  /* 0x0000002d00159202 */ /* 0x000fca0000000f00 */
[----:B------:R-:W4:Y:S01]  /*06a0*/  LDC.64 R4, c[0x0][0x3a8] ;  /* 0x0000ea00ff047b82 */ /* 0x000f220000000a00 */
[C---:B0-----:R-:W-:Y:S01]  /*06b0*/  @!P0 IADD3 R18, P2, PT, R23.reuse, R18, RZ ;  /* 0x0000001217128210 */ /* 0x041fe20007f5e0ff */
[----:B------:R-:W-:Y:S01]  /*06c0*/  @!P1 IMAD.WIDE.U32 R20, R38, R16, R20 ;  /* 0x0000001026149225 */ /* 0x000fe200078e0014 */
[----:B------:R-:W-:Y:S02]  /*06d0*/  PLOP3.LUT P4, PT, PT, PT, UP1, 0x80, 0x8 ;  /* 0x000000000008781c */ /* 0x000fe40003f8f018 */
[----:B------:R-:W-:Y:S02]  /*06e0*/  @!P0 IADD3.X R19, PT, PT, R22, R19, RZ, P2, !PT ;  /* 0x0000001316138210 */ /* 0x000fe400017fe4ff */
[----:B--2---:R-:W-:Y:S02]  /*06f0*/  @!P0 IADD3 R16, P2, PT, R23, R14, RZ ;  /* 0x0000000e17108210 */ /* 0x004fe40007f5e0ff */
[----:B------:R-:W-:Y:S01]  /*0700*/  @!P1 IADD3 R21, PT, PT, R21, R17, RZ ;  /* 0x0000001115159210 */ /* 0x000fe20007ffe0ff */
[----:B------:R0:W5:Y:S01]  /*0710*/  @!P0 LDG.E R37, desc[UR14][R18.64] ;  /* 0x0000000e12258981 */ /* 0x000162000c1e1900 */
[----:B------:R-:W-:-:S02]  /*0720*/  @!P1 SHF.L.U32 R13, R20, 0x1, RZ ;  /* 0x00000001140d9819 */ /* 0x000fc400000006ff */
[----:B------:R-:W-:Y:S02]  /*0730*/  @!P0 IADD3.X R17, PT, PT, R22, R15, RZ, P2, !PT ;  /* 0x0000000f16118210 */ /* 0x000fe400017fe4ff */
[----:B------:R-:W-:Y:S02]  /*0740*/  PLOP3.LUT P5, PT, PT, PT, UP1, 0x80, 0x8 ;  /* 0x000000000008781c */ /* 0x000fe40003faf018 */
[----:B------:R-:W-:Y:S01]  /*0750*/  @!P1 SHF.L.U64.HI R2, R20, 0x1, R21 ;  /* 0x0000000114029819 */ /* 0x000fe20000010215 */
[----:B------:R2:W5:Y:S01]  /*0760*/  @!P0 LDG.E R36, desc[UR14][R16.64] ;  /* 0x0000000e10248981 */ /* 0x000562000c1e1900 */
[----:B-1----:R-:W-:Y:S02]  /*0770*/  @!P1 IADD3 R14, P2, PT, R13, R6, RZ ;  /* 0x000000060d0e9210 */ /* 0x002fe40007f5e0ff */
[----:B------:R-:W-:Y:S02]  /*0780*/  MOV R20, UR6 ;  /* 0x0000000600147c02 */ /* 0x000fe40008000f00 */
[----:B------:R-:W-:-:S02]  /*0790*/  MOV R21, UR7 ;  /* 0x0000000700157c02 */ /* 0x000fc40008000f00 */
[----:B------:R-:W-:Y:S01]  /*07a0*/  @!P1 IADD3.X R15, PT, PT, R2, R7, RZ, P2, !PT ;  /* 0x00000007020f9210 */ /* 0x000fe200017fe4ff */
[----:B----4-:R-:W-:Y:S01]  /*07b0*/  IMAD.WIDE R6, R25, 0x4, R4 ;  /* 0x0000000419067825 */ /* 0x010fe200078e0204 */
[----:B------:R-:W-:-:S03]  /*07c0*/  CS2R R4, SRZ ;  /* 0x0000000000047805 */ /* 0x000fc6000001ff00 */
[----:B0-----:R-:W-:Y:S02]  /*07d0*/  @P4 IMAD.WIDE R18, R25, 0x4, R20 ;  /* 0x0000000419124825 */ /* 0x001fe400078e0214 */
[----:B------:R-:W5:Y:S04]  /*07e0*/  LDG.E.64 R6, desc[UR14][R6.64] ;  /* 0x0000000e06067981 */ /* 0x000f68000c1e1b00 */
[----:B------:R2:W5:Y:S01]  /*07f0*/  @P5 LDG.E.64 R4, desc[UR14][R18.64] ;  /* 0x0000000e12045981 */ /* 0x000562000c1e1b00 */
[----:B------:R-:W-:-:S04]  /*0800*/  @!P1 IADD3 R10, P3, PT, R13, R10, RZ ;  /* 0x0000000a0d0a9210 */ /* 0x000fc80007f7e0ff */
[----:B------:R-:W-:Y:S02]  /*0810*/  @!P1 IADD3.X R11, PT, PT, R2, R11, RZ, P3, !PT ;  /* 0x0000000b020b9210 */ /* 0x000fe40001ffe4ff */
[----:B------:R-:W-:-:S06]  /*0820*/  CS2R R34, SRZ ;  /* 0x0000000000227805 */ /* 0x000fcc000001ff00 */
[----:B------:R2:W5:Y:S04]  /*0830*/  @!P1 LDG.E R35, desc[UR14][R14.64] ;  /* 0x0000000e0e239981 */ /* 0x000568000c1e1900 */
[----:B------:R2:W5:Y:S01]  /*0840*/  @!P1 LDG.E R34, desc[UR14][R10.64] ;  /* 0x0000000e0a229981 */ /* 0x000562000c1e1900 */
[----:B------:R-:W-:Y:S01]  /*0850*/  UISETP.NE.AND UP3, UPT, UR22, URZ, UPT ;  /* 0x000000ff1600728c */ /* 0x000fe2000bf65270 */
        /* <DEDUP_REMOVED lines=12> */
[----:B--2---:R-:W-:Y:S05]  /*0920*/  BRA.U UP3, `(.L_x_517) ;  /* 0x0000000103947547 */ /* 0x004fea000b800000 */
[--C-:B-----5:R-:W-:Y:S02]  /*0930*/  HADD2.F32 R8, -RZ, R37.reuse.H0_H0 ;  /* 0x20000025ff087230 */ /* 0x120fe40000004100 */
[----:B------:R-:W-:Y:S02]  /*0940*/  HADD2.F32 R10, -RZ, R37.H1_H1 ;  /* 0x30000025ff0a7230 */ /* 0x000fe40000004100 */
[--C-:B------:R-:W-:Y:S02]  /*0950*/  HADD2.F32 R9, -RZ, R36.reuse.H0_H0 ;  /* 0x20000024ff097230 */ /* 0x100fe40000004100 */
[----:B------:R-:W-:Y:S01]  /*0960*/  FADD.FTZ R8, R8, -UR23 ;  /* 0x8000001708087e21 */ /* 0x000fe20008010000 */
[----:B------:R-:W-:Y:S02]  /*0970*/  HADD2.F32 R2, -RZ, R36.H1_H1 ;  /* 0x30000024ff027230 */ /* 0x000fe40000004100 */
[----:B------:R-:W-:Y:S01]  /*0980*/  FADD.FTZ R10, R10, -UR23 ;  /* 0x800000170a0a7e21 */ /* 0x000fe20008010000 */
[----:B------:R-:W-:-:S02]  /*0990*/  HADD2.F32 R16, -RZ, R35.H0_H0 ;  /* 0x20000023ff107230 */ /* 0x000fc40000004100 */
[----:B------:R-:W-:Y:S01]  /*09a0*/  FMUL.FTZ R11, R6, R9 ;  /* 0x00000009060b7220 */ /* 0x000fe20000410000 */
[----:B------:R-:W-:Y:S01]  /*09b0*/  FMUL.FTZ R8, R8, UR17 ;  /* 0x0000001108087c20 */ /* 0x000fe20008410000 */
[----:B------:R-:W-:Y:S01]  /*09c0*/  FMUL.FTZ R13, R10, UR17 ;  /* 0x000000110a0d7c20 */ /* 0x000fe20008410000 */
[----:B------:R-:W-:Y:S01]  /*09d0*/  FMUL.FTZ R14, R7, R2 ;  /* 0x00000002070e7220 */ /* 0x000fe20000410000 */
[----:B------:R-:W-:Y:S01]  /*09e0*/  FADD.FTZ R15, RZ, R11 ;  /* 0x0000000bff0f7221 */ /* 0x000fe20000010000 */
[----:B------:R-:W-:Y:S01]  /*09f0*/  FFMA.FTZ R10, R8, R11, RZ ;  /* 0x0000000b080a7223 */ /* 0x000fe200000100ff */
[----:B------:R-:W-:Y:S02]  /*0a00*/  HADD2.F32 R11, -RZ, R34.H0_H0 ;  /* 0x20000022ff0b7230 */ /* 0x000fe40000004100 */
[----:B------:R-:W-:Y:S01]  /*0a10*/  FADD.FTZ R16, R16, -UR23 ;  /* 0x8000001710107e21 */ /* 0x000fe20008010000 */
[----:B------:R-:W-:Y:S01]  /*0a20*/  FADD.FTZ R15, R14, R15 ;  /* 0x0000000f0e0f7221 */ /* 0x000fe20000010000 */
[----:B------:R-:W-:Y:S01]  /*0a30*/  FFMA.FTZ R10, R13, R14, R10 ;  /* 0x0000000e0d0a7223 */ /* 0x000fe2000001000a */
[----:B------:R-:W-:-:S02]  /*0a40*/  HADD2.F32 R14, -RZ, R35.H1_H1 ;  /* 0x30000023ff0e7230 */ /* 0x000fc40000004100 */
[----:B------:R-:W-:Y:S01]  /*0a50*/  FMUL.FTZ R20, R6, R11 ;  /* 0x0000000b06147220 */ /* 0x000fe20000410000 */
[----:B------:R-:W-:Y:S01]  /*0a60*/  FMUL.FTZ R17, R16, UR17 ;  /* 0x0000001110117c20 */ /* 0x000fe20008410000 */
[----:B------:R-:W-:Y:S02]  /*0a70*/  HADD2.F32 R18, -RZ, R34.H1_H1 ;  /* 0x30000022ff127230 */ /* 0x000fe40000004100 */
[----:B------:R-:W-:Y:S01]  /*0a80*/  FFMA.FTZ R8, R9, R8, RZ ;  /* 0x0000000809087223 */ /* 0x000fe200000100ff */
[----:B------:R-:W-:Y:S01]  /*0a90*/  FADD.FTZ R14, R14, -UR23 ;  /* 0x800000170e0e7e21 */ /* 0x000fe20008010000 */
[----:B------:R-:W-:Y:S01]  /*0aa0*/  FADD.FTZ R15, R15, R20 ;  /* 0x000000140f0f7221 */ /* 0x000fe20000010000 */
[----:B------:R-:W-:Y:S01]  /*0ab0*/  FFMA.FTZ R20, R17, R20, R10 ;  /* 0x0000001411147223 */ /* 0x000fe2000001000a */
[----:B------:R-:W-:Y:S01]  /*0ac0*/  FADD.FTZ R10, RZ, R9 ;  /* 0x00000009ff0a7221 */ /* 0x000fe20000010000 */
[----:B------:R-:W-:Y:S01]  /*0ad0*/  FMUL.FTZ R16, R7, R18 ;  /* 0x0000001207107220 */ /* 0x000fe20000410000 */
[----:B------:R-:W-:Y:S01]  /*0ae0*/  FMUL.FTZ R9, R14, UR17 ;  /* 0x000000110e097c20 */ /* 0x000fe20008410000 */
[----:B------:R-:W-:Y:S01]  /*0af0*/  FFMA.FTZ R13, R2, R13, RZ ;  /* 0x0000000d020d7223 */ /* 0x000fe200000100ff */
[----:B------:R-:W-:Y:S01]  /*0b00*/  FADD.FTZ R19, RZ, R2 ;  /* 0x00000002ff137221 */ /* 0x000fe20000010000 */
[----:B------:R-:W-:Y:S01]  /*0b10*/  FADD.FTZ R15, R16, R15 ;  /* 0x0000000f100f7221 */ /* 0x000fe20000010000 */
[----:B------:R-:W-:Y:S01]  /*0b20*/  FFMA.FTZ R16, R9, R16, R20 ;  /* 0x0000001009107223 */ /* 0x000fe20000010014 */
[C---:B------:R-:W-:Y:S01]  /*0b30*/  FADD.FTZ R10, R11.reuse, R10 ;  /* 0x0000000a0b0a7221 */ /* 0x040fe20000010000 */
[----:B------:R-:W-:Y:S01]  /*0b40*/  FFMA.FTZ R8, R11, R17, R8 ;  /* 0x000000110b087223 */ /* 0x000fe20000010008 */
[C---:B------:R-:W-:Y:S01]  /*0b50*/  FADD.FTZ R11, R18.reuse, R19 ;  /* 0x00000013120b7221 */ /* 0x040fe20000010000 */
[----:B------:R-:W-:Y:S01]  /*0b60*/  FFMA.FTZ R9, R18, R9, R13 ;  /* 0x0000000912097223 */ /* 0x000fe2000001000d */
[----:B------:R-:W-:Y:S06]  /*0b70*/  BRA `(.L_x_518) ;  /* 0x0000000400207947 */ /* 0x000fec0003800000 */
.L_x_517:
[----:B-----5:R-:W-:Y:S02]  /*0b80*/  HADD2.F32 R2, -RZ, R37.H0_H0 ;  /* 0x20000025ff027230 */ /* 0x020fe40000004100 */
[--C-:B------:R-:W-:Y:S02]  /*0b90*/  HADD2.F32 R8, -RZ, R35.reuse.H0_H0 ;  /* 0x20000023ff087230 */ /* 0x100fe40000004100 */
[----:B------:R-:W-:Y:S02]  /*0ba0*/  HADD2.F32 R10, -RZ, R35.H1_H1 ;  /* 0x30000023ff0a7230 */ /* 0x000fe40000004100 */
[----:B------:R-:W-:Y:S01]  /*0bb0*/  FADD.FTZ R9, R2, -UR23 ;  /* 0x8000001702097e21 */ /* 0x000fe20008010000 */
[----:B------:R-:W-:Y:S02]  /*0bc0*/  HADD2.F32 R2, -RZ, R37.H1_H1 ;  /* 0x30000025ff027230 */ /* 0x000fe40000004100 */
[----:B------:R-:W-:Y:S01]  /*0bd0*/  FADD.FTZ R8, R8, -UR23 ;  /* 0x8000001708087e21 */ /* 0x000fe20008010000 */
[----:B------:R-:W-:-:S02]  /*0be0*/  HADD2.F32 R24, -RZ, R34.H0_H0 ;  /* 0x20000022ff187230 */ /* 0x000fc40000004100 */
[----:B------:R-:W-:Y:S01]  /*0bf0*/  FMUL.FTZ R9, R9, UR17 ;  /* 0x0000001109097c20 */ /* 0x000fe20008410000 */
[----:B------:R-:W-:Y:S01]  /*0c00*/  FADD.FTZ R14, R10, -UR23 ;  /* 0x800000170a0e7e21 */ /* 0x000fe20008010000 */
[----:B------:R-:W-:Y:S01]  /*0c10*/  FADD.FTZ R2, R2, -UR23 ;  /* 0x8000001702027e21 */ /* 0x000fe20008010000 */
[----:B------:R-:W-:Y:S01]  /*0c20*/  FMUL.FTZ R11, R8, UR17 ;  /* 0x00000011080b7c20 */ /* 0x000fe20008410000 */
[--C-:B------:R-:W-:Y:S01]  /*0c30*/  FFMA.FTZ R15, R6, R9, R4.reuse ;  /* 0x00000009060f7223 */ /* 0x100fe20000010004 */
[----:B------:R-:W-:Y:S01]  /*0c40*/  FMUL.FTZ R14, R14, UR17 ;  /* 0x000000110e0e7c20 */ /* 0x000fe20008410000 */
[----:B------:R-:W-:Y:S01]  /*0c50*/  FMUL.FTZ R2, R2, UR17 ;  /* 0x0000001102027c20 */ /* 0x000fe20008410000 */
[----:B------:R-:W-:Y:S01]  /*0c60*/  FFMA.FTZ R10, R6, R11, R4 ;  /* 0x0000000b060a7223 */ /* 0x000fe20000010004 */
[----:B------:R-:W-:Y:S01]  /*0c70*/  FMUL.FTZ R16, R15, -1.4426950216293334961 ;  /* 0xbfb8aa3b0f107820 */ /* 0x000fe20000410000 */
[C-C-:B------:R-:W-:Y:S01]  /*0c80*/  FFMA.FTZ R8, R7.reuse, R14, R5.reuse ;  /* 0x0000000e07087223 */ /* 0x140fe20000010005 */
[----:B------:R-:W-:Y:S01]  /*0c90*/  FFMA.FTZ R13, R7, R2, R5 ;  /* 0x00000002070d7223 */ /* 0x000fe20000010005 */
[----:B------:R-:W-:Y:S01]  /*0ca0*/  FMUL.FTZ R19, R10, -1.4426950216293334961 ;  /* 0xbfb8aa3b0a137820 */ /* 0x000fe20000410000 */
[----:B------:R-:W-:-:S02]  /*0cb0*/  HADD2.F32 R23, -RZ, R34.H1_H1 ;  /* 0x30000022ff177230 */ /* 0x000fc40000004100 */
[----:B------:R-:W-:Y:S01]  /*0cc0*/  FMUL.FTZ R20, R8, -1.4426950216293334961 ;  /* 0xbfb8aa3b08147820 */ /* 0x000fe20000410000 */
[----:B------:R-:W-:Y:S01]  /*0cd0*/  FMUL.FTZ R17, R13, -1.4426950216293334961 ;  /* 0xbfb8aa3b0d117820 */ /* 0x000fe20000410000 */
[----:B------:R-:W0:Y:S08]  /*0ce0*/  MUFU.EX2 R16, R16 ;  /* 0x0000001000107308 */ /* 0x000e300000000800 */
[----:B------:R-:W1:Y:S08]  /*0cf0*/  MUFU.EX2 R17, R17 ;  /* 0x0000001100117308 */ /* 0x000e700000000800 */
[----:B------:R-:W2:Y:S01]  /*0d00*/  MUFU.EX2 R19, R19 ;  /* 0x0000001300137308 */ /* 0x000ea20000000800 */
[----:B0-----:R-:W-:-:S07]  /*0d10*/  FADD.FTZ R16, R16, 1 ;  /* 0x3f80000010107421 */ /* 0x001fce0000010000 */
[----:B------:R-:W0:Y:S01]  /*0d20*/  MUFU.EX2 R20, R20 ;  /* 0x0000001400147308 */ /* 0x000e220000000800 */
[----:B-1----:R-:W-:Y:S01]  /*0d30*/  FADD.FTZ R18, R17, 1 ;  /* 0x3f80000011127421 */ /* 0x002fe20000010000 */
[----:B------:R-:W-:-:S06]  /*0d40*/  HADD2.F32 R17, -RZ, R36.H0_H0 ;  /* 0x20000024ff117230 */ /* 0x000fcc0000004100 */
[----:B------:R-:W1:Y:S01]  /*0d50*/  MUFU.RCP R16, R16 ;  /* 0x0000001000107308 */ /* 0x000e620000001000 */
[----:B--2---:R-:W-:Y:S01]  /*0d60*/  FADD.FTZ R21, R19, 1 ;  /* 0x3f80000013157421 */ /* 0x004fe20000010000 */
[----:B------:R-:W-:-:S06]  /*0d70*/  HADD2.F32 R19, -RZ, R36.H1_H1 ;  /* 0x30000024ff137230 */ /* 0x000fcc0000004100 */
[----:B------:R-:W2:Y:S01]  /*0d80*/  MUFU.RCP R18, R18 ;  /* 0x0000001200127308 */ /* 0x000ea20000001000 */
[----:B0-----:R-:W-:-:S07]  /*0d90*/  FADD.FTZ R22, R20, 1 ;  /* 0x3f80000014167421 */ /* 0x001fce0000010000 */
        /* <DEDUP_REMOVED lines=9> */
[----:B0-----:R-:W-:Y:S01]  /*0e30*/  FMUL.FTZ R19, R24, R21 ;  /* 0x0000001518137220 */ /* 0x001fe20000410000 */
[----:B------:R-:W-:Y:S02]  /*0e40*/  FADD.FTZ R21, -R21, 1 ;  /* 0x3f80000015157421 */ /* 0x000fe40000010100 */
[----:B------:R-:W-:Y:S02]  /*0e50*/  FMUL.FTZ R16, R6, R13 ;  /* 0x0000000d06107220 */ /* 0x000fe40000410000 */
[----:B------:R-:W-:Y:S01]  /*0e60*/  FFMA.FTZ R20, R10, R21, 1 ;  /* 0x3f8000000a147423 */ /* 0x000fe20000010015 */
[----:B------:R-:W-:Y:S01]  /*0e70*/  FMUL.FTZ R10, R18, R15 ;  /* 0x0000000f120a7220 */ /* 0x000fe20000410000 */
[----:B-1----:R-:W-:Y:S01]  /*0e80*/  FADD.FTZ R17, -R22, 1 ;  /* 0x3f80000016117421 */ /* 0x002fe20000010100 */
[----:B------:R-:W-:-:S02]  /*0e90*/  FMUL.FTZ R23, R23, R22 ;  /* 0x0000001617177220 */ /* 0x000fc40000410000 */
        /* <DEDUP_REMOVED lines=9> */
[----:B------:R-:W-:Y:S02]  /*0f30*/  FMUL.FTZ R15, R7, R23 ;  /* 0x00000017070f7220 */ /* 0x000fe40000410000 */
[----:B------:R-:W-:Y:S01]  /*0f40*/  FFMA.FTZ R19, R11, R21, R8 ;  /* 0x000000150b137223 */ /* 0x000fe20000010008 */
[----:B------:R-:W-:Y:S01]  /*0f50*/  FADD.FTZ R18, R16, R21 ;  /* 0x0000001510127221 */ /* 0x000fe20000010000 */
[----:B------:R-:W-:Y:S01]  /*0f60*/  FFMA.FTZ R8, R9, R13, RZ ;  /* 0x0000000d09087223 */ /* 0x000fe200000100ff */
[----:B------:R-:W-:Y:S01]  /*0f70*/  FFMA.FTZ R9, R2, R10, RZ ;  /* 0x0000000a02097223 */ /* 0x000fe200000100ff */
[C---:B------:R-:W-:Y:S01]  /*0f80*/  FFMA.FTZ R16, R14.reuse, R15, R19 ;  /* 0x0000000f0e107223 */ /* 0x040fe20000010013 */
[----:B------:R-:W-:Y:S01]  /*0f90*/  FADD.FTZ R15, R15, R18 ;  /* 0x000000120f0f7221 */ /* 0x000fe20000010000 */
[----:B------:R-:W-:Y:S01]  /*0fa0*/  FADD.FTZ R18, RZ, R13 ;  /* 0x0000000dff127221 */ /* 0x000fe20000010000 */
[----:B------:R-:W-:Y:S01]  /*0fb0*/  FADD.FTZ R2, RZ, R10 ;  /* 0x0000000aff027221 */ /* 0x000fe20000010000 */
[----:B------:R-:W-:Y:S01]  /*0fc0*/  FFMA.FTZ R8, R11, R17, R8 ;  /* 0x000000110b087223 */ /* 0x000fe20000010008 */
[----:B------:R-:W-:Y:S01]  /*0fd0*/  FFMA.FTZ R9, R14, R23, R9 ;  /* 0x000000170e097223 */ /* 0x000fe20000010009 */
[----:B------:R-:W-:Y:S01]  /*0fe0*/  FADD.FTZ R10, R18, R17 ;  /* 0x00000011120a7221 */ /* 0x000fe20000010000 */
[----:B------:R-:W-:-:S07]  /*0ff0*/  FADD.FTZ R11, R2, R23 ;  /* 0x00000017020b7221 */ /* 0x000fce0000010000 */
.L_x_518:
[----:B------:R-:W0:Y:S01]  /*1000*/  SHFL.DOWN PT, R2, R16, 0x1, 0x1f ;  /* 0x08201f0010027f89 */ /* 0x000e2200000e0000 */
[C---:B------:R-:W-:Y:S01]  /*1010*/  ISETP.GT.AND P1, PT, R0.reuse, 0x1e, PT ;  /* 0x0000001e0000780c */ /* 0x040fe20003f24270 */
[----:B------:R-:W-:Y:S01]  /*1020*/  BSSY.RECONVERGENT B0, `(.L_x_519) ;  /* 0x0000020000007945 */ /* 0x000fe20003800200 */
[----:B------:R-:W-:Y:S01]  /*1030*/  ISETP.GT.AND P3, PT, R0, 0xf, PT ;  /* 0x0000000f0000780c */ /* 0x000fe20003f64270 */
[----:B------:R-:W1:Y:S01]  /*1040*/  SHFL.DOWN PT, R13, R15, 0x1, 0x1f ;  /* 0x08201f000f0d7f89 */ /* 0x000e6200000e0000 */
[C---:B------:R-:W-:Y:S02]  /*1050*/  ISETP.NE.AND P2, PT, R3.reuse, RZ, PT ;  /* 0x000000ff0300720c */ /* 0x040fe40003f45270 */
[----:B------:R-:W-:Y:S01]  /*1060*/  ISETP.GT.U32.AND P4, PT, R3, 0x1, PT ;  /* 0x000000010300780c */ /* 0x000fe20003f84070 */
        /* <DEDUP_REMOVED lines=27> */
.L_x_520:
[----:B------:R-:W-:Y:S05]  /*1220*/  BSYNC.RECONVERGENT B0 ;  /* 0x0000000000007941 */ /* 0x000fea0003800200 */
.L_x_519:
        /* <DEDUP_REMOVED lines=15> */
.L_x_522:
[----:B------:R-:W-:Y:S05]  /*1320*/  BSYNC.RECONVERGENT B0 ;  /* 0x0000000000007941 */ /* 0x000fea0003800200 */
.L_x_521:
[----:B------:R-:W-:Y:S06]  /*1330*/  BAR.SYNC.DEFER_BLOCKING 0x0 ;  /* 0x0000000000007b1d */ /* 0x000fec0000010000 */
[----:B------:R-:W-:Y:S04]  /*1340*/  BSSY.RECONVERGENT B0, `(.L_x_523) ;  /* 0x000013d000007945 */ /* 0x000fe80003800200 */
[----:B------:R-:W-:Y:S05]  /*1350*/  @P4 BRA `(.L_x_524) ;  /* 0x0000001000ec4947 */ /* 0x000fea0003800000 */
[----:B-12---:R-:W1:Y:S04]  /*1360*/  LDS.128 R12, [R40+0x20] ;  /* 0x00002000280c7984 */ /* 0x006e680000000c00 */
[----:B------:R-:W2:Y:S04]  /*1370*/  LDS.128 R16, [R40+0x40] ;  /* 0x0000400028107984 */ /* 0x000ea80000000c00 */
[----:B------:R-:W4:Y:S04]  /*1380*/  LDS.128 R20, [R40+0x60] ;  /* 0x0000600028147984 */ /* 0x000f280000000c00 */
[----:B------:R-:W5:Y:S04]  /*1390*/  LDS.128 R24, [R40+0x80] ;  /* 0x0000800028187984 */ /* 0x000f680000000c00 */
[----:B------:R-:W0:Y:S01]  /*13a0*/  LDS.128 R28, [R40+0xa0] ;  /* 0x0000a000281c7984 */ /* 0x000e220000000c00 */
[----:B-1----:R-:W-:Y:S01]  /*13b0*/  FADD.FTZ R12, R8, R12 ;  /* 0x0000000c080c7221 */ /* 0x002fe20000010000 */
[----:B------:R-:W-:Y:S01]  /*13c0*/  FADD.FTZ R8, R9, R13 ;  /* 0x0000000d09087221 */ /* 0x000fe20000010000 */
[----:B------:R-:W-:Y:S01]  /*13d0*/  FADD.FTZ R13, R10, R14 ;  /* 0x0000000e0a0d7221 */ /* 0x000fe20000010000 */
[----:B------:R-:W-:Y:S01]  /*13e0*/  FADD.FTZ R14, R11, R15 ;  /* 0x0000000f0b0e7221 */ /* 0x000fe20000010000 */
[----:B--2---:R-:W-:Y:S01]  /*13f0*/  FADD.FTZ R15, R12, R16 ;  /* 0x000000100c0f7221 */ /* 0x004fe20000010000 */
[----:B------:R-:W-:Y:S01]  /*1400*/  FADD.FTZ R12, R8, R17 ;  /* 0x00000011080c7221 */ /* 0x000fe20000010000 */
[----:B------:R-:W-:Y:S01]  /*1410*/  FADD.FTZ R17, R13, R18 ;  /* 0x000000120d117221 */ /* 0x000fe20000010000 */
[----:B------:R-:W1:Y:S01]  /*1420*/  LDS.128 R8, [R40+0xc0] ;  /* 0x0000c00028087984 */ /* 0x000e620000000c00 */
[----:B------:R-:W-:Y:S01]  /*1430*/  FADD.FTZ R16, R14, R19 ;  /* 0x000000130e107221 */ /* 0x000fe20000010000 */
[----:B----4-:R-:W-:Y:S01]  /*1440*/  FADD.FTZ R19, R15, R20 ;  /* 0x000000140f137221 */ /* 0x010fe20000010000 */
[----:B------:R-:W-:Y:S01]  /*1450*/  FADD.FTZ R18, R12, R21 ;  /* 0x000000150c127221 */ /* 0x000fe20000010000 */
[----:B------:R-:W-:Y:S01]  /*1460*/  FADD.FTZ R21, R17, R22 ;  /* 0x0000001611157221 */ /* 0x000fe20000010000 */
[----:B------:R-:W2:Y:S01]  /*1470*/  LDS.128 R12, [R40+0xe0] ;  /* 0x0000e000280c7984 */ /* 0x000ea20000000c00 */
[----:B------:R-:W-:Y:S01]  /*1480*/  FADD.FTZ R20, R16, R23 ;  /* 0x0000001710147221 */ /* 0x000fe20000010000 */
[----:B-----5:R-:W-:Y:S01]  /*1490*/  FADD.FTZ R23, R19, R24 ;  /* 0x0000001813177221 */ /* 0x020fe20000010000 */
[----:B------:R-:W-:Y:S01]  /*14a0*/  FADD.FTZ R22, R18, R25 ;  /* 0x0000001912167221 */ /* 0x000fe20000010000 */
[----:B------:R-:W-:Y:S01]  /*14b0*/  FADD.FTZ R25, R21, R26 ;  /* 0x0000001a15197221 */ /* 0x000fe20000010000 */
[----:B------:R-:W4:Y:S01]  /*14c0*/  LDS.128 R16, [R40+0x100] ;  /* 0x0001000028107984 */ /* 0x000f220000000c00 */
[----:B------:R-:W-:Y:S01]  /*14d0*/  FADD.FTZ R24, R20, R27 ;  /* 0x0000001b14187221 */ /* 0x000fe20000010000 */
[----:B0-----:R-:W-:Y:S01]  /*14e0*/  FADD.FTZ R27, R23, R28 ;  /* 0x0000001c171b7221 */ /* 0x001fe20000010000 */
[----:B------:R-:W-:Y:S01]  /*14f0*/  FADD.FTZ R26, R22, R29 ;  /* 0x0000001d161a7221 */ /* 0x000fe20000010000 */
[----:B------:R-:W-:Y:S01]  /*1500*/  FADD.FTZ R29, R25, R30 ;  /* 0x0000001e191d7221 */ /* 0x000fe20000010000 */
[----:B------:R-:W0:Y:S01]  /*1510*/  LDS.128 R20, [R40+0x120] ;  /* 0x0001200028147984 */ /* 0x000e220000000c00 */
[----:B------:R-:W-:Y:S01]  /*1520*/  FADD.FTZ R28, R24, R31 ;  /* 0x0000001f181c7221 */ /* 0x000fe20000010000 */
[----:B-1----:R-:W-:Y:S01]  /*1530*/  FADD.FTZ R31, R27, R8 ;  /* 0x000000081b1f7221 */ /* 0x002fe20000010000 */
[----:B------:R-:W-:Y:S01]  /*1540*/  FADD.FTZ R8, R26, R9 ;  /* 0x000000091a087221 */ /* 0x000fe20000010000 */
[----:B------:R-:W-:Y:S01]  /*1550*/  FADD.FTZ R29, R29, R10 ;  /* 0x0000000a1d1d7221 */ /* 0x000fe20000010000 */
[----:B------:R-:W1:Y:S01]  /*1560*/  LDS.128 R24, [R40+0x140] ;  /* 0x0001400028187984 */ /* 0x000e620000000c00 */
[----:B------:R-:W-:Y:S01]  /*1570*/  FADD.FTZ R28, R28, R11 ;  /* 0x0000000b1c1c7221 */ /* 0x000fe20000010000 */
[----:B--2---:R-:W-:Y:S01]  /*1580*/  FADD.FTZ R31, R31, R12 ;  /* 0x0000000c1f1f7221 */ /* 0x004fe20000010000 */
[----:B------:R-:W-:Y:S01]  /*1590*/  FADD.FTZ R12, R8, R13 ;  /* 0x0000000d080c7221 */ /* 0x000fe20000010000 */
[----:B------:R-:W-:Y:S01]  /*15a0*/  FADD.FTZ R29, R29, R14 ;  /* 0x0000000e1d1d7221 */ /* 0x000fe20000010000 */
[----:B------:R-:W2:Y:S01]  /*15b0*/  LDS.128 R8, [R40+0x160] ;  /* 0x0001600028087984 */ /* 0x000ea20000000c00 */
[----:B------:R-:W-:Y:S01]  /*15c0*/  FADD.FTZ R28, R28, R15 ;  /* 0x0000000f1c1c7221 */ /* 0x000fe20000010000 */
[----:B----4-:R-:W-:Y:S01]  /*15d0*/  FADD.FTZ R31, R31, R16 ;  /* 0x000000101f1f7221 */ /* 0x010fe20000010000 */
        /* <DEDUP_REMOVED lines=162> */
[----:B------:R-:W-:-:S02]  /*2000*/  FADD.FTZ R28, R28, R27 ;  /* 0x0000001b1c1c7221 */ /* 0x000fc40000010000 */
[----:B------:R-:W4:Y:S01]  /*2010*/  LDS.128 R24, [R40+0x580] ;  /* 0x0005800028187984 */ /* 0x000f220000000c00 */
        /* <DEDUP_REMOVED lines=18> */
[----:B------:R-:W-:Y:S01]  /*2140*/  FADD.FTZ R28, R28, R27 ;  /* 0x0000001b1c1c7221 */ /* 0x000fe20000010000 */
[----:B0-----:R-:W-:Y:S01]  /*2150*/  FADD.FTZ R31, R31, R20 ;  /* 0x000000141f1f7221 */ /* 0x001fe20000010000 */
[----:B------:R-:W0:Y:S01]  /*2160*/  LDS.128 R24, [R40+0x600] ;  /* 0x0006000028187984 */ /* 0x000e220000000c00 */
[----:B------:R-:W-:Y:S01]  /*2170*/  FADD.FTZ R20, R16, R21 ;  /* 0x0000001510147221 */ /* 0x000fe20000010000 */
[----:B------:R-:W-:Y:S01]  /*2180*/  FADD.FTZ R29, R29, R22 ;  /* 0x000000161d1d7221 */ /* 0x000fe20000010000 */
[----:B------:R-:W-:Y:S01]  /*2190*/  FADD.FTZ R28, R28, R23 ;  /* 0x000000171c1c7221 */ /* 0x000fe20000010000 */
[----:B------:R-:W4:Y:S01]  /*21a0*/  LDS.128 R16, [R40+0x620] ;  /* 0x0006200028107984 */ /* 0x000f220000000c00 */
        /* <DEDUP_REMOVED lines=10> */
[----:B0-----:R-:W-:Y:S01]  /*2250*/  FADD.FTZ R31, R31, R24 ;  /* 0x000000181f1f7221 */ /* 0x001fe20000010000 */
[----:B------:R-:W-:Y:S01]  /*2260*/  FADD.FTZ R24, R12, R25 ;  /* 0x000000190c187221 */ /* 0x000fe20000010000 */
[----:B------:R-:W-:Y:S01]  /*2270*/  FADD.FTZ R29, R29, R26 ;  /* 0x0000001a1d1d7221 */ /* 0x000fe20000010000 */
[----:B------:R-:W0:Y:S01]  /*2280*/  LDS.128 R12, [R40+0x680] ;  /* 0x00068000280c7984 */ /* 0x000e220000000c00 */
[----:B----4-:R-:W-:Y:S01]  /*2290*/  FADD.FTZ R31, R31, R16 ;  /* 0x000000101f1f7221 */ /* 0x010fe20000010000 */
[----:B------:R-:W-:Y:S01]  /*22a0*/  FADD.FTZ R28, R28, R27 ;  /* 0x0000001b1c1c7221 */ /* 0x000fe20000010000 */
[----:B------:R-:W-:Y:S01]  /*22b0*/  FADD.FTZ R16, R24, R17 ;  /* 0x0000001118107221 */ /* 0x000fe20000010000 */
[----:B------:R-:W-:Y:S01]  /*22c0*/  FADD.FTZ R29, R29, R18 ;  /* 0x000000121d1d7221 */ /* 0x000fe20000010000 */
[----:B------:R-:W4:Y:S01]  /*22d0*/  LDS.128 R24, [R40+0x6a0] ;  /* 0x0006a00028187984 */ /* 0x000f220000000c00 */
        /* <DEDUP_REMOVED lines=15> */
[----:B------:R-:W-:Y:S01]  /*23d0*/  FADD.FTZ R28, R28, R15 ;  /* 0x0000000f1c1c7221 */ /* 0x000fe20000010000 */
[----:B----4-:R-:W-:Y:S01]  /*23e0*/  FADD.FTZ R31, R31, R24 ;  /* 0x000000181f1f7221 */ /* 0x010fe20000010000 */
        /* <DEDUP_REMOVED lines=17> */
[----:B------:R-:W-:-:S02]  /*2500*/  FADD.FTZ R28, R28, R11 ;  /* 0x0000000b1c1c7221 */ /* 0x000fc40000010000 */
[----:B------:R-:W0:Y:S01]  /*2510*/  LDS.128 R8, [R40+0x780] ;  /* 0x0007800028087984 */ /* 0x000e220000000c00 */
        /* <DEDUP_REMOVED lines=18> */
[----:B------:R-:W-:-:S03]  /*2640*/  FADD.FTZ R8, R11, R28 ;  /* 0x0000001c0b087221 */ /* 0x000fc60000010000 */
[----:B----4-:R-:W-:Y:S01]  /*2650*/  FADD.FTZ R9, R9, R14 ;  /* 0x0000000e09097221 */ /* 0x010fe20000010000 */
        /* <DEDUP_REMOVED lines=11> */
.L_x_524:
[----:B------:R-:W-:Y:S05]  /*2710*/  BSYNC.RECONVERGENT B0 ;  /* 0x0000000000007941 */ /* 0x000fea0003800200 */
.L_x_523:
[----:B------:R-:W-:Y:S04]  /*2720*/  BSSY.RECONVERGENT B0, `(.L_x_525) ;  /* 0x000001c000007945 */ /* 0x000fe80003800200 */
[----:B------:R-:W-:Y:S05]  /*2730*/  @P4 BRA `(.L_x_526) ;  /* 0x0000000000684947 */ /* 0x000fea0003800000 */
[----:B--2---:R-:W2:Y:S08]  /*2740*/  LDC.64 R12, c[0x0][0x3f8] ;  /* 0x0000fe00ff0c7b82 */ /* 0x004eb00000000a00 */
        /* <DEDUP_REMOVED lines=25> */
.L_x_526:
[----:B------:R-:W-:Y:S05]  /*28e0*/  BSYNC.RECONVERGENT B0 ;  /* 0x0000000000007941 */ /* 0x000fea0003800200 */
.L_x_525:
[----:B------:R-:W-:-:S09]  /*28f0*/  UISETP.GE.U32.AND UP2, UPT, UR21, 0x2, UPT ;  /* 0x000000021500788c */ /* 0x000fd2000bf46070 */
[----:B------:R-:W-:Y:S05]  /*2900*/  BRA.U !UP2, `(.L_x_527) ;  /* 0x000000090ae47547 */ /* 0x000fea000b800000 */
[----:B------:R-:W5:Y:S01]  /*2910*/  LDCU.64 UR6, c[0x0][0x3d0] ;  /* 0x00007a00ff0677ac */ /* 0x000f620008000a00 */
[----:B------:R-:W-:Y:S01]  /*2920*/  MOV R2, UR21 ;  /* 0x0000001500027c02 */ /* 0x000fe20008000f00 */
[----:B------:R-:W-:-:S03]  /*2930*/  ULOP3.LUT UR8, UR4, 0x1, URZ, 0xc0, !UPT ;  /* 0x0000000104087892 */ /* 0x000fc6000f8ec0ff */
[----:B------:R-:W-:Y:S01]  /*2940*/  ISETP.GE.U32.AND P3, PT, R2, 0x8, PT ;  /* 0x000000080200780c */ /* 0x000fe20003f66070 */
[----:B------:R-:W-:Y:S02]  /*2950*/  USHF.L.U32 UR9, UR21, 0x1, URZ ;  /* 0x0000000115097899 */ /* 0x000fe400080006ff */
[----:B------:R-:W-:-:S04]  /*2960*/  UIMAD UR13, UR8, UR20, URZ ;  /* 0x00000014080d72a4 */ /* 0x000fc8000f8e02ff */
[----:B------:R-:W-:-:S04]  /*2970*/  UIMAD UR8, UR9, UR13, URZ ;  /* 0x0000000d090872a4 */ /* 0x000fc8000f8e02ff */
[----:B-----5:R-:W-:Y:S01]  /*2980*/  UIMAD.WIDE UR8, UR8, 0x4, UR6 ;  /* 0x00000004080878a5 */ /* 0x020fe2000f8e0206 */
[----:B------:R-:W-:Y:S11]  /*2990*/  @P2 BRA `(.L_x_528) ;  /* 0x0000000000602947 */ /* 0x000ff60003800000 */
[----:B----4-:R-:W4:Y:S01]  /*29a0*/  LDC.64 R8, c[0x0][0x3c8] ;  /* 0x0000f200ff087b82 */ /* 0x010f220000000a00 */
        /* <DEDUP_REMOVED lines=18> */
.L_x_529:
[----:B------:R-:W4:Y:S04]  /*2ad0*/  LDG.E.STRONG.GPU R2, desc[UR14][R8.64] ;  /* 0x0000000e08027981 */ /* 0x000f28000c1ef900 */
[----:B----4-:R-:W-:Y:S01]  /*2ae0*/  CCTL.IVALL ;  /* 0x00000000ff00798f */ /* 0x010fe20002000000 */
[----:B------:R-:W-:Y:S05]  /*2af0*/  YIELD ;  /* 0x0000000000007946 */ /* 0x000fea0003800000 */
[----:B------:R-:W-:-:S13]  /*2b00*/  ISETP.NE.AND P1, PT, R2, R15, PT ;  /* 0x0000000f0200720c */ /* 0x000fda0003f25270 */
[----:B------:R-:W-:Y:S05]  /*2b10*/  @P1 BRA `(.L_x_529) ;  /* 0xfffffffc00ec1947 */ /* 0x000fea000383ffff */
.L_x_528:
[----:B------:R-:W-:Y:S05]  /*2b20*/  WARPSYNC.ALL ;  /* 0x0000000000007948 */ /* 0x000fea0003800000 */
[----:B------:R-:W-:Y:S01]  /*2b30*/  BAR.SYNC.DEFER_BLOCKING 0x0 ;  /* 0x0000000000007b1d */ /* 0x000fe20000010000 */
[----:B------:R-:W-:-:S05]  /*2b40*/  HFMA2 R2, -RZ, RZ, 0, 0 ;  /* 0x00000000ff027431 */ /* 0x000fca00000001ff */
[----:B------:R-:W-:Y:S05]  /*2b50*/  @!P3 BRA `(.L_x_530) ;  /* 0x000000040020b947 */ /* 0x000fea0003800000 */
[----:B------:R-:W-:-:S07]  /*2b60*/  MOV R2, RZ ;  /* 0x000000ff00027202 */ /* 0x000fce0000000f00 */
.L_x_531:
[C---:B------:R-:W-:Y:S02]  /*2b70*/  ISETP.EQ.OR P5, PT, R2.reuse, UR19, P2 ;  /* 0x0000001302007c0c */ /* 0x040fe400097a2670 */
[C---:B--2-4-:R-:W-:Y:S02]  /*2b80*/  IADD3 R8, PT, PT, R2.reuse, 0x1, RZ ;  /* 0x0000000102087810 */ /* 0x054fe40007ffe0ff */
[----:B------:R-:W-:Y:S02]  /*2b90*/  IADD3 R12, PT, PT, R2, 0x2, RZ ;  /* 0x00000002020c7810 */ /* 0x000fe40007ffe0ff */
[----:B------:R-:W-:Y:S02]  /*2ba0*/  ISETP.EQ.OR P6, PT, R8, UR19, P2 ;  /* 0x0000001308007c0c */ /* 0x000fe400097c2670 */
[----:B------:R-:W-:Y:S02]  /*2bb0*/  MOV R9, UR20 ;  /* 0x0000001400097c02 */ /* 0x000fe40008000f00 */
[----:B------:R-:W-:-:S02]  /*2bc0*/  ISETP.EQ.OR P1, PT, R12, UR19, P2 ;  /* 0x000000130c007c0c */ /* 0x000fc40009722670 */
[----:B------:R-:W-:Y:S01]  /*2bd0*/  MOV R13, UR20 ;  /* 0x00000014000d7c02 */ /* 0x000fe20008000f00 */
[----:B------:R-:W-:Y:S02]  /*2be0*/  @!P5 IMAD R10, R2, R9, UR12 ;  /* 0x0000000c020ade24 */ /* 0x000fe4000f8e0209 */
[----:B------:R-:W-:Y:S01]  /*2bf0*/  HFMA2 R9, -RZ, RZ, 0, 4.76837158203125e-07 ;  /* 0x00000008ff097431 */ /* 0x000fe200000001ff */
[----:B------:R-:W-:-:S03]  /*2c00*/  MOV R11, 0x8 ;  /* 0x00000008000b7802 */ /* 0x000fc60000000f00 */
[----:B------:R-:W-:Y:S02]  /*2c10*/  @!P6 IMAD R8, R8, R13, UR12 ;  /* 0x0000000c0808ee24 */ /* 0x000fe4000f8e020d */
[----:B------:R-:W-:Y:S01]  /*2c20*/  @!P5 IMAD.WIDE.U32 R10, R10, R11, UR8 ;  /* 0x000000080a0ade25 */ /* 0x000fe2000f8e000b */
[----:B------:R-:W-:-:S03]  /*2c30*/  MOV R15, 0x8 ;  /* 0x00000008000f7802 */ /* 0x000fc60000000f00 */
[----:B------:R-:W-:Y:S02]  /*2c40*/  @!P6 IMAD.WIDE.U32 R8, R8, R9, UR8 ;  /* 0x000000080808ee25 */ /* 0x000fe4000f8e0009 */
[----:B------:R-:W0:Y:S02]  /*2c50*/  @!P5 LDG.E.64 R10, desc[UR14][R10.64] ;  /* 0x0000000e0a0ad981 */ /* 0x000e24000c1e1b00 */
[----:B------:R-:W-:Y:S02]  /*2c60*/  @!P1 IMAD R12, R12, R13, UR12 ;  /* 0x0000000c0c0c9e24 */ /* 0x000fe4000f8e020d */
[----:B------:R-:W2:Y:S02]  /*2c70*/  @!P6 LDG.E.64 R8, desc[UR14][R8.64] ;  /* 0x0000000e0808e981 */ /* 0x000ea4000c1e1b00 */
[----:B------:R-:W-:-:S06]  /*2c80*/  @!P1 IMAD.WIDE.U32 R12, R12, R15, UR8 ;  /* 0x000000080c0c9e25 */ /* 0x000fcc000f8e000f */
[----:B------:R-:W4:Y:S01]  /*2c90*/  @!P1 LDG.E.64 R12, desc[UR14][R12.64] ;  /* 0x0000000e0c0c9981 */ /* 0x000f22000c1e1b00 */
[C---:B-1----:R-:W-:Y:S02]  /*2ca0*/  IADD3 R14, PT, PT, R2.reuse, 0x3, RZ ;  /* 0x00000003020e7810 */ /* 0x042fe40007ffe0ff */
[----:B------:R-:W-:Y:S02]  /*2cb0*/  IADD3 R15, PT, PT, R2, 0x4, RZ ;  /* 0x00000004020f7810 */ /* 0x000fe40007ffe0ff */
[----:B------:R-:W-:Y:S02]  /*2cc0*/  ISETP.EQ.OR P3, PT, R14, UR19, P2 ;  /* 0x000000130e007c0c */ /* 0x000fe40009762670 */
[----:B------:R-:W-:Y:S02]  /*2cd0*/  ISETP.EQ.OR P4, PT, R15, UR19, P2 ;  /* 0x000000130f007c0c */ /* 0x000fe40009782670 */
[----:B------:R-:W-:Y:S02]  /*2ce0*/  IADD3 R16, PT, PT, R2, 0x5, RZ ;  /* 0x0000000502107810 */ /* 0x000fe40007ffe0ff */
[----:B------:R-:W-:-:S02]  /*2cf0*/  MOV R17, UR20 ;  /* 0x0000001400117c02 */ /* 0x000fc40008000f00 */
[----:B------:R-:W-:Y:S01]  /*2d00*/  MOV R18, UR20 ;  /* 0x0000001400127c02 */ /* 0x000fe20008000f00 */
[----:B0--3--:R-:W-:Y:S01]  /*2d10*/  @!P5 FADD.FTZ R32, R32, R10 ;  /* 0x0000000a2020d221 */ /* 0x009fe20000010000 */
[----:B------:R-:W-:Y:S01]  /*2d20*/  @!P5 FADD.FTZ R33, R33, R11 ;  /* 0x0000000b2121d221 */ /* 0x000fe20000010000 */
[----:B------:R-:W-:Y:S02]  /*2d30*/  ISETP.EQ.OR P5, PT, R16, UR19, P2 ;  /* 0x0000001310007c0c */ /* 0x000fe400097a2670 */
[-C--:B------:R-:W-:Y:S02]  /*2d40*/  @!P3 IMAD R10, R14, R17.reuse, UR12 ;  /* 0x0000000c0e0abe24 */ /* 0x080fe4000f8e0211 */
[----:B--2---:R-:W-:Y:S01]  /*2d50*/  @!P6 FADD.FTZ R32, R32, R8 ;  /* 0x000000082020e221 */ /* 0x004fe20000010000 */
[----:B------:R-:W-:Y:S01]  /*2d60*/  @!P6 FADD.FTZ R33, R33, R9 ;  /* 0x000000092121e221 */ /* 0x000fe20000010000 */
[----:B------:R-:W-:Y:S01]  /*2d70*/  @!P4 IMAD R11, R15, R18, UR12 ;  /* 0x0000000c0f0bce24 */ /* 0x000fe2000f8e0212 */
[C---:B------:R-:W-:Y:S01]  /*2d80*/  IADD3 R14, PT, PT, R2.reuse, 0x7, RZ ;  /* 0x00000007020e7810 */ /* 0x040fe20007ffe0ff */
[----:B------:R-:W-:Y:S01]  /*2d90*/  HFMA2 R9, -RZ, RZ, 0, 4.76837158203125e-07 ;  /* 0x00000008ff097431 */ /* 0x000fe200000001ff */
[----:B------:R-:W-:Y:S01]  /*2da0*/  IADD3 R15, PT, PT, R2, 0x6, RZ ;  /* 0x00000006020f7810 */ /* 0x000fe20007ffe0ff */
[----:B----4-:R-:W-:Y:S01]  /*2db0*/  @!P1 FADD.FTZ R32, R32, R12 ;  /* 0x0000000c20209221 */ /* 0x010fe20000010000 */
[----:B------:R-:W-:Y:S01]  /*2dc0*/  @!P1 FADD.FTZ R33, R33, R13 ;  /* 0x0000000d21219221 */ /* 0x000fe20000010000 */
[----:B------:R-:W-:Y:S01]  /*2dd0*/  ISETP.EQ.OR P1, PT, R14, UR19, P2 ;  /* 0x000000130e007c0c */ /* 0x000fe20009722670 */
[----:B------:R-:W-:Y:S01]  /*2de0*/  @!P5 IMAD R12, R16, R17, UR12 ;  /* 0x0000000c100cde24 */ /* 0x000fe2000f8e0211 */
[----:B------:R-:W-:Y:S01]  /*2df0*/  ISETP.EQ.OR P6, PT, R15, UR19, P2 ;  /* 0x000000130f007c0c */ /* 0x000fe200097c2670 */
[----:B------:R-:W-:Y:S01]  /*2e00*/  HFMA2 R13, -RZ, RZ, 0, 4.76837158203125e-07 ;  /* 0x00000008ff0d7431 */ /* 0x000fe200000001ff */
[----:B------:R-:W-:Y:S01]  /*2e10*/  MOV R16, 0x8 ;  /* 0x0000000800107802 */ /* 0x000fe20000000f00 */
[----:B------:R-:W-:-:S04]  /*2e20*/  @!P3 IMAD.WIDE.U32 R8, R10, R9, UR8 ;  /* 0x000000080a08be25 */ /* 0x000fc8000f8e0009 */
[----:B------:R-:W-:Y:S02]  /*2e30*/  @!P4 IMAD.WIDE.U32 R10, R11, R16, UR8 ;  /* 0x000000080b0ace25 */ /* 0x000fe4000f8e0010 */
[----:B------:R-:W2:Y:S02]  /*2e40*/  @!P3 LDG.E.64 R8, desc[UR14][R8.64] ;  /* 0x0000000e0808b981 */ /* 0x000ea4000c1e1b00 */
[----:B------:R-:W-:Y:S02]  /*2e50*/  @!P1 IMAD R16, R14, R17, UR12 ;  /* 0x0000000c0e109e24 */ /* 0x000fe4000f8e0211 */
[----:B------:R-:W-:Y:S02]  /*2e60*/  HFMA2 R17, -RZ, RZ, 0, 4.76837158203125e-07 ;  /* 0x00000008ff117431 */ /* 0x000fe400000001ff */
[----:B------:R-:W-:Y:S01]  /*2e70*/  @!P6 IMAD R15, R15, R18, UR12 ;  /* 0x0000000c0f0fee24 */ /* 0x000fe2000f8e0212 */
[----:B------:R-:W-:Y:S01]  /*2e80*/  MOV R18, 0x8 ;  /* 0x0000000800127802 */ /* 0x000fe20000000f00 */
[----:B------:R-:W-:Y:S01]  /*2e90*/  @!P5 IMAD.WIDE.U32 R12, R12, R13, UR8 ;  /* 0x000000080c0cde25 */ /* 0x000fe2000f8e000d */
[----:B------:R-:W3:Y:S03]  /*2ea0*/  @!P4 LDG.E.64 R10, desc[UR14][R10.64] ;  /* 0x0000000e0a0ac981 */ /* 0x000ee6000c1e1b00 */
[----:B------:R-:W-:-:S02]  /*2eb0*/  @!P6 IMAD.WIDE.U32 R14, R15, R18, UR8 ;  /* 0x000000080f0eee25 */ /* 0x000fc4000f8e0012 */
[----:B------:R-:W4:Y:S02]  /*2ec0*/  @!P5 LDG.E.64 R12, desc[UR14][R12.64] ;  /* 0x0000000e0c0cd981 */ /* 0x000f24000c1e1b00 */
[----:B------:R-:W-:Y:S02]  /*2ed0*/  @!P1 IMAD.WIDE.U32 R16, R16, R17, UR8 ;  /* 0x0000000810109e25 */ /* 0x000fe4000f8e0011 */
[----:B------:R-:W5:Y:S04]  /*2ee0*/  @!P6 LDG.E.64 R14, desc[UR14][R14.64] ;  /* 0x0000000e0e0ee981 */ /* 0x000f68000c1e1b00 */
        /* <DEDUP_REMOVED lines=14> */
[----:B------:R-:W-:-:S07]  /*2fd0*/  MOV R2, UR16 ;  /* 0x0000001000027c02 */ /* 0x000fce0008000f00 */
.L_x_530:
[----:B------:R-:W-:-:S04]  /*2fe0*/  ULOP3.LUT UR6, UR21, 0x7, URZ, 0xc0, !UPT ;  /* 0x0000000715067892 */ /* 0x000fc8000f8ec0ff */
[----:B------:R-:W-:-:S09]  /*2ff0*/  UISETP.NE.AND UP2, UPT, UR6, URZ, UPT ;  /* 0x000000ff0600728c */ /* 0x000fd2000bf45270 */
[----:B------:R-:W-:Y:S05]  /*3000*/  BRA.U !UP2, `(.L_x_527) ;  /* 0x000000050a247547 */ /* 0x000fea000b800000 */
[----:B------:R-:W-:-:S04]  /*3010*/  ULOP3.LUT UR6, UR21, 0x3, URZ, 0xc0, !UPT ;  /* 0x0000000315067892 */ /* 0x000fc8000f8ec0ff */
[----:B------:R-:W-:Y:S01]  /*3020*/  UISETP.NE.AND UP2, UPT, UR6, URZ, UPT ;  /* 0x000000ff0600728c */ /* 0x000fe2000bf45270 */
[----:B------:R-:W-:Y:S10]  /*3030*/  BRA.U !UP0, `(.L_x_532) ;  /* 0x0000000108907547 */ /* 0x000ff4000b800000 */
[C---:B--2-4-:R-:W-:Y:S02]  /*3040*/  IADD3 R10, PT, PT, R2.reuse, 0x1, RZ ;  /* 0x00000001020a7810 */ /* 0x054fe40007ffe0ff */
[----:B------:R-:W-:Y:S02]  /*3050*/  ISETP.EQ.OR P1, PT, R2, UR19, P2 ;  /* 0x0000001302007c0c */ /* 0x000fe40009722670 */
[----:B------:R-:W-:Y:S02]  /*3060*/  ISETP.EQ.OR P3, PT, R10, UR19, P2 ;  /* 0x000000130a007c0c */ /* 0x000fe40009762670 */
[C---:B-1----:R-:W-:Y:S02]  /*3070*/  IADD3 R14, PT, PT, R2.reuse, 0x3, RZ ;  /* 0x00000003020e7810 */ /* 0x042fe40007ffe0ff */
[----:B------:R-:W-:Y:S02]  /*3080*/  IADD3 R12, PT, PT, R2, 0x2, RZ ;  /* 0x00000002020c7810 */ /* 0x000fe40007ffe0ff */
[----:B------:R-:W-:-:S02]  /*3090*/  MOV R13, UR20 ;  /* 0x00000014000d7c02 */ /* 0x000fc40008000f00 */
[----:B------:R-:W-:Y:S02]  /*30a0*/  ISETP.EQ.OR P5, PT, R14, UR19, P2 ;  /* 0x000000130e007c0c */ /* 0x000fe400097a2670 */
[----:B------:R-:W-:Y:S02]  /*30b0*/  ISETP.EQ.OR P4, PT, R12, UR19, P2 ;  /* 0x000000130c007c0c */ /* 0x000fe40009782670 */
[----:B------:R-:W-:Y:S01]  /*30c0*/  MOV R9, UR20 ;  /* 0x0000001400097c02 */ /* 0x000fe20008000f00 */
[----:B------:R-:W-:Y:S02]  /*30d0*/  @!P3 IMAD R10, R10, R13, UR12 ;  /* 0x0000000c0a0abe24 */ /* 0x000fe4000f8e020d */
[----:B------:R-:W-:Y:S01]  /*30e0*/  HFMA2 R13, -RZ, RZ, 0, 4.76837158203125e-07 ;  /* 0x00000008ff0d7431 */ /* 0x000fe200000001ff */
[----:B------:R-:W-:Y:S01]  /*30f0*/  MOV R11, 0x8 ;  /* 0x00000008000b7802 */ /* 0x000fe20000000f00 */
[----:B------:R-:W-:Y:S01]  /*3100*/  @!P1 IMAD R8, R2, R9, UR12 ;  /* 0x0000000c02089e24 */ /* 0x000fe2000f8e0209 */
[----:B------:R-:W-:-:S02]  /*3110*/  MOV R17, UR20 ;  /* 0x0000001400117c02 */ /* 0x000fc40008000f00 */
[----:B------:R-:W-:Y:S01]  /*3120*/  MOV R15, UR20 ;  /* 0x00000014000f7c02 */ /* 0x000fe20008000f00 */
[----:B------:R-:W-:-:S04]  /*3130*/  @!P1 IMAD.WIDE.U32 R8, R8, R11, UR8 ;  /* 0x0000000808089e25 */ /* 0x000fc8000f8e000b */
[----:B------:R-:W-:Y:S02]  /*3140*/  @!P5 IMAD R14, R14, R17, UR12 ;  /* 0x0000000c0e0ede24 */ /* 0x000fe4000f8e0211 */
[----:B------:R-:W-:Y:S02]  /*3150*/  HFMA2 R17, -RZ, RZ, 0, 4.76837158203125e-07 ;  /* 0x00000008ff117431 */ /* 0x000fe400000001ff */
[----:B------:R-:W-:Y:S01]  /*3160*/  @!P4 IMAD R12, R12, R15, UR12 ;  /* 0x0000000c0c0cce24 */ /* 0x000fe2000f8e020f */
[----:B------:R-:W-:Y:S01]  /*3170*/  MOV R15, 0x8 ;  /* 0x00000008000f7802 */ /* 0x000fe20000000f00 */
[----:B------:R-:W-:Y:S01]  /*3180*/  @!P3 IMAD.WIDE.U32 R10, R10, R13, UR8 ;  /* 0x000000080a0abe25 */ /* 0x000fe2000f8e000d */
[----:B------:R-:W0:Y:S03]  /*3190*/  @!P1 LDG.E.64 R8, desc[UR14][R8.64] ;  /* 0x0000000e08089981 */ /* 0x000e26000c1e1b00 */
[----:B------:R-:W-:-:S02]  /*31a0*/  @!P4 IMAD.WIDE.U32 R12, R12, R15, UR8 ;  /* 0x000000080c0cce25 */ /* 0x000fc4000f8e000f */
[----:B------:R-:W2:Y:S02]  /*31b0*/  @!P3 LDG.E.64 R10, desc[UR14][R10.64] ;  /* 0x0000000e0a0ab981 */ /* 0x000ea4000c1e1b00 */
[----:B------:R-:W-:Y:S02]  /*31c0*/  @!P5 IMAD.WIDE.U32 R14, R14, R17, UR8 ;  /* 0x000000080e0ede25 */ /* 0x000fe4000f8e0011 */
[----:B------:R-:W4:Y:S04]  /*31d0*/  @!P4 LDG.E.64 R12, desc[UR14][R12.64] ;  /* 0x0000000e0c0cc981 */ /* 0x000f28000c1e1b00 */
[----:B------:R-:W5:Y:S01]  /*31e0*/  @!P5 LDG.E.64 R14, desc[UR14][R14.64] ;  /* 0x0000000e0e0ed981 */ /* 0x000f62000c1e1b00 */
[----:B------:R-:W-:Y:S01]  /*31f0*/  IADD3 R2, PT, PT, R2, 0x4, RZ ;  /* 0x0000000402027810 */ /* 0x000fe20007ffe0ff */
        /* <DEDUP_REMOVED lines=8> */
.L_x_532:
[----:B------:R-:W-:Y:S05]  /*3280*/  BRA.U !UP2, `(.L_x_527) ;  /* 0x000000010a847547 */ /* 0x000fea000b800000 */
[----:B------:R-:W-:Y:S02]  /*3290*/  UISETP.NE.AND UP2, UPT, UR6, 0x1, UPT ;  /* 0x000000010600788c */ /* 0x000fe4000bf45270 */
[----:B------:R-:W-:-:S07]  /*32a0*/  ULOP3.LUT UP3, URZ, UR21, 0x1, URZ, 0xc0, !UPT ;  /* 0x0000000115ff7892 */ /* 0x000fce000f86c0ff */
[----:B------:R-:W-:Y:S05]  /*32b0*/  BRA.U !UP2, `(.L_x_533) ;  /* 0x000000010a487547 */ /* 0x000fea000b800000 */
[C---:B------:R-:W-:Y:S02]  /*32c0*/  ISETP.EQ.OR P3, PT, R2.reuse, UR19, P2 ;  /* 0x0000001302007c0c */ /* 0x040fe40009762670 */
[----:B--2-4-:R-:W-:Y:S02]  /*32d0*/  IADD3 R8, PT, PT, R2, 0x1, RZ ;  /* 0x0000000102087810 */ /* 0x014fe40007ffe0ff */
[----:B------:R-:W-:Y:S02]  /*32e0*/  MOV R9, UR20 ;  /* 0x0000001400097c02 */ /* 0x000fe40008000f00 */
[----:B------:R-:W-:Y:S02]  /*32f0*/  ISETP.EQ.OR P1, PT, R8, UR19, P2 ;  /* 0x0000001308007c0c */ /* 0x000fe40009722670 */
[----:B------:R-:W-:Y:S02]  /*3300*/  MOV R13, UR20 ;  /* 0x00000014000d7c02 */ /* 0x000fe40008000f00 */
[----:B------:R-:W-:-:S03]  /*3310*/  MOV R11, 0x8 ;  /* 0x00000008000b7802 */ /* 0x000fc60000000f00 */
[----:B------:R-:W-:Y:S02]  /*3320*/  @!P3 IMAD R10, R2, R9, UR12 ;  /* 0x0000000c020abe24 */ /* 0x000fe4000f8e0209 */
[----:B------:R-:W-:Y:S02]  /*3330*/  HFMA2 R9, -RZ, RZ, 0, 4.76837158203125e-07 ;  /* 0x00000008ff097431 */ /* 0x000fe400000001ff */
[----:B------:R-:W-:-:S04]  /*3340*/  @!P3 IMAD.WIDE.U32 R10, R10, R11, UR8 ;  /* 0x000000080a0abe25 */ /* 0x000fc8000f8e000b */
[----:B------:R-:W-:Y:S02]  /*3350*/  @!P1 IMAD R8, R8, R13, UR12 ;  /* 0x0000000c08089e24 */ /* 0x000fe4000f8e020d */
[----:B------:R-:W0:Y:S02]  /*3360*/  @!P3 LDG.E.64 R10, desc[UR14][R10.64] ;  /* 0x0000000e0a0ab981 */ /* 0x000e24000c1e1b00 */
[----:B------:R-:W-:-:S06]  /*3370*/  @!P1 IMAD.WIDE.U32 R8, R8, R9, UR8 ;  /* 0x0000000808089e25 */ /* 0x000fcc000f8e0009 */
[----:B------:R-:W2:Y:S01]  /*3380*/  @!P1 LDG.E.64 R8, desc[UR14][R8.64] ;  /* 0x0000000e08089981 */ /* 0x000ea2000c1e1b00 */
[----:B------:R-:W-:Y:S01]  /*3390*/  IADD3 R2, PT, PT, R2, 0x2, RZ ;  /* 0x0000000202027810 */ /* 0x000fe20007ffe0ff */
[----:B0--3--:R-:W-:Y:S01]  /*33a0*/  @!P3 FADD.FTZ R32, R32, R10 ;  /* 0x0000000a2020b221 */ /* 0x009fe20000010000 */
[----:B------:R-:W-:-:S03]  /*33b0*/  @!P3 FADD.FTZ R33, R33, R11 ;  /* 0x0000000b2121b221 */ /* 0x000fc60000010000 */
[----:B--2---:R-:W-:Y:S01]  /*33c0*/  @!P1 FADD.FTZ R32, R32, R8 ;  /* 0x0000000820209221 */ /* 0x004fe20000010000 */
[----:B------:R-:W-:-:S07]  /*33d0*/  @!P1 FADD.FTZ R33, R33, R9 ;  /* 0x0000000921219221 */ /* 0x000fce0000010000 */
.L_x_533:
[----:B------:R-:W-:Y:S01]  /*33e0*/  ISETP.EQ.OR P1, PT, R2, UR19, P2 ;  /* 0x0000001302007c0c */ /* 0x000fe20009722670 */
[----:B------:R-:W-:Y:S03]  /*33f0*/  BSSY.RECONVERGENT B0, `(.L_x_527) ;  /* 0x000000a000007945 */ /* 0x000fe60003800200 */
[----:B------:R-:W-:-:S13]  /*3400*/  PLOP3.LUT P1, PT, P1, PT, UP3, 0xd5, 0x5d ;  /* 0x00000000005d781c */ /* 0x000fda0000f2fa3d */
[----:B------:R-:W-:Y:S05]  /*3410*/  @P1 BRA `(.L_x_534) ;  /* 0x00000000001c1947 */ /* 0x000fea0003800000 */
[----:B--2-4-:R-:W-:Y:S02]  /*3420*/  MOV R9, UR20 ;  /* 0x0000001400097c02 */ /* 0x014fe40008000f00 */
[----:B------:R-:W-:-:S03]  /*3430*/  MOV R11, 0x8 ;  /* 0x00000008000b7802 */ /* 0x000fc60000000f00 */
[----:B------:R-:W-:-:S04]  /*3440*/  IMAD R8, R2, R9, UR12 ;  /* 0x0000000c02087e24 */ /* 0x000fc8000f8e0209 */
[----:B------:R-:W-:-:S06]  /*3450*/  IMAD.WIDE.U32 R8, R8, R11, UR8 ;  /* 0x0000000808087e25 */ /* 0x000fcc000f8e000b */
[----:B------:R-:W0:Y:S02]  /*3460*/  LDG.E.64 R8, desc[UR14][R8.64] ;  /* 0x0000000e08087981 */ /* 0x000e24000c1e1b00 */
[----:B0--3--:R-:W-:Y:S01]  /*3470*/  FADD.FTZ R32, R32, R8 ;  /* 0x0000000820207221 */ /* 0x009fe20000010000 */
[----:B------:R-:W-:-:S07]  /*3480*/  FADD.FTZ R33, R33, R9 ;  /* 0x0000000921217221 */ /* 0x000fce0000010000 */
.L_x_534:
[----:B------:R-:W-:Y:S05]  /*3490*/  BSYNC.RECONVERGENT B0 ;  /* 0x0000000000007941 */ /* 0x000fea0003800200 */
.L_x_527:
[----:B------:R-:W5:Y:S01]  /*34a0*/  S2UR UR7, SR_CgaCtaId ;  /* 0x00000000000779c3 */ /* 0x000f620000008800 */
[----:B------:R-:W-:Y:S01]  /*34b0*/  UMOV UR6, 0x400 ;  /* 0x0000040000067882 */ /* 0x000fe20000000000 */
[--C-:B--2-4-:R-:W-:Y:S02]  /*34c0*/  HADD2.F32 R10, -RZ, R37.reuse.H0_H0 ;  /* 0x20000025ff0a7230 */ /* 0x114fe40000004100 */
[----:B------:R-:W-:Y:S02]  /*34d0*/  HADD2.F32 R37, -RZ, R37.H1_H1 ;  /* 0x30000025ff257230 */ /* 0x000fe40000004100 */
[--C-:B------:R-:W-:Y:S02]  /*34e0*/  HADD2.F32 R11, -RZ, R36.reuse.H0_H0 ;  /* 0x20000024ff0b7230 */ /* 0x100fe40000004100 */
[----:B------:R-:W-:Y:S01]  /*34f0*/  FADD.FTZ R12, R10, -UR23 ;  /* 0x800000170a0c7e21 */ /* 0x000fe20008010000 */
[----:B------:R-:W-:Y:S02]  /*3500*/  HADD2.F32 R36, -RZ, R36.H1_H1 ;  /* 0x30000024ff247230 */ /* 0x000fe40000004100 */
[----:B------:R-:W-:Y:S01]  /*3510*/  FADD.FTZ R37, R37, -UR23 ;  /* 0x8000001725257e21 */ /* 0x000fe20008010000 */
[----:B------:R-:W-:-:S03]  /*3520*/  FMUL.FTZ R23, R12, UR17 ;  /* 0x000000110c177c20 */ /* 0x000fc60008410000 */
[----:B------:R-:W-:Y:S01]  /*3530*/  FMUL.FTZ R22, R37, UR17 ;  /* 0x0000001125167c20 */ /* 0x000fe20008410000 */
[----:B-----5:R-:W-:-:S09]  /*3540*/  ULEA UR6, UR7, UR6, 0x18 ;  /* 0x0000000607067291 */ /* 0x020fd2000f8ec0ff */
[----:B------:R-:W-:Y:S01]  /*3550*/  @!P2 STS.64 [UR6+0x30], R32 ;  /* 0x00003020ff00a988 */ /* 0x000fe20008000a06 */
[----:B------:R-:W-:Y:S06]  /*3560*/  BAR.SYNC.DEFER_BLOCKING 0x0 ;  /* 0x0000000000007b1d */ /* 0x000fec0000010000 */
[----:B------:R-:W2:Y:S01]  /*3570*/  LDS.64 R8, [UR6+0x30] ;  /* 0x00003006ff087984 */ /* 0x000ea20008000a00 */
[----:B------:R-:W2:Y:S02]  /*3580*/  LDCU UR6, c[0x0][0x42c] ;  /* 0x00008580ff0677ac */ /* 0x000ea40008000800 */
[----:B--2---:R-:W-:Y:S01]  /*3590*/  FMUL.FTZ R2, R8, UR6 ;  /* 0x0000000608027c20 */ /* 0x004fe20008410000 */
[----:B------:R-:W-:-:S02]  /*35a0*/  HADD2.F32 R8, -RZ, R35.H0_H0 ;  /* 0x20000023ff087230 */ /* 0x000fc40000004100 */
[----:B------:R-:W-:Y:S01]  /*35b0*/  FMUL.FTZ R9, R9, UR6 ;  /* 0x0000000609097c20 */ /* 0x000fe20008410000 */
[----:B------:R-:W-:Y:S02]  /*35c0*/  HADD2.F32 R35, -RZ, R35.H1_H1 ;  /* 0x30000023ff237230 */ /* 0x000fe40000004100 */
[----:B------:R-:W-:-:S03]  /*35d0*/  FADD.FTZ R8, R8, -UR23 ;  /* 0x8000001708087e21 */ /* 0x000fc60008010000 */
[----:B------:R-:W-:Y:S01]  /*35e0*/  FADD.FTZ R10, R35, -UR23 ;  /* 0x80000017230a7e21 */ /* 0x000fe20008010000 */
[----:B------:R-:W-:Y:S06]  /*35f0*/  BRA.U !UP1, `(.L_x_535) ;  /* 0x0000000109487547 */ /* 0x000fec000b800000 */
[----:B------:R-:W-:Y:S01]  /*3600*/  FFMA.FTZ R12, R6, R23, R4 ;  /* 0x00000017060c7223 */ /* 0x000fe20000010004 */
[----:B------:R-:W-:-:S03]  /*3610*/  FFMA.FTZ R13, R7, R22, R5 ;  /* 0x00000016070d7223 */ /* 0x000fc60000010005 */
[----:B-1----:R-:W-:Y:S01]  /*3620*/  FMUL.FTZ R14, R12, -1.4426950216293334961 ;  /* 0xbfb8aa3b0c0e7820 */ /* 0x002fe20000410000 */
        /* <DEDUP_REMOVED lines=15> */
.L_x_535:
[----:B------:R-:W-:Y:S04]  /*3720*/  BSSY.RECONVERGENT B0, `(.L_x_536) ;  /* 0x0000015000007945 */ /* 0x000fe80003800200 */
[----:B------:R-:W-:Y:S05]  /*3730*/  @P0 BRA `(.L_x_537) ;  /* 0x00000000004c0947 */ /* 0x000fea0003800000 */
[----:B------:R-:W2:Y:S01]  /*3740*/  LDCU.64 UR8, c[0x0][0x3f8] ;  /* 0x00007f00ff0877ac */ /* 0x000ea20008000a00 */
[C-C-:B------:R-:W-:Y:S01]  /*3750*/  FFMA.FTZ R13, R2.reuse, R23, R9.reuse ;  /* 0x00000017020d7223 */ /* 0x140fe20000010009 */
[----:B------:R-:W-:Y:S01]  /*3760*/  FFMA.FTZ R12, R2, R22, R9 ;  /* 0x00000016020c7223 */ /* 0x000fe20000010009 */
[----:B-1----:R-:W-:Y:S01]  /*3770*/  SHF.R.S32.HI R14, RZ, 0x1f, R41 ;  /* 0x0000001fff0e7819 */ /* 0x002fe20000011429 */
[----:B------:R-:W1:Y:S01]  /*3780*/  LDCU.64 UR6, c[0x0][0x380] ;  /* 0x00007000ff0677ac */ /* 0x000e620008000a00 */
[----:B------:R-:W-:Y:S01]  /*3790*/  FFMA.FTZ R11, R6, R11, -R13 ;  /* 0x0000000b060b7223 */ /* 0x000fe2000001080d */
[----:B------:R-:W-:Y:S01]  /*37a0*/  FFMA.FTZ R36, R7, R36, -R12 ;  /* 0x0000002407247223 */ /* 0x000fe2000001080c */
[----:B------:R-:W-:Y:S02]  /*37b0*/  MOV R12, R42 ;  /* 0x0000002a000c7202 */ /* 0x000fe40000000f00 */
[----:B------:R-:W-:Y:S01]  /*37c0*/  MOV R13, R45 ;  /* 0x0000002d000d7202 */ /* 0x000fe20000000f00 */
[----:B------:R-:W-:Y:S01]  /*37d0*/  FMUL.FTZ R16, R11, UR17 ;  /* 0x000000110b107c20 */ /* 0x000fe20008410000 */
[----:B------:R-:W-:-:S05]  /*37e0*/  FMUL.FTZ R11, R36, UR17 ;  /* 0x00000011240b7c20 */ /* 0x000fca0008410000 */
[----:B------:R-:W-:Y:S01]  /*37f0*/  F2FP.F16.F32.PACK_AB R11, R11, R16 ;  /* 0x000000100b0b723e */ /* 0x000fe200000000ff */
[----:B--2---:R-:W-:Y:S02]  /*3800*/  IMAD R14, R14, UR8, RZ ;  /* 0x000000080e0e7c24 */ /* 0x004fe4000f8e02ff */
[----:B------:R-:W-:-:S04]  /*3810*/  IMAD.WIDE.U32 R12, R41, UR8, R12 ;  /* 0x00000008290c7c25 */ /* 0x000fc8000f8e000c */
[----:B------:R-:W-:Y:S01]  /*3820*/  IMAD R15, R41, UR9, R14 ;  /* 0x00000009290f7c24 */ /* 0x000fe2000f8e020e */
[----:B-1----:R-:W-:-:S04]  /*3830*/  LEA R14, P0, R12, UR6, 0x1 ;  /* 0x000000060c0e7c11 */ /* 0x002fc8000f8008ff */
[----:B------:R-:W-:-:S04]  /*3840*/  IADD3 R15, PT, PT, R13, R15, RZ ;  /* 0x0000000f0d0f7210 */ /* 0x000fc80007ffe0ff */
[----:B------:R-:W-:-:S05]  /*3850*/  LEA.HI.X R15, R12, UR7, R15, 0x1, P0 ;  /* 0x000000070c0f7c11 */ /* 0x000fca00080f0c0f */
[----:B------:R2:W-:Y:S02]  /*3860*/  STG.E desc[UR14][R14.64], R11 ;  /* 0x0000000b0e007986 */ /* 0x0005e4000c10190e */
.L_x_537:
[----:B------:R-:W-:Y:S05]  /*3870*/  BSYNC.RECONVERGENT B0 ;  /* 0x0000000000007941 */ /* 0x000fea0003800200 */
.L_x_536:
[----:B------:R-:W-:Y:S01]  /*3880*/  UISETP.NE.AND UP1, UPT, UR22, URZ, UPT ;  /* 0x000000ff1600728c */ /* 0x000fe2000bf25270 */
[--C-:B--2---:R-:W-:Y:S02]  /*3890*/  HADD2.F32 R11, -RZ, R34.reuse.H0_H0 ;  /* 0x20000022ff0b7230 */ /* 0x104fe40000004100 */
[----:B------:R-:W-:Y:S01]  /*38a0*/  FMUL.FTZ R17, R8, UR17 ;  /* 0x0000001108117c20 */ /* 0x000fe20008410000 */
[----:B------:R-:W-:Y:S02]  /*38b0*/  HADD2.F32 R34, -RZ, R34.H1_H1 ;  /* 0x30000022ff227230 */ /* 0x000fe40000004100 */
[----:B------:R-:W-:-:S03]  /*38c0*/  FMUL.FTZ R16, R10, UR17 ;  /* 0x000000110a107c20 */ /* 0x000fc60008410000 */
[----:B------:R-:W-:Y:S05]  /*38d0*/  BRA.U !UP1, `(.L_x_538) ;  /* 0x0000000109487547 */ /* 0x000fea000b800000 */
[----:B------:R-:W-:Y:S01]  /*38e0*/  FFMA.FTZ R4, R6, R17, R4 ;  /* 0x0000001106047223 */ /* 0x000fe20000010004 */
[----:B------:R-:W-:-:S03]  /*38f0*/  FFMA.FTZ R5, R7, R16, R5 ;  /* 0x0000001007057223 */ /* 0x000fc60000010005 */
[----:B------:R-:W-:Y:S01]  /*3900*/  FMUL.FTZ R8, R4, -1.4426950216293334961 ;  /* 0xbfb8aa3b04087820 */ /* 0x000fe20000410000 */
[----:B------:R-:W-:-:S05]  /*3910*/  FMUL.FTZ R12, R5, -1.4426950216293334961 ;  /* 0xbfb8aa3b050c7820 */ /* 0x000fca0000410000 */
[----:B------:R-:W2:Y:S08]  /*3920*/  MUFU.EX2 R8, R8 ;  /* 0x0000000800087308 */ /* 0x000eb00000000800 */
[----:B------:R-:W4:Y:S01]  /*3930*/  MUFU.EX2 R12, R12 ;  /* 0x0000000c000c7308 */ /* 0x000f220000000800 */
[----:B--2---:R-:W-:-:S07]  /*3940*/  FADD.FTZ R10, R8, 1 ;  /* 0x3f800000080a7421 */ /* 0x004fce0000010000 */
[----:B------:R-:W2:Y:S01]  /*3950*/  MUFU.RCP R10, R10 ;  /* 0x0000000a000a7308 */ /* 0x000ea20000001000 */
[----:B----4-:R-:W-:-:S07]  /*3960*/  FADD.FTZ R13, R12, 1 ;  /* 0x3f8000000c0d7421 */ /* 0x010fce0000010000 */
        /* <DEDUP_REMOVED lines=9> */
.L_x_538:
[----:B------:R-:W2:Y:S01]  /*3a00*/  LDCU.64 UR6, c[0x0][0x400] ;  /* 0x00008000ff0677ac */ /* 0x000ea20008000a00 */
[----:B------:R-:W-:Y:S01]  /*3a10*/  SHF.R.S32.HI R4, RZ, 0x1f, R38 ;  /* 0x0000001fff047819 */ /* 0x000fe20000011426 */
[C-C-:B------:R-:W-:Y:S01]  /*3a20*/  FFMA.FTZ R5, R2.reuse, R17, R9.reuse ;  /* 0x0000001102057223 */ /* 0x140fe20000010009 */
[----:B------:R-:W-:Y:S01]  /*3a30*/  FFMA.FTZ R2, R2, R16, R9 ;  /* 0x0000001002027223 */ /* 0x000fe20000010009 */
[----:B------:R-:W-:Y:S02]  /*3a40*/  BSSY.RECONVERGENT B0, `(.L_x_539) ;  /* 0x0000013000007945 */ /* 0x000fe40003800200 */
[----:B------:R-:W-:Y:S01]  /*3a50*/  FFMA.FTZ R5, R6, R11, -R5 ;  /* 0x0000000b06057223 */ /* 0x000fe20000010805 */
[----:B------:R-:W-:-:S03]  /*3a60*/  FFMA.FTZ R2, R7, R34, -R2 ;  /* 0x0000002207027223 */ /* 0x000fc60000010802 */
[----:B------:R-:W-:Y:S01]  /*3a70*/  FMUL.FTZ R7, R5, UR17 ;  /* 0x0000001105077c20 */ /* 0x000fe20008410000 */
[----:B------:R-:W-:Y:S01]  /*3a80*/  FMUL.FTZ R2, R2, UR17 ;  /* 0x0000001102027c20 */ /* 0x000fe20008410000 */
[----:B--2---:R-:W-:-:S04]  /*3a90*/  ISETP.GE.U32.AND P0, PT, R38, UR6, PT ;  /* 0x0000000626007c0c */ /* 0x004fc8000bf06070 */
[----:B------:R-:W-:-:S13]  /*3aa0*/  ISETP.GE.AND.EX P0, PT, R4, UR7, PT, P0 ;  /* 0x0000000704007c0c */ /* 0x000fda000bf06300 */
[----:B------:R-:W-:Y:S05]  /*3ab0*/  @P0 BRA `(.L_x_540) ;  /* 0x00000000002c0947 */ /* 0x000fea0003800000 */
[----:B------:R-:W2:Y:S01]  /*3ac0*/  LDCU.64 UR6, c[0x0][0x3f8] ;  /* 0x00007f00ff0677ac */ /* 0x000ea20008000a00 */
[----:B------:R-:W-:Y:S02]  /*3ad0*/  MOV R43, R45 ;  /* 0x0000002d002b7202 */ /* 0x000fe40000000f00 */
[----:B------:R-:W-:Y:S01]  /*3ae0*/  F2FP.F16.F32.PACK_AB R7, R2, R7 ;  /* 0x000000070207723e */ /* 0x000fe200000000ff */
[----:B------:R-:W4:Y:S01]  /*3af0*/  LDCU.64 UR8, c[0x0][0x380] ;  /* 0x00007000ff0877ac */ /* 0x000f220008000a00 */
[----:B--2---:R-:W-:Y:S02]  /*3b00*/  IMAD R5, R4, UR6, RZ ;  /* 0x0000000604057c24 */ /* 0x004fe4000f8e02ff */
[----:B------:R-:W-:-:S04]  /*3b10*/  IMAD.WIDE.U32 R42, R38, UR6, R42 ;  /* 0x00000006262a7c25 */ /* 0x000fc8000f8e002a */
[----:B------:R-:W-:Y:S01]  /*3b20*/  IMAD R5, R38, UR7, R5 ;  /* 0x0000000726057c24 */ /* 0x000fe2000f8e0205 */
[----:B----4-:R-:W-:-:S04]  /*3b30*/  LEA R4, P0, R42, UR8, 0x1 ;  /* 0x000000082a047c11 */ /* 0x010fc8000f8008ff */
[----:B------:R-:W-:-:S04]  /*3b40*/  IADD3 R5, PT, PT, R43, R5, RZ ;  /* 0x000000052b057210 */ /* 0x000fc80007ffe0ff */
[----:B------:R-:W-:-:S05]  /*3b50*/  LEA.HI.X R5, R42, UR9, R5, 0x1, P0 ;  /* 0x000000092a057c11 */ /* 0x000fca00080f0c05 */
[----:B------:R2:W-:Y:S02]  /*3b60*/  STG.E desc[UR14][R4.64], R7 ;  /* 0x0000000704007986 */ /* 0x0005e4000c10190e */
.L_x_540:
[----:B------:R-:W-:Y:S05]  /*3b70*/  BSYNC.RECONVERGENT B0 ;  /* 0x0000000000007941 */ /* 0x000fea0003800200 */
.L_x_539:
[----:B------:R-:W-:Y:S02]  /*3b80*/  UIADD3 UR11, UPT, UPT, UR20, UR11, URZ ;  /* 0x0000000b140b7290 */ /* 0x000fe4000fffe0ff */
[----:B------:R-:W-:Y:S02]  /*3b90*/  UIADD3 UR4, UPT, UPT, UR4, 0x1, URZ ;  /* 0x0000000104047890 */ /* 0x000fe4000fffe0ff */
[----:B------:R-:W-:-:S09]  /*3ba0*/  UISETP.GE.AND UP1, UPT, UR11, UR5, UPT ;  /* 0x000000050b00728c */ /* 0x000fd2000bf26270 */
[----:B------:R-:W-:Y:S05]  /*3bb0*/  BRA.U !UP1, `(.L_x_541) ;  /* 0xffffffc509907547 */ /* 0x000fea000b83ffff */
.L_x_516:
[----:B------:R-:W4:Y:S01]  /*3bc0*/  LDC R2, c[0x0][0x370] ;  /* 0x0000dc00ff027b82 */ /* 0x000f220000000800 */
[----:B------:R-:W-:Y:S01]  /*3bd0*/  ISETP.NE.AND P2, PT, R3, RZ, PT ;  /* 0x000000ff0300720c */ /* 0x000fe20003f45270 */
[----:B------:R-:W-:Y:S06]  /*3be0*/  BSSY.RECONVERGENT B0, `(.L_x_542) ;  /* 0x0000011000007945 */ /* 0x000fec0003800200 */
[----:B------:R-:W5:Y:S08]  /*3bf0*/  LDC R9, c[0x0][0x374] ;  /* 0x0000dd00ff097b82 */ /* 0x000f700000000800 */
[----:B--2---:R-:W2:Y:S01]  /*3c00*/  LDC.64 R4, c[0x0][0x3c8] ;  /* 0x0000f200ff047b82 */ /* 0x004ea20000000a00 */
[----:B----4-:R-:W-:-:S02]  /*3c10*/  ISETP.NE.AND P1, PT, R2, 0x1, PT ;  /* 0x000000010200780c */ /* 0x010fc40003f25270 */
[----:B------:R-:W-:Y:S02]  /*3c20*/  IADD3 R6, PT, PT, R2, -0x1, RZ ;  /* 0xffffffff02067810 */ /* 0x000fe40007ffe0ff */
[----:B-----5:R-:W-:-:S04]  /*3c30*/  IADD3 R0, PT, PT, R9, -0x1, RZ ;  /* 0xffffffff09007810 */ /* 0x020fc80007ffe0ff */
[----:B------:R-:W-:Y:S02]  /*3c40*/  ISETP.NE.AND P0, PT, R0, UR12, PT ;  /* 0x0000000c00007c0c */ /* 0x000fe4000bf05270 */
[----:B------:R-:W-:Y:S02]  /*3c50*/  SHF.L.U32 R0, R9, 0x1, RZ ;  /* 0x0000000109007819 */ /* 0x000fe400000006ff */
[----:B------:R-:W-:Y:S02]  /*3c60*/  ISETP.NE.OR P0, PT, R6, UR19, P0 ;  /* 0x0000001306007c0c */ /* 0x000fe40008705670 */
[----:B------:R-:W-:-:S05]  /*3c70*/  SEL R7, R0, RZ, P1 ;  /* 0x000000ff00077207 */ /* 0x000fca0000800000 */
[----:B--2---:R-:W-:Y:S01]  /*3c80*/  IMAD.WIDE.U32 R4, R7, 0x4, R4 ;  /* 0x0000000407047825 */ /* 0x004fe200078e0004 */
[----:B------:R-:W-:Y:S06]  /*3c90*/  @P2 BRA `(.L_x_543) ;  /* 0x0000000000142947 */ /* 0x000fec0003800000 */
[----:B------:R-:W-:Y:S01]  /*3ca0*/  HFMA2 R7, -RZ, RZ, 0, 5.9604644775390625e-08 ;  /* 0x00000001ff077431 */ /* 0x000fe200000001ff */
[----:B------:R-:W-:Y:S06]  /*3cb0*/  MEMBAR.ALL.GPU ;  /* 0x0000000000007992 */ /* 0x000fec000000a000 */
[----:B------:R-:W-:-:S00]  /*3cc0*/  ERRBAR ;  /* 0x00000000000079ab */ /* 0x000fc00000000000 */
[----:B------:R-:W-:Y:S06]  /*3cd0*/  CGAERRBAR ;  /* 0x00000000000075ab */ /* 0x000fec0000000000 */
[----:B------:R2:W-:Y:S02]  /*3ce0*/  REDG.E.ADD.S32.STRONG.GPU desc[UR14][R4.64], R7 ;  /* 0x000000070400798e */ /* 0x0005e4000c12e30e */
.L_x_543:
[----:B------:R-:W-:Y:S05]  /*3cf0*/  BSYNC.RECONVERGENT B0 ;  /* 0x0000000000007941 */ /* 0x000fea0003800200 */
.L_x_542:
[----:B------:R-:W-:Y:S05]  /*3d00*/  @P0 EXIT ;  /* 0x000000000000094d */ /* 0x000fea0003800000 */
[----:B------:R-:W-:Y:S05]  /*3d10*/  @P2 BRA `(.L_x_544) ;  /* 0x0000000000202947 */ /* 0x000fea0003800000 */
[----:B------:R-:W-:-:S05]  /*3d20*/  IMAD R0, R2, R9, RZ ;  /* 0x0000000902007224 */ /* 0x000fca00078e02ff */
[----:B------:R-:W-:-:S13]  /*3d30*/  ISETP.NE.AND P0, PT, R0, -0x1, PT ;  /* 0xffffffff0000780c */ /* 0x000fda0003f05270 */
[----:B------:R-:W-:Y:S05]  /*3d40*/  @!P0 BRA `(.L_x_544) ;  /* 0x0000000000148947 */ /* 0x000fea0003800000 */
.L_x_545:
[----:B--2---:R-:W2:Y:S04]  /*3d50*/  LDG.E.STRONG.GPU R7, desc[UR14][R4.64] ;  /* 0x0000000e04077981 */ /* 0x004ea8000c1ef900 */
[----:B--2---:R-:W-:Y:S01]  /*3d60*/  CCTL.IVALL ;  /* 0x00000000ff00798f */ /* 0x004fe20002000000 */
[----:B------:R-:W-:Y:S05]  /*3d70*/  YIELD ;  /* 0x0000000000007946 */ /* 0x000fea0003800000 */
[----:B------:R-:W-:-:S13]  /*3d80*/  ISETP.NE.AND P0, PT, R7, R0, PT ;  /* 0x000000000700720c */ /* 0x000fda0003f05270 */
[----:B------:R-:W-:Y:S05]  /*3d90*/  @P0 BRA `(.L_x_545) ;  /* 0xfffffffc00ec0947 */ /* 0x000fea000383ffff */
.L_x_544:
        /* <DEDUP_REMOVED lines=11> */
[----:B--2---:R-:W-:Y:S01]  /*3e50*/  IADD3 R5, P1, PT, R3, 0x80, RZ ;  /* 0x0000008003057810 */ /* 0x004fe20007f3e0ff */
        /* <DEDUP_REMOVED lines=25> */
[----:B------:R-:W2:Y:S01]  /*3ff0*/  LDCU.64 UR4, c[0x0][0x3d8] ;  /* 0x00007b00ff0477ac */ /* 0x000ea20008000a00 */
[----:B------:R-:W-:Y:S02]  /*4000*/  SHF.R.U64 R4, R6, 0x7, R5 ;  /* 0x0000000706047819 */ /* 0x000fe40000001205 */
[C---:B------:R-:W-:Y:S01]  /*4010*/  SHF.L.U64.HI R20, R3.reuse, 0x3, R2 ;  /* 0x0000000303147819 */ /* 0x040fe20000010202 */
[----:B------:R-:W4:Y:S01]  /*4020*/  LDCU.64 UR12, c[0x0][0x390] ;  /* 0x00007200ff0c77ac */ /* 0x000f220008000a00 */
[----:B------:R-:W-:Y:S02]  /*4030*/  IADD3 R4, PT, PT, R4, 0x1, RZ ;  /* 0x0000000104047810 */ /* 0x000fe40007ffe0ff */
[----:B------:R-:W-:Y:S01]  /*4040*/  SHF.L.U32 R19, R3, 0x3, RZ ;  /* 0x0000000303137819 */ /* 0x000fe200000006ff */
[----:B------:R-:W5:Y:S01]  /*4050*/  LDCU.64 UR16, c[0x0][0x388] ;  /* 0x00007100ff1077ac */ /* 0x000f620008000a00 */
[----:B------:R-:W-:Y:S02]  /*4060*/  SHF.L.U32 R0, R4, 0x7, RZ ;  /* 0x0000000704007819 */ /* 0x000fe400000006ff */
[----:B------:R-:W-:-:S02]  /*4070*/  MOV R5, UR10 ;  /* 0x0000000a00057c02 */ /* 0x000fc40008000f00 */
[----:B------:R-:W-:Y:S02]  /*4080*/  LOP3.LUT R0, R0, 0x180, RZ, 0xc0, !PT ;  /* 0x0000018000007812 */ /* 0x000fe400078ec0ff */
[----:B------:R-:W-:Y:S02]  /*4090*/  MOV R29, UR8 ;  /* 0x00000008001d7c02 */ /* 0x000fe40008000f00 */
[----:B------:R-:W-:Y:S02]  /*40a0*/  MOV R6, UR9 ;  /* 0x0000000900067c02 */ /* 0x000fe40008000f00 */
[----:B--2---:R-:W-:Y:S01]  /*40b0*/  LEA R23, P1, R3, UR4, 0x2 ;  /* 0x0000000403177c11 */ /* 0x004fe2000f8210ff */
[----:B------:R-:W-:Y:S01]  /*40c0*/  USHF.L.U32 UR4, UR11, 0x2, URZ ;  /* 0x000000020b047899 */ /* 0x000fe200080006ff */
[----:B------:R-:W-:Y:S02]  /*40d0*/  SHF.L.U64.HI R29, R29, 0x2, R6 ;  /* 0x000000021d1d7819 */ /* 0x000fe40000010206 */
[----:B------:R-:W-:-:S02]  /*40e0*/  LEA.HI.X R24, R3, UR5, R2, 0x2, P1 ;  /* 0x0000000503187c11 */ /* 0x000fc400088f1402 */
[----:B------:R-:W-:Y:S02]  /*40f0*/  IADD3 R3, P3, PT, R0, R3, RZ ;  /* 0x0000000300037210 */ /* 0x000fe40007f7e0ff */
[----:B------:R-:W-:Y:S01]  /*4100*/  LOP3.LUT R0, R4, 0x3, RZ, 0xc0, !PT ;  /* 0x0000000304007812 */ /* 0x000fe200078ec0ff */
[----:B------:R-:W-:Y:S01]  /*4110*/  IMAD.WIDE.U32 R4, R5, 0x4, RZ ;  /* 0x0000000405047825 */ /* 0x000fe200078e00ff */
[C---:B----4-:R-:W-:Y:S02]  /*4120*/  IADD3 R21, P1, PT, R19.reuse, UR12, RZ ;  /* 0x0000000c13157c10 */ /* 0x050fe4000ff3e0ff */
[----:B------:R-:W-:Y:S02]  /*4130*/  MOV R25, UR6 ;  /* 0x0000000600197c02 */ /* 0x000fe40008000f00 */
[----:B------:R-:W-:Y:S02]  /*4140*/  MOV R6, UR7 ;  /* 0x0000000700067c02 */ /* 0x000fe40008000f00 */
[----:B-----5:R-:W-:-:S02]  /*4150*/  IADD3 R19, P2, PT, R19, UR16, RZ ;  /* 0x0000001013137c10 */ /* 0x020fc4000ff5e0ff */
[----:B------:R-:W-:Y:S02]  /*4160*/  IADD3 R0, P4, PT, RZ, -R0, RZ ;  /* 0x80000000ff007210 */ /* 0x000fe40007f9e0ff */
[C---:B------:R-:W-:Y:S02]  /*4170*/  IADD3.X R22, PT, PT, R20.reuse, UR13, RZ, P1, !PT ;  /* 0x0000000d14167c10 */ /* 0x040fe40008ffe4ff */
[----:B------:R-:W-:Y:S02]  /*4180*/  SHF.L.U64.HI R25, R25, 0x2, R6 ;  /* 0x0000000219197819 */ /* 0x000fe40000010206 */
[----:B------:R-:W-:Y:S02]  /*4190*/  IADD3.X R20, PT, PT, R20, UR17, RZ, P2, !PT ;  /* 0x0000001114147c10 */ /* 0x000fe400097fe4ff */
[----:B------:R-:W-:Y:S02]  /*41a0*/  IADD3 R27, PT, PT, R5, UR4, RZ ;  /* 0x00000004051b7c10 */ /* 0x000fe4000fffe0ff */
[----:B------:R-:W-:-:S02]  /*41b0*/  IADD3.X R18, PT, PT, RZ, -0x1, RZ, P4, !PT ;  /* 0xffffffffff127810 */ /* 0x000fc400027fe4ff */
[----:B------:R-:W-:-:S07]  /*41c0*/  IADD3.X R2, PT, PT, RZ, R2, RZ, P3, !PT ;  /* 0x00000002ff027210 */ /* 0x000fce0001ffe4ff */
.L_x_548:
[----:B--2---:R-:W-:Y:S02]  /*41d0*/  MOV R8, UR8 ;  /* 0x0000000800087c02 */ /* 0x004fe40008000f00 */
[----:B------:R-:W-:Y:S02]  /*41e0*/  MOV R12, UR6 ;  /* 0x00000006000c7c02 */ /* 0x000fe40008000f00 */
[-C--:B------:R-:W-:Y:S02]  /*41f0*/  LEA R8, P1, R8, R23.reuse, 0x2 ;  /* 0x0000001708087211 */ /* 0x080fe400078210ff */
[----:B------:R-:W-:Y:S02]  /*4200*/  IADD3 R10, P2, PT, R23, R4, RZ ;  /* 0x00000004170a7210 */ /* 0x000fe40007f5e0ff */
[-C--:B------:R-:W-:Y:S02]  /*4210*/  LEA R12, P3, R12, R23.reuse, 0x2 ;  /* 0x000000170c0c7211 */ /* 0x080fe400078610ff */
[----:B------:R-:W-:-:S02]  /*4220*/  MOV R6, R23 ;  /* 0x0000001700067202 */ /* 0x000fc40000000f00 */
[----:B------:R-:W-:Y:S02]  /*4230*/  MOV R7, R24 ;  /* 0x0000001800077202 */ /* 0x000fe40000000f00 */
[C---:B------:R-:W-:Y:S02]  /*4240*/  IADD3.X R9, PT, PT, R24.reuse, R29, RZ, P1, !PT ;  /* 0x0000001d18097210 */ /* 0x040fe40000ffe4ff */
[C---:B------:R-:W-:Y:S01]  /*4250*/  IADD3.X R11, PT, PT, R24.reuse, R27, RZ, P2, !PT ;  /* 0x0000001b180b7210 */ /* 0x040fe200017fe4ff */
[----:B-1----:R1:W2:Y:S01]  /*4260*/  LDG.E R14, desc[UR14][R6.64] ;  /* 0x0000000e060e7981 */ /* 0x0022a2000c1e1900 */
[----:B------:R-:W-:-:S03]  /*4270*/  IADD3.X R13, PT, PT, R24, R25, RZ, P3, !PT ;  /* 0x00000019180d7210 */ /* 0x000fc60001ffe4ff */
[----:B------:R4:W2:Y:S04]  /*4280*/  LDG.E R15, desc[UR14][R8.64] ;  /* 0x0000000e080f7981 */ /* 0x0008a8000c1e1900 */
[----:B------:R-:W5:Y:S04]  /*4290*/  LDG.E R16, desc[UR14][R10.64] ;  /* 0x0000000e0a107981 */ /* 0x000f68000c1e1900 */
[----:B------:R-:W5:Y:S01]  /*42a0*/  LDG.E R17, desc[UR14][R12.64] ;  /* 0x0000000e0c117981 */ /* 0x000f62000c1e1900 */
[----:B-1----:R-:W-:Y:S02]  /*42b0*/  MOV R6, R19 ;  /* 0x0000001300067202 */ /* 0x002fe40000000f00 */
[----:B------:R-:W-:-:S02]  /*42c0*/  MOV R7, R20 ;  /* 0x0000001400077202 */ /* 0x000fc40000000f00 */
[----:B----4-:R-:W-:Y:S02]  /*42d0*/  MOV R8, R21 ;  /* 0x0000001500087202 */ /* 0x010fe40000000f00 */
        /* <DEDUP_REMOVED lines=12> */
[----:B-----5:R2:W-:Y:S01]  /*43a0*/  STG.E.64 desc[UR14][R8.64], R16 ;  /* 0x0000001008007986 */ /* 0x0205e2000c101b0e */
[----:B------:R-:W-:Y:S05]  /*43b0*/  @P1 BRA `(.L_x_548) ;  /* 0xfffffffc00841947 */ /* 0x000fea000383ffff */
.L_x_547:
[----:B------:R-:W-:Y:S05]  /*43c0*/  BSYNC.RECONVERGENT B0 ;  /* 0x0000000000007941 */ /* 0x000fea0003800200 */
.L_x_546:
        /* <DEDUP_REMOVED lines=11> */
.L_x_550:
[C---:B-1----:R-:W-:Y:S02]  /*4480*/  SHF.L.U32 R13, R3.reuse, 0x2, RZ ;  /* 0x00000002030d7819 */ /* 0x042fe400000006ff */
[----:B--2---:R-:W-:Y:S02]  /*4490*/  SHF.L.U64.HI R15, R3, 0x2, R2 ;  /* 0x00000002030f7819 */ /* 0x004fe40000010202 */
        /* <DEDUP_REMOVED lines=8> */
[----:B------:R5:W4:Y:S01]  /*4520*/  LDG.E R17, desc[UR14][R6.64] ;  /* 0x0000000e06117981 */ /* 0x000b22000c1e1900 */
[----:B------:R-:W-:-:S03]  /*4530*/  IADD3.X R9, PT, PT, R5, UR5, RZ, P0, !PT ;  /* 0x0000000505097c10 */ /* 0x000fc600087fe4ff */
[----:B------:R-:W3:Y:S04]  /*4540*/  LDG.E R19, desc[UR14][R10.64] ;  /* 0x0000000e0a137981 */ /* 0x000ee8000c1e1900 */
[----:B------:R5:W3:Y:S01]  /*4550*/  LDG.E R18, desc[UR14][R8.64] ;  /* 0x0000000e08127981 */ /* 0x000ae2000c1e1900 */
[C---:B------:R-:W-:Y:S02]  /*4560*/  SHF.L.U32 R0, R3.reuse, 0x3, RZ ;  /* 0x0000000303007819 */ /* 0x040fe400000006ff */
[----:B------:R-:W-:Y:S02]  /*4570*/  SHF.L.U64.HI R2, R3, 0x3, R2 ;  /* 0x0000000303027819 */ /* 0x000fe40000010202 */
[----:B-1----:R-:W-:Y:S02]  /*4580*/  LOP3.LUT R14, R0, 0xfffffff8, RZ, 0xc0, !PT ;  /* 0xfffffff8000e7812 */ /* 0x002fe400078ec0ff */
[----:B------:R-:W-:-:S02]  /*4590*/  LOP3.LUT R13, R13, 0xfffffffc, RZ, 0xc0, !PT ;  /* 0xfffffffc0d0d7812 */ /* 0x000fc400078ec0ff */
[----:B--2---:R-:W-:Y:S02]  /*45a0*/  LOP3.LUT R5, R2, 0x3, RZ, 0xc0, !PT ;  /* 0x0000000302057812 */ /* 0x004fe400078ec0ff */
[C---:B0-----:R-:W-:Y:S02]  /*45b0*/  IADD3 R12, P0, PT, R14.reuse, UR16, RZ ;  /* 0x000000100e0c7c10 */ /* 0x041fe4000ff1e0ff */
[----:B------:R-:W-:Y:S02]  /*45c0*/  LOP3.LUT R4, R15, 0x3, RZ, 0xc0, !PT ;  /* 0x000000030f047812 */ /* 0x000fe400078ec0ff */
[----:B------:R-:W-:Y:S02]  /*45d0*/  IADD3 R14, P1, PT, R14, UR18, RZ ;  /* 0x000000120e0e7c10 */ /* 0x000fe4000ff3e0ff */
[----:B-----5:R-:W-:Y:S02]  /*45e0*/  IADD3 R6, P2, PT, R13, UR12, RZ ;  /* 0x0000000c0d067c10 */ /* 0x020fe4000ff5e0ff */
[----:B------:R-:W-:-:S02]  /*45f0*/  IADD3.X R13, PT, PT, R5, UR17, RZ, P0, !PT ;  /* 0x00000011050d7c10 */ /* 0x000fc400087fe4ff */
[----:B------:R-:W-:Y:S02]  /*4600*/  IADD3.X R15, PT, PT, R5, UR19, RZ, P1, !PT ;  /* 0x00000013050f7c10 */ /* 0x000fe40008ffe4ff */
[----:B------:R-:W-:Y:S02]  /*4610*/  IADD3.X R7, PT, PT, R4, UR13, RZ, P2, !PT ;  /* 0x0000000d04077c10 */ /* 0x000fe400097fe4ff */
[C---:B------:R-:W-:Y:S02]  /*4620*/  IADD3 R8, P0, PT, R6.reuse, UR11, RZ ;  /* 0x0000000b06087c10 */ /* 0x040fe4000ff1e0ff */
[C---:B------:R-:W-:Y:S02]  /*4630*/  IADD3 R10, P1, PT, R6.reuse, UR4, RZ ;  /* 0x00000004060a7c10 */ /* 0x040fe4000ff3e0ff */
[----:B------:R-:W-:Y:S02]  /*4640*/  IADD3 R4, P2, PT, R6, UR6, RZ ;  /* 0x0000000606047c10 */ /* 0x000fe4000ff5e0ff */
[----:B------:R-:W-:-:S02]  /*4650*/  IADD3.X R9, PT, PT, R7, UR10, RZ, P0, !PT ;  /* 0x0000000a07097c10 */ /* 0x000fc400087fe4ff */
[C---:B------:R-:W-:Y:S02]  /*4660*/  IADD3.X R11, PT, PT, R7.reuse, UR5, RZ, P1, !PT ;  /* 0x00000005070b7c10 */ /* 0x040fe40008ffe4ff */
[----:B------:R-:W-:Y:S01]  /*4670*/  IADD3.X R5, PT, PT, R7, UR7, RZ, P2, !PT ;  /* 0x0000000707057c10 */ /* 0x000fe200097fe4ff */
[----:B----4-:R0:W-:Y:S04]  /*4680*/  STG.E.64 desc[UR14][R12.64], R16 ;  /* 0x000000100c007986 */ /* 0x0101e8000c101b0e */
[----:B---3--:R1:W-:Y:S04]  /*4690*/  STG.E.64 desc[UR14][R14.64], R18 ;  /* 0x000000120e007986 */ /* 0x0083e8000c101b0e */
        /* <DEDUP_REMOVED lines=45> */
[----:B---3--:R1:W-:Y:S04]  /*4970*/  STG.E.64 desc[UR14][R16.64], R20 ;  /* 0x0000001410007986 */ /* 0x0083e8000c101b0e */
[----:B--2---:R1:W-:Y:S07]  /*4980*/  STG.E.64 desc[UR14][R14.64], R22 ;  /* 0x000000160e007986 */ /* 0x0043ee000c101b0e */
[----:B------:R-:W-:Y:S05]  /*4990*/  @P0 BRA `(.L_x_550) ;  /* 0xfffffff800b80947 */ /* 0x000fea000383ffff */
[----:B------:R-:W-:Y:S05]  /*49a0*/  BSYNC.RECONVERGENT B0 ;  /* 0x0000000000007941 */ /* 0x000fea0003800200 */
.L_x_549:
[----:B------:R-:W-:Y:S05]  /*49b0*/  EXIT ;  /* 0x000000000000794d */ /* 0x000fea0003800000 */
.L_x_551:
        /* <DEDUP_REMOVED lines=12> */
.L_x_2480:


//--------------------- .text._Z35group_norm_nhwc_bwd_one_pass_kernelI11Fp16IOFp32WLi256ELi4ELi128EEv26Group_norm_nhwc_bwd_params --------------------------
	.section	.text._Z35group_norm_nhwc_bwd_one_pass_kernelI11Fp16IOFp32WLi256ELi4ELi128EEv26Group_norm_nhwc_bwd_params,"ax",@progbits
	.align	128
        .global         _Z35group_norm_nhwc_bwd_one_pass_kernelI11Fp16IOFp32WLi256ELi4ELi128EEv26Group_norm_nhwc_bwd_params
        .type           _Z35group_norm_nhwc_bwd_one_pass_kernelI11Fp16IOFp32WLi256ELi4ELi128EEv26Group_norm_nhwc_bwd_params,@function
        .size           _Z35group_norm_nhwc_bwd_one_pass_kernelI11Fp16IOFp32WLi256ELi4ELi128EEv26Group_norm_nhwc_bwd_params,(.L_x_2481 - _Z35group_norm_nhwc_bwd_one_pass_kernelI11Fp16IOFp32WLi256ELi4ELi128EEv26Group_norm_nhwc_bwd_params)
        .other          _Z35group_norm_nhwc_bwd_one_pass_kernelI11Fp16IOFp32WLi256ELi4ELi128EEv26Group_norm_nhwc_bwd_params,@"STO_CUDA_ENTRY STV_DEFAULT"
_Z35group_norm_nhwc_bwd_one_pass_kernelI11Fp16IOFp32WLi256ELi4ELi128EEv26Group_norm_nhwc_bwd_params:
.text._Z35group_norm_nhwc_bwd_one_pass_kernelI11Fp16IOFp32WLi256ELi4ELi128EEv26Group_norm_nhwc_bwd_params:
        /* <DEDUP_REMOVED lines=12> */
[----:B------:R-:W-:Y:S01]  /*00c0*/  SHF.R.U32.HI R3, RZ, 0x1, R0 ;  /* 0x00000001ff037819 */ /* 0x000fe20000011600 */
[----:B------:R-:W-:Y:S01]  /*00d0*/  HFMA2 R33, -RZ, RZ, 0, 0 ;  /* 0x00000000ff217431 */ /* 0x000fe200000001ff */
[----:B------:R-:W2:Y:S04]  /*00e0*/  LDCU.U8 UR14, c[0x0][0x414] ;  /* 0x00008280ff0e77ac */ /* 0x000ea80008000000 */
[----:B------:R-:W3:Y:S01]  /*00f0*/  LDC R2, c[0x0][0x370] ;  /* 0x0000dc00ff027b82 */ /* 0x000ee20000000800 */
[----:B------:R-:W-:Y:S01]  /*0100*/  UMOV UR7, UR8 ;  /* 0x0000000800077c82 */ /* 0x000fe20008000000 */
[----:B0-----:R-:W-:-:S05]  /*0110*/  IMAD R3, R4, UR10, R3 ;  /* 0x0000000a04037c24 */ /* 0x001fca000f8e0203 */
[C---:B------:R-:W-:Y:S02]  /*0120*/  IADD3 R36, PT, PT, R3.reuse, 0x40, RZ ;  /* 0x0000004003247810 */ /* 0x040fe40007ffe0ff */
[C---:B------:R-:W-:Y:S02]  /*0130*/  IADD3 R35, PT, PT, R3.reuse, 0x80, RZ ;  /* 0x0000008003237810 */ /* 0x040fe40007ffe0ff */
[----:B-123--:R-:W-:-:S07]  /*0140*/  IADD3 R34, PT, PT, R3, 0xc0, RZ ;  /* 0x000000c003227810 */ /* 0x00efce0007ffe0ff */
.L_x_583:
[----:B0-----:R-:W0:Y:S01]  /*0150*/  LDC R8, c[0x0][0x410] ;  /* 0x00010400ff087b82 */ /* 0x001e220000000800 */
[----:B------:R-:W-:Y:S01]  /*0160*/  IABS R9, UR7 ;  /* 0x0000000700097c13 */ /* 0x000fe20008000000 */
[----:B------:R-:W1:Y:S01]  /*0170*/  LDCU.128 UR16, c[0x0][0x400] ;  /* 0x00008000ff1077ac */ /* 0x000e620008000c00 */
[----:B------:R-:W-:Y:S02]  /*0180*/  SHF.R.S32.HI R19, RZ, 0x1f, R36 ;  /* 0x0000001fff137819 */ /* 0x000fe40000011424 */
[----:B------:R-:W-:Y:S01]  /*0190*/  ISETP.LE.AND P3, PT, RZ, UR7, PT ;  /* 0x00000007ff007c0c */ /* 0x000fe2000bf63270 */
[----:B------:R-:W2:Y:S01]  /*01a0*/  LDCU.64 UR4, c[0x0][0x3b8] ;  /* 0x00007700ff0477ac */ /* 0x000ea20008000a00 */
[----:B------:R-:W-:Y:S01]  /*01b0*/  SHF.R.S32.HI R21, RZ, 0x1f, R35 ;  /* 0x0000001fff157819 */ /* 0x000fe20000011423 */
[----:B------:R-:W3:Y:S01]  /*01c0*/  LDC R10, c[0x0][0x41c] ;  /* 0x00010700ff0a7b82 */ /* 0x000ee20000000800 */
[----:B------:R-:W-:Y:S02]  /*01d0*/  SHF.R.U32.HI R13, RZ, 0x1, R0 ;  /* 0x00000001ff0d7819 */ /* 0x000fe40000011600 */
[----:B-1----:R-:W-:-:S02]  /*01e0*/  ISETP.GE.U32.AND P0, PT, R36, UR16, PT ;  /* 0x0000001024007c0c */ /* 0x002fc4000bf06070 */
[----:B0-----:R-:W-:Y:S01]  /*01f0*/  IABS R6, R8 ;  /* 0x0000000800067213 */ /* 0x001fe20000000000 */
[----:B--2---:R-:W-:Y:S01]  /*0200*/  UIMAD.WIDE UR4, UR7, 0x8, UR4 ;  /* 0x00000008070478a5 */ /* 0x004fe2000f8e0204 */
[----:B------:R-:W-:Y:S02]  /*0210*/  ISETP.GE.AND.EX P0, PT, R19, UR17, PT, P0 ;  /* 0x0000001113007c0c */ /* 0x000fe4000bf06300 */
[----:B------:R-:W0:Y:S01]  /*0220*/  I2F.RP R3, R6 ;  /* 0x0000000600037306 */ /* 0x000e220000209400 */
[----:B---3--:R-:W-:Y:S01]  /*0230*/  IMAD R13, R10, UR10, R13 ;  /* 0x0000000a0a0d7c24 */ /* 0x008fe2000f8e020d */
[----:B------:R-:W-:-:S04]  /*0240*/  SHF.L.U32 R10, R0, 0x1, RZ ;  /* 0x00000001000a7819 */ /* 0x000fc800000006ff */
[----:B------:R-:W-:-:S05]  /*0250*/  SHF.R.S32.HI R31, RZ, 0x1f, R13 ;  /* 0x0000001fff1f7819 */ /* 0x000fca000001140d */
[----:B------:R-:W1:Y:S01]  /*0260*/  @!P0 LDC.64 R14, c[0x0][0x3a0] ;  /* 0x0000e800ff0e8b82 */ /* 0x000e620000000a00 */
[----:B0-----:R-:W0:Y:S02]  /*0270*/  MUFU.RCP R3, R3 ;  /* 0x0000000300037308 */ /* 0x001e240000001000 */
[----:B0-----:R-:W-:-:S06]  /*0280*/  IADD3 R4, PT, PT, R3, 0xffffffe, RZ ;  /* 0x0ffffffe03047810 */ /* 0x001fcc0007ffe0ff */
[----:B------:R0:W2:Y:S02]  /*0290*/  F2I.FTZ.U32.TRUNC.NTZ R5, R4 ;  /* 0x0000000400057305 */ /* 0x0000a4000021f000 */
[----:B0-----:R-:W-:Y:S02]  /*02a0*/  MOV R4, RZ ;  /* 0x000000ff00047202 */ /* 0x001fe40000000f00 */
[----:B--2---:R-:W-:-:S05]  /*02b0*/  IADD3 R7, PT, PT, RZ, -R5, RZ ;  /* 0x80000005ff077210 */ /* 0x004fca0007ffe0ff */
[----:B------:R-:W-:-:S04]  /*02c0*/  IMAD R7, R7, R6, RZ ;  /* 0x0000000607077224 */ /* 0x000fc800078e02ff */
[----:B------:R-:W-:Y:S01]  /*02d0*/  IMAD.HI.U32 R5, R5, R7, R4 ;  /* 0x0000000705057227 */ /* 0x000fe200078e0004 */
[----:B------:R-:W-:Y:S02]  /*02e0*/  MOV R7, R9 ;  /* 0x0000000900077202 */ /* 0x000fe40000000f00 */
[----:B------:R-:W-:-:S03]  /*02f0*/  MOV R9, UR5 ;  /* 0x0000000500097c02 */ /* 0x000fc60008000f00 */
[----:B------:R-:W-:-:S05]  /*0300*/  IMAD.HI.U32 R5, R5, R7, RZ ;  /* 0x0000000705057227 */ /* 0x000fca00078e00ff */
[----:B------:R-:W-:-:S05]  /*0310*/  IADD3 R3, PT, PT, -R5, RZ, RZ ;  /* 0x000000ff05037210 */ /* 0x000fca0007ffe1ff */
        /* <DEDUP_REMOVED lines=8> */
[----:B------:R-:W-:Y:S02]  /*03a0*/  IADD3 R4, PT, PT, R3, -R6, RZ ;  /* 0x8000000603047210 */ /* 0x000fe40007ffe0ff */
[----:B------:R-:W-:-:S02]  /*03b0*/  ISETP.NE.AND P4, PT, R8, RZ, PT ;  /* 0x000000ff0800720c */ /* 0x000fc40003f85270 */
[----:B------:R-:W-:Y:S02]  /*03c0*/  SEL R3, R4, R3, !P5 ;  /* 0x0000000304037207 */ /* 0x000fe40006800000 */
[----:B------:R-:W-:Y:S02]  /*03d0*/  LOP3.LUT R6, RZ, R8, RZ, 0x33, !PT ;  /* 0x00000008ff067212 */ /* 0x000fe400078e33ff */
[----:B------:R-:W-:Y:S02]  /*03e0*/  MOV R8, UR4 ;  /* 0x0000000400087c02 */ /* 0x000fe40008000f00 */
[----:B------:R-:W-:Y:S02]  /*03f0*/  @P1 IADD3 R5, PT, PT, R5, 0x1, RZ ;  /* 0x0000000105051810 */ /* 0x000fe40007ffe0ff */
[----:B------:R-:W-:Y:S02]  /*0400*/  ISETP.GE.U32.AND P1, PT, R35, UR16, PT ;  /* 0x0000001023007c0c */ /* 0x000fe4000bf26070 */
[----:B------:R-:W-:Y:S01]  /*0410*/  MOV R7, R5 ;  /* 0x0000000500077202 */ /* 0x000fe20000000f00 */
[----:B------:R-:W2:Y:S01]  /*0420*/  LDG.E.64 R8, desc[UR12][R8.64] ;  /* 0x0000000c08087981 */ /* 0x000ea2000c1e1b00 */
[----:B------:R-:W0:Y:S01]  /*0430*/  @!P0 LDC.64 R4, c[0x0][0x3f8] ;  /* 0x0000fe00ff048b82 */ /* 0x000e220000000a00 */
[----:B------:R-:W-:-:S02]  /*0440*/  @!P3 IADD3 R3, PT, PT, -R3, RZ, RZ ;  /* 0x000000ff0303b210 */ /* 0x000fc40007ffe1ff */
[----:B------:R-:W-:Y:S02]  /*0450*/  ISETP.GE.AND.EX P1, PT, R21, UR17, PT, P1 ;  /* 0x0000001115007c0c */ /* 0x000fe4000bf26310 */
[----:B------:R-:W-:Y:S02]  /*0460*/  @!P2 IADD3 R7, PT, PT, -R7, RZ, RZ ;  /* 0x000000ff0707a210 */ /* 0x000fe40007ffe1ff */
[C---:B------:R-:W-:Y:S02]  /*0470*/  SEL R23, R6.reuse, R3, !P4 ;  /* 0x0000000306177207 */ /* 0x040fe40006000000 */
[----:B------:R-:W-:Y:S02]  /*0480*/  SEL R7, R6, R7, !P4 ;  /* 0x0000000706077207 */ /* 0x000fe40006000000 */
[----:B------:R-:W-:Y:S02]  /*0490*/  SHF.L.U32 R11, R23, 0x2, RZ ;  /* 0x00000002170b7819 */ /* 0x000fe400000006ff */
[----:B------:R-:W-:-:S02]  /*04a0*/  SHF.R.S32.HI R3, RZ, 0x1f, R7 ;  /* 0x0000001fff037819 */ /* 0x000fc40000011407 */
[----:B------:R-:W-:Y:S01]  /*04b0*/  LOP3.LUT R10, R11, 0x2, R10, 0xf8, !PT ;  /* 0x000000020b0a7812 */ /* 0x000fe200078ef80a */
[----:B------:R-:W3:Y:S01]  /*04c0*/  @!P1 LDC.64 R16, c[0x0][0x3f8] ;  /* 0x0000fe00ff109b82 */ /* 0x000ee20000000a00 */
[----:B------:R-:W-:Y:S01]  /*04d0*/  ISETP.GE.U32.AND P2, PT, R13, UR16, PT ;  /* 0x000000100d007c0c */ /* 0x000fe2000bf46070 */
[----:B------:R-:W-:Y:S01]  /*04e0*/  IMAD R6, R3, UR18, RZ ;  /* 0x0000001203067c24 */ /* 0x000fe2000f8e02ff */
[----:B------:R-:W-:Y:S02]  /*04f0*/  SHF.R.S32.HI R11, RZ, 0x1f, R11 ;  /* 0x0000001fff0b7819 */ /* 0x000fe4000001140b */
[----:B------:R-:W-:Y:S01]  /*0500*/  ISETP.GE.AND.EX P2, PT, R31, UR17, PT, P2 ;  /* 0x000000111f007c0c */ /* 0x000fe2000bf46320 */
[C---:B------:R-:W-:Y:S02]  /*0510*/  IMAD R41, R7.reuse, UR19, R6 ;  /* 0x0000001307297c24 */ /* 0x040fe4000f8e0206 */
[----:B------:R-:W-:Y:S01]  /*0520*/  IMAD.WIDE.U32 R42, R7, UR18, R10 ;  /* 0x00000012072a7c25 */ /* 0x000fe2000f8e000a */
[----:B------:R-:W4:Y:S03]  /*0530*/  @!P1 LDC.64 R26, c[0x0][0x3a0] ;  /* 0x0000e800ff1a9b82 */ /* 0x000f260000000a00 */
[----:B0-----:R-:W-:Y:S01]  /*0540*/  @!P0 IMAD R3, R19, R4, RZ ;  /* 0x0000000413038224 */ /* 0x001fe200078e02ff */
[----:B------:R-:W-:-:S04]  /*0550*/  IADD3 R41, PT, PT, R43, R41, RZ ;  /* 0x000000292b297210 */ /* 0x000fc80007ffe0ff */
[----:B------:R-:W0:Y:S01]  /*0560*/  @!P0 LDC.64 R6, c[0x0][0x398] ;  /* 0x0000e600ff068b82 */ /* 0x000e220000000a00 */
[----:B------:R-:W-:Y:S01]  /*0570*/  @!P0 MOV R40, R42 ;  /* 0x0000002a00288202 */ /* 0x000fe20000000f00 */
[----:B------:R-:W-:-:S04]  /*0580*/  @!P0 IMAD R11, R36, R5, R3 ;  /* 0x00000005240b8224 */ /* 0x000fc800078e0203 */
[----:B------:R-:W-:Y:S02]  /*0590*/  @!P0 IMAD.WIDE.U32 R18, R36, R4, R40 ;  /* 0x0000000424128225 */ /* 0x000fe400078e0028 */
[----:B------:R-:W4:Y:S01]  /*05a0*/  @!P2 LDC.64 R4, c[0x0][0x3f8] ;  /* 0x0000fe00ff04ab82 */ /* 0x000f220000000a00 */
[----:B------:R-:W-:Y:S02]  /*05b0*/  SHF.R.S32.HI R3, RZ, 0x1f, R34 ;  /* 0x0000001fff037819 */ /* 0x000fe40000011422 */
[----:B------:R-:W-:Y:S02]  /*05c0*/  ISETP.GE.U32.AND P3, PT, R34, UR16, PT ;  /* 0x0000001022007c0c */ /* 0x000fe4000bf66070 */
[----:B------:R-:W-:Y:S02]  /*05d0*/  @!P0 IADD3 R19, PT, PT, R19, R11, RZ ;  /* 0x0000000b13138210 */ /* 0x000fe40007ffe0ff */
[C---:B------:R-:W-:Y:S01]  /*05e0*/  @!P0 SHF.L.U32 R11, R18.reuse, 0x1, RZ ;  /* 0x00000001120b8819 */ /* 0x040fe200000006ff */
[----:B---3--:R-:W-:Y:S01]  /*05f0*/  @!P1 IMAD R20, R21, R16, RZ ;  /* 0x0000001015149224 */ /* 0x008fe200078e02ff */
[----:B------:R-:W-:Y:S01]  /*0600*/  ISETP.GE.AND.EX P3, PT, R3, UR17, PT, P3 ;  /* 0x0000001103007c0c */ /* 0x000fe2000bf66330 */
[----:B------:R-:W3:Y:S01]  /*0610*/  @!P1 LDC.64 R24, c[0x0][0x398] ;  /* 0x0000e600ff189b82 */ /* 0x000ee20000000a00 */
[----:B------:R-:W-:-:S02]  /*0620*/  @!P0 SHF.L.U64.HI R12, R18, 0x1, R19 ;  /* 0x00000001120c8819 */ /* 0x000fc40000010213 */
[----:B------:R-:W-:Y:S02]  /*0630*/  @!P1 MOV R18, R42 ;  /* 0x0000002a00129202 */ /* 0x000fe40000000f00 */
[----:B------:R-:W-:Y:S02]  /*0640*/  @!P1 MOV R19, R41 ;  /* 0x0000002900139202 */ /* 0x000fe40000000f00 */
[----:B-1----:R-:W-:Y:S01]  /*0650*/  @!P0 IADD3 R14, P4, PT, R11, R14, RZ ;  /* 0x0000000e0b0e8210 */ /* 0x002fe20007f9e0ff */
[C---:B------:R-:W-:Y:S02]  /*0660*/  @!P1 IMAD R21, R35.reuse, R17, R20 ;  /* 0x0000001123159224 */ /* 0x040fe400078e0214 */
[----:B------:R-:W-:Y:S01]  /*0670*/  @!P1 IMAD.WIDE.U32 R16, R35, R16, R18 ;  /* 0x0000001023109225 */ /* 0x000fe200078e0012 */
[----:B------:R-:W-:Y:S02]  /*0680*/  @!P0 IADD3.X R15, PT, PT, R12, R15, RZ, P4, !PT ;  /* 0x0000000f0c0f8210 */ /* 0x000fe400027fe4ff */
[----:B------:R-:W-:-:S02]  /*0690*/  CS2R R28, SRZ ;  /* 0x00000000001c7805 */ /* 0x000fc4000001ff00 */
[----:B0-----:R-:W-:Y:S01]  /*06a0*/  @!P0 IADD3 R6, P4, PT, R11, R6, RZ ;  /* 0x000000060b068210 */ /* 0x001fe20007f9e0ff */
[----:B------:R-:W0:Y:S01]  /*06b0*/  @!P3 LDC.64 R18, c[0x0][0x3f8] ;  /* 0x0000fe00ff12bb82 */ /* 0x000e220000000a00 */
[----:B------:R-:W-:Y:S02]  /*06c0*/  @!P1 IADD3 R17, PT, PT, R17, R21, RZ ;  /* 0x0000001511119210 */ /* 0x000fe40007ffe0ff */
[----:B------:R-:W-:Y:S02]  /*06d0*/  @!P0 IADD3.X R7, PT, PT, R12, R7, RZ, P4, !PT ;  /* 0x000000070c078210 */ /* 0x000fe400027fe4ff */
[C---:B------:R-:W-:Y:S02]  /*06e0*/  @!P1 SHF.L.U32 R11, R16.reuse, 0x1, RZ ;  /* 0x00000001100b9819 */ /* 0x040fe400000006ff */
[----:B------:R-:W-:Y:S01]  /*06f0*/  @!P1 SHF.L.U64.HI R22, R16, 0x1, R17 ;  /* 0x0000000110169819 */ /* 0x000fe20000010211 */
[----:B------:R1:W5:Y:S01]  /*0700*/  @!P0 LDG.E R29, desc[UR12][R6.64] ;  /* 0x0000000c061d8981 */ /* 0x000362000c1e1900 */
[----:B----4-:R-:W-:Y:S01]  /*0710*/  @!P1 IADD3 R26, P4, PT, R11, R26, RZ ;  /* 0x0000001a0b1a9210 */ /* 0x010fe20007f9e0ff */
[----:B------:R-:W-:Y:S01]  /*0720*/  @!P2 IMAD R12, R31, R4, RZ ;  /* 0x000000041f0ca224 */ /* 0x000fe200078e02ff */
[----:B------:R-:W4:Y:S01]  /*0730*/  @!P2 LDC.64 R20, c[0x0][0x3a0] ;  /* 0x0000e800ff14ab82 */ /* 0x000f220000000a00 */
[----:B------:R-:W-:-:S02]  /*0740*/  MOV R30, RZ ;  /* 0x000000ff001e7202 */ /* 0x000fc40000000f00 */
[----:B------:R-:W-:Y:S02]  /*0750*/  @!P1 IADD3.X R27, PT, PT, R22, R27, RZ, P4, !PT ;  /* 0x0000001b161b9210 */ /* 0x000fe400027fe4ff */
[----:B-1----:R-:W-:-:S03]  /*0760*/  @!P2 MOV R6, R42 ;  /* 0x0000002a0006a202 */ /* 0x002fc60000000f00 */
[----:B------:R-:W1:Y:S01]  /*0770*/  @!P2 LDC.64 R16, c[0x0][0x398] ;  /* 0x0000e600ff10ab82 */ /* 0x000e620000000a00 */
[----:B------:R-:W-:Y:S01]  /*0780*/  @!P2 MOV R7, R41 ;  /* 0x000000290007a202 */ /* 0x000fe20000000f00 */
[C---:B------:R-:W-:Y:S01]  /*0790*/  @!P2 IMAD R31, R13.reuse, R5, R12 ;  /* 0x000000050d1fa224 */ /* 0x040fe200078e020c */
[----:B------:R-:W-:Y:S01]  /*07a0*/  ISETP.NE.AND P4, PT, RZ, UR14, PT ;  /* 0x0000000eff007c0c */ /* 0x000fe2000bf85270 */
[----:B------:R3:W5:Y:S01]  /*07b0*/  @!P0 LDG.E R30, desc[UR12][R14.64] ;  /* 0x0000000c0e1e8981 */ /* 0x000762000c1e1900 */
[----:B------:R-:W-:Y:S01]  /*07c0*/  @!P2 IMAD.WIDE.U32 R4, R13, R4, R6 ;  /* 0x000000040d04a225 */ /* 0x000fe200078e0006 */
[----:B---3--:R-:W-:Y:S02]  /*07d0*/  @!P1 IADD3 R24, P0, PT, R11, R24, RZ ;  /* 0x000000180b189210 */ /* 0x008fe40007f1e0ff */
[----:B------:R-:W3:Y:S01]  /*07e0*/  @!P3 LDC.64 R12, c[0x0][0x3a0] ;  /* 0x0000e800ff0cbb82 */ /* 0x000ee20000000a00 */
[----:B------:R0:W5:Y:S01]  /*07f0*/  @!P1 LDG.E R28, desc[UR12][R26.64] ;  /* 0x0000000c1a1c9981 */ /* 0x000162000c1e1900 */
[----:B------:R-:W-:-:S02]  /*0800*/  @!P2 IADD3 R5, PT, PT, R5, R31, RZ ;  /* 0x0000001f0505a210 */ /* 0x000fc40007ffe0ff */
[----:B------:R-:W-:-:S04]  /*0810*/  @!P1 IADD3.X R25, PT, PT, R22, R25, RZ, P0, !PT ;  /* 0x0000001916199210 */ /* 0x000fc800007fe4ff */
[----:B------:R-:W3:Y:S01]  /*0820*/  @!P3 LDC.64 R14, c[0x0][0x398] ;  /* 0x0000e600ff0ebb82 */ /* 0x000ee20000000a00 */
[C---:B------:R-:W-:Y:S02]  /*0830*/  @!P2 SHF.L.U32 R31, R4.reuse, 0x1, RZ ;  /* 0x00000001041fa819 */ /* 0x040fe400000006ff */
[----:B------:R-:W-:Y:S01]  /*0840*/  @!P2 SHF.L.U64.HI R22, R4, 0x1, R5 ;  /* 0x000000010416a819 */ /* 0x000fe20000010205 */
[----:B0-----:R-:W-:-:S04]  /*0850*/  @!P3 IMAD R3, R3, R18, RZ ;  /* 0x000000120303b224 */ /* 0x001fc800078e02ff */
[----:B------:R-:W0:Y:S01]  /*0860*/  LDC.64 R6, c[0x0][0x3a8] ;  /* 0x0000ea00ff067b82 */ /* 0x000e220000000a00 */
[----:B------:R-:W-:Y:S02]  /*0870*/  @!P3 MOV R26, R42 ;  /* 0x0000002a001ab202 */ /* 0x000fe40000000f00 */
[----:B------:R-:W-:-:S05]  /*0880*/  @!P3 MOV R27, R41 ;  /* 0x00000029001bb202 */ /* 0x000fca0000000f00 */
[----:B------:R-:W0:Y:S01]  /*0890*/  @P4 LDC.64 R4, c[0x0][0x3b0] ;  /* 0x0000ec00ff044b82 */ /* 0x000e220000000a00 */
[C---:B------:R-:W-:Y:S01]  /*08a0*/  @!P3 IMAD R3, R34.reuse, R19, R3 ;  /* 0x000000132203b224 */ /* 0x040fe200078e0203 */
[C---:B----4-:R-:W-:Y:S01]  /*08b0*/  @!P2 IADD3 R20, P0, PT, R31.reuse, R20, RZ ;  /* 0x000000141f14a210 */ /* 0x050fe20007f1e0ff */
[----:B------:R-:W-:Y:S01]  /*08c0*/  @!P3 IMAD.WIDE.U32 R18, R34, R18, R26 ;  /* 0x000000122212b225 */ /* 0x000fe200078e001a */
[----:B------:R-:W-:Y:S02]  /*08d0*/  MOV R11, RZ ;  /* 0x000000ff000b7202 */ /* 0x000fe40000000f00 */
[----:B------:R-:W-:Y:S02]  /*08e0*/  @!P2 IADD3.X R21, PT, PT, R22, R21, RZ, P0, !PT ;  /* 0x000000151615a210 */ /* 0x000fe400007fe4ff */
[----:B-1----:R-:W-:Y:S02]  /*08f0*/  @!P2 IADD3 R16, P0, PT, R31, R16, RZ ;  /* 0x000000101f10a210 */ /* 0x002fe40007f1e0ff */
[----:B------:R-:W-:Y:S01]  /*0900*/  @!P3 IADD3 R19, PT, PT, R19, R3, RZ ;  /* 0x000000031313b210 */ /* 0x000fe20007ffe0ff */
[----:B------:R1:W5:Y:S01]  /*0910*/  @!P1 LDG.E R11, desc[UR12][R24.64] ;  /* 0x0000000c180b9981 */ /* 0x000362000c1e1900 */
[----:B------:R-:W-:-:S02]  /*0920*/  @!P3 SHF.L.U32 R3, R18, 0x1, RZ ;  /* 0x000000011203b819 */ /* 0x000fc400000006ff */
[----:B------:R-:W-:Y:S02]  /*0930*/  @!P2 IADD3.X R17, PT, PT, R22, R17, RZ, P0, !PT ;  /* 0x000000111611a210 */ /* 0x000fe400007fe4ff */
[----:B------:R-:W-:Y:S02]  /*0940*/  @!P3 SHF.L.U64.HI R18, R18, 0x1, R19 ;  /* 0x000000011212b819 */ /* 0x000fe40000010213 */
[C---:B---3--:R-:W-:Y:S02]  /*0950*/  @!P3 IADD3 R12, P0, PT, R3.reuse, R12, RZ ;  /* 0x0000000c030cb210 */ /* 0x048fe40007f1e0ff */
[----:B------:R-:W-:Y:S01]  /*0960*/  @!P3 IADD3 R14, P1, PT, R3, R14, RZ ;  /* 0x0000000e030eb210 */ /* 0x000fe20007f3e0ff */
[----:B0-----:R-:W-:Y:S01]  /*0970*/  IMAD.WIDE R6, R10, 0x4, R6 ;  /* 0x000000040a067825 */ /* 0x001fe200078e0206 */
[C---:B------:R-:W-:Y:S02]  /*0980*/  @!P3 IADD3.X R13, PT, PT, R18.reuse, R13, RZ, P0, !PT ;  /* 0x0000000d120db210 */ /* 0x040fe400007fe4ff */
[----:B------:R-:W-:Y:S01]  /*0990*/  @!P3 IADD3.X R15, PT, PT, R18, R15, RZ, P1, !PT ;  /* 0x0000000f120fb210 */ /* 0x000fe20000ffe4ff */
[----:B------:R-:W-:Y:S01]  /*09a0*/  @P4 IMAD.WIDE R18, R10, 0x4, R4 ;  /* 0x000000040a124825 */ /* 0x000fe200078e0204 */
[----:B------:R-:W-:-:S02]  /*09b0*/  MOV R32, RZ ;  /* 0x000000ff00207202 */ /* 0x000fc40000000f00 */
[----:B------:R-:W-:Y:S02]  /*09c0*/  CS2R R4, SRZ ;  /* 0x0000000000047805 */ /* 0x000fe4000001ff00 */
[----:B------:R-:W-:Y:S01]  /*09d0*/  MOV R31, RZ ;  /* 0x000000ff001f7202 */ /* 0x000fe20000000f00 */
[----:B------:R-:W5:Y:S01]  /*09e0*/  LDG.E.64 R6, desc[UR12][R6.64] ;  /* 0x0000000c06067981 */ /* 0x000f62000c1e1b00 */
[----:B------:R-:W-:Y:S02]  /*09f0*/  MOV R10, RZ ;  /* 0x000000ff000a7202 */ /* 0x000fe40000000f00 */
[----:B------:R-:W-:Y:S01]  /*0a00*/  MOV R3, RZ ;  /* 0x000000ff00037202 */ /* 0x000fe20000000f00 */
[----:B------:R1:W5:Y:S04]  /*0a10*/  @!P2 LDG.E R32, desc[UR12][R20.64] ;  /* 0x0000000c1420a981 */ /* 0x000368000c1e1900 */
[----:B------:R1:W5:Y:S04]  /*0a20*/  @!P2 LDG.E R31, desc[UR12][R16.64] ;  /* 0x0000000c101fa981 */ /* 0x000368000c1e1900 */
[----:B------:R1:W5:Y:S04]  /*0a30*/  @!P3 LDG.E R10, desc[UR12][R12.64] ;  /* 0x0000000c0c0ab981 */ /* 0x000368000c1e1900 */
[----:B------:R1:W5:Y:S04]  /*0a40*/  @!P3 LDG.E R3, desc[UR12][R14.64] ;  /* 0x0000000c0e03b981 */ /* 0x000368000c1e1900 */
[----:B------:R1:W5:Y:S01]  /*0a50*/  @P4 LDG.E.64 R4, desc[UR12][R18.64] ;  /* 0x0000000c12044981 */ /* 0x000362000c1e1b00 */
[----:B------:R-:W-:Y:S01]  /*0a60*/  UISETP.NE.AND UP1, UPT, UR14, URZ, UPT ;  /* 0x000000ff0e00728c */ /* 0x000fe2000bf25270 */
        /* <DEDUP_REMOVED lines=12> */
[----:B-1----:R-:W-:Y:S05]  /*0b30*/  BRA.U UP1, `(.L_x_553) ;  /* 0x0000000501247547 */ /* 0x002fea000b800000 */
        /* <DEDUP_REMOVED lines=9> */
[----:B------:R-:W-:Y:S01]  /*0bd0*/  FMUL.FTZ R14, R7, R8 ;  /* 0x00000008070e7220 */ /* 0x000fe20000410000 */
[----:B------:R-:W-:Y:S01]  /*0be0*/  FMUL.FTZ R13, R13, UR9 ;  /* 0x000000090d0d7c20 */ /* 0x000fe20008410000 */
[----:B------:R-:W-:Y:S01]  /*0bf0*/  FADD.FTZ R19, RZ, R15 ;  /* 0x0000000fff137221 */ /* 0x000fe20000010000 */
[----:B------:R-:W-:Y:S01]  /*0c00*/  FFMA.FTZ R16, R12, R15, RZ ;  /* 0x0000000f0c107223 */ /* 0x000fe200000100ff */
[--C-:B------:R-:W-:Y:S02]  /*0c10*/  HADD2.F32 R17, -RZ, R29.reuse.H0_H0 ;  /* 0x2000001dff117230 */ /* 0x100fe40000004100 */
[----:B------:R-:W-:Y:S01]  /*0c20*/  FADD.FTZ R20, R18, -UR15 ;  /* 0x8000000f12147e21 */ /* 0x000fe20008010000 */
[----:B------:R-:W-:Y:S02]  /*0c30*/  HADD2.F32 R18, -RZ, R30.H1_H1 ;  /* 0x3000001eff127230 */ /* 0x000fe40000004100 */
[----:B------:R-:W-:Y:S01]  /*0c40*/  FADD.FTZ R19, R14, R19 ;  /* 0x000000130e137221 */ /* 0x000fe20000010000 */
[----:B------:R-:W-:Y:S01]  /*0c50*/  FFMA.FTZ R15, R13, R14, R16 ;  /* 0x0000000e0d0f7223 */ /* 0x000fe20000010010 */
[----:B------:R-:W-:Y:S01]  /*0c60*/  FMUL.FTZ R22, R6, R17 ;  /* 0x0000001106167220 */ /* 0x000fe20000410000 */
[----:B------:R-:W-:Y:S01]  /*0c70*/  FMUL.FTZ R16, R20, UR9 ;  /* 0x0000000914107c20 */ /* 0x000fe20008410000 */
[----:B------:R-:W-:-:S02]  /*0c80*/  HADD2.F32 R14, -RZ, R29.H1_H1 ;  /* 0x3000001dff0e7230 */ /* 0x000fc40000004100 */
[----:B------:R-:W-:Y:S01]  /*0c90*/  FADD.FTZ R18, R18, -UR15 ;  /* 0x8000000f12127e21 */ /* 0x000fe20008010000 */
[--C-:B------:R-:W-:Y:S02]  /*0ca0*/  HADD2.F32 R25, -RZ, R28.reuse.H0_H0 ;  /* 0x2000001cff197230 */ /* 0x100fe40000004100 */
[----:B------:R-:W-:Y:S01]  /*0cb0*/  FADD.FTZ R21, R19, R22 ;  /* 0x0000001613157221 */ /* 0x000fe20000010000 */
[----:B------:R-:W-:Y:S01]  /*0cc0*/  FFMA.FTZ R24, R16, R22, R15 ;  /* 0x0000001610187223 */ /* 0x000fe2000001000f */
[----:B------:R-:W-:Y:S02]  /*0cd0*/  HADD2.F32 R15, -RZ, R11.H0_H0 ;  /* 0x2000000bff0f7230 */ /* 0x000fe40000004100 */
[----:B------:R-:W-:Y:S01]  /*0ce0*/  FMUL.FTZ R22, R7, R14 ;  /* 0x0000000e07167220 */ /* 0x000fe20000410000 */
[----:B------:R-:W-:Y:S01]  /*0cf0*/  FMUL.FTZ R19, R18, UR9 ;  /* 0x0000000912137c20 */ /* 0x000fe20008410000 */
[----:B------:R-:W-:Y:S01]  /*0d00*/  FFMA.FTZ R20, R9, R12, RZ ;  /* 0x0000000c09147223 */ /* 0x000fe200000100ff */
[----:B------:R-:W-:Y:S01]  /*0d10*/  FADD.FTZ R12, R25, -UR15 ;  /* 0x8000000f190c7e21 */ /* 0x000fe20008010000 */
[----:B------:R-:W-:Y:S01]  /*0d20*/  FADD.FTZ R18, RZ, R9 ;  /* 0x00000009ff127221 */ /* 0x000fe20000010000 */
[----:B------:R-:W-:Y:S01]  /*0d30*/  FADD.FTZ R21, R22, R21 ;  /* 0x0000001516157221 */ /* 0x000fe20000010000 */
[----:B------:R-:W-:Y:S01]  /*0d40*/  FFMA.FTZ R9, R19, R22, R24 ;  /* 0x0000001613097223 */ /* 0x000fe20000010018 */
[----:B------:R-:W-:Y:S01]  /*0d50*/  FMUL.FTZ R24, R6, R15 ;  /* 0x0000000f06187220 */ /* 0x000fe20000410000 */
[----:B------:R-:W-:-:S02]  /*0d60*/  HADD2.F32 R22, -RZ, R28.H1_H1 ;  /* 0x3000001cff167230 */ /* 0x000fc40000004100 */
[----:B------:R-:W-:Y:S01]  /*0d70*/  FMUL.FTZ R12, R12, UR9 ;  /* 0x000000090c0c7c20 */ /* 0x000fe20008410000 */
[C---:B------:R-:W-:Y:S01]  /*0d80*/  FFMA.FTZ R16, R17.reuse, R16, R20 ;  /* 0x0000001011107223 */ /* 0x040fe20000010014 */
[----:B------:R-:W-:Y:S01]  /*0d90*/  FADD.FTZ R18, R17, R18 ;  /* 0x0000001211127221 */ /* 0x000fe20000010000 */
[----:B------:R-:W-:Y:S02]  /*0da0*/  HADD2.F32 R20, -RZ, R11.H1_H1 ;  /* 0x3000000bff147230 */ /* 0x000fe40000004100 */
[----:B------:R-:W-:Y:S01]  /*0db0*/  FADD.FTZ R17, R21, R24 ;  /* 0x0000001815117221 */ /* 0x000fe20000010000 */
[----:B------:R-:W-:Y:S01]  /*0dc0*/  FFMA.FTZ R24, R12, R24, R9 ;  /* 0x000000180c187223 */ /* 0x000fe20000010009 */
[----:B------:R-:W-:Y:S01]  /*0dd0*/  FADD.FTZ R21, R22, -UR15 ;  /* 0x8000000f16157e21 */ /* 0x000fe20008010000 */
[----:B------:R-:W-:Y:S01]  /*0de0*/  FFMA.FTZ R9, R8, R13, RZ ;  /* 0x0000000d08097223 */ /* 0x000fe200000100ff */
[----:B------:R-:W-:Y:S01]  /*0df0*/  FADD.FTZ R13, RZ, R8 ;  /* 0x00000008ff0d7221 */ /* 0x000fe20000010000 */
[----:B------:R-:W-:-:S02]  /*0e00*/  HADD2.F32 R22, -RZ, R10.H0_H0 ;  /* 0x2000000aff167230 */ /* 0x000fc40000004100 */
[----:B------:R-:W-:Y:S01]  /*0e10*/  FMUL.FTZ R8, R7, R20 ;  /* 0x0000001407087220 */ /* 0x000fe20000410000 */
[----:B------:R-:W-:Y:S01]  /*0e20*/  FMUL.FTZ R21, R21, UR9 ;  /* 0x0000000915157c20 */ /* 0x000fe20008410000 */
[C---:B------:R-:W-:Y:S01]  /*0e30*/  FFMA.FTZ R19, R14.reuse, R19, R9 ;  /* 0x000000130e137223 */ /* 0x040fe20000010009 */
[----:B------:R-:W-:Y:S01]  /*0e40*/  FADD.FTZ R13, R14, R13 ;  /* 0x0000000d0e0d7221 */ /* 0x000fe20000010000 */
[--C-:B------:R-:W-:Y:S02]  /*0e50*/  HADD2.F32 R9, -RZ, R3.reuse.H0_H0 ;  /* 0x20000003ff097230 */ /* 0x100fe40000004100 */
[----:B------:R-:W-:Y:S01]  /*0e60*/  FADD.FTZ R14, R8, R17 ;  /* 0x00000011080e7221 */ /* 0x000fe20000010000 */
[----:B------:R-:W-:Y:S01]  /*0e70*/  FFMA.FTZ R17, R21, R8, R24 ;  /* 0x0000000815117223 */ /* 0x000fe20000010018 */
[----:B------:R-:W-:Y:S01]  /*0e80*/  FADD.FTZ R22, R22, -UR15 ;  /* 0x8000000f16167e21 */ /* 0x000fe20008010000 */
[----:B------:R-:W-:Y:S02]  /*0e90*/  HADD2.F32 R24, -RZ, R10.H1_H1 ;  /* 0x3000000aff187230 */ /* 0x000fe40000004100 */
[----:B------:R-:W-:Y:S01]  /*0ea0*/  FMUL.FTZ R25, R6, R9 ;  /* 0x0000000906197220 */ /* 0x000fe20000410000 */
[----:B------:R-:W-:-:S02]  /*0eb0*/  HADD2.F32 R8, -RZ, R3.H1_H1 ;  /* 0x30000003ff087230 */ /* 0x000fc40000004100 */
[----:B------:R-:W-:Y:S01]  /*0ec0*/  FMUL.FTZ R22, R22, UR9 ;  /* 0x0000000916167c20 */ /* 0x000fe20008410000 */
[----:B------:R-:W-:Y:S01]  /*0ed0*/  FADD.FTZ R13, R13, R20 ;  /* 0x000000140d0d7221 */ /* 0x000fe20000010000 */
[----:B------:R-:W-:Y:S01]  /*0ee0*/  FADD.FTZ R24, R24, -UR15 ;  /* 0x8000000f18187e21 */ /* 0x000fe20008010000 */
[----:B------:R-:W-:Y:S01]  /*0ef0*/  FADD.FTZ R14, R14, R25 ;  /* 0x000000190e0e7221 */ /* 0x000fe20000010000 */
[----:B------:R-:W-:Y:S01]  /*0f00*/  FFMA.FTZ R25, R22, R25, R17 ;  /* 0x0000001916197223 */ /* 0x000fe20000010011 */
[----:B------:R-:W-:Y:S01]  /*0f10*/  FMUL.FTZ R17, R7, R8 ;  /* 0x0000000807117220 */ /* 0x000fe20000410000 */
[----:B------:R-:W-:Y:S01]  /*0f20*/  FADD.FTZ R18, R18, R15 ;  /* 0x0000000f12127221 */ /* 0x000fe20000010000 */
[----:B------:R-:W-:Y:S01]  /*0f30*/  FFMA.FTZ R12, R15, R12, R16 ;  /* 0x0000000c0f0c7223 */ /* 0x000fe20000010010 */
[----:B------:R-:W-:Y:S01]  /*0f40*/  FMUL.FTZ R24, R24, UR9 ;  /* 0x0000000918187c20 */ /* 0x000fe20008410000 */
[----:B------:R-:W-:Y:S01]  /*0f50*/  FFMA.FTZ R19, R20, R21, R19 ;  /* 0x0000001514137223 */ /* 0x000fe20000010013 */
[----:B------:R-:W-:Y:S01]  /*0f60*/  FADD.FTZ R16, R17, R14 ;  /* 0x0000000e11107221 */ /* 0x000fe20000010000 */
[----:B------:R-:W-:Y:S01]  /*0f70*/  FADD.FTZ R15, R13, R8 ;  /* 0x000000080d0f7221 */ /* 0x000fe20000010000 */
[----:B------:R-:W-:Y:S01]  /*0f80*/  FFMA.FTZ R17, R24, R17, R25 ;  /* 0x0000001118117223 */ /* 0x000fe20000010019 */
[----:B------:R-:W-:Y:S01]  /*0f90*/  FADD.FTZ R14, R18, R9 ;  /* 0x00000009120e7221 */ /* 0x000fe20000010000 */
[----:B------:R-:W-:Y:S01]  /*0fa0*/  FFMA.FTZ R12, R9, R22, R12 ;  /* 0x00000016090c7223 */ /* 0x000fe2000001000c */
[----:B------:R-:W-:Y:S01]  /*0fb0*/  FFMA.FTZ R13, R8, R24, R19 ;  /* 0x00000018080d7223 */ /* 0x000fe20000010013 */
[----:B------:R-:W-:Y:S06]  /*0fc0*/  BRA `(.L_x_554) ;  /* 0x0000000800407947 */ /* 0x000fec0003800000 */
.L_x_553:
        /* <DEDUP_REMOVED lines=8> */
[----:B------:R-:W-:Y:S02]  /*1050*/  HADD2.F32 R26, -RZ, R28.H1_H1 ;  /* 0x3000001cff1a7230 */ /* 0x000fe40000004100 */
[----:B------:R-:W-:Y:S01]  /*1060*/  FADD.FTZ R8, R8, -UR15 ;  /* 0x8000000f08087e21 */ /* 0x000fe20008010000 */
[----:B------:R-:W-:Y:S01]  /*1070*/  FMUL.FTZ R13, R12, UR9 ;  /* 0x000000090c0d7c20 */ /* 0x000fe20008410000 */
[--C-:B------:R-:W-:Y:S01]  /*1080*/  FFMA.FTZ R14, R6, R9, R4.reuse ;  /* 0x00000009060e7223 */ /* 0x100fe20000010004 */
[----:B------:R-:W-:Y:S01]  /*1090*/  FADD.FTZ R12, R18, -UR15 ;  /* 0x8000000f120c7e21 */ /* 0x000fe20008010000 */
[----:B------:R-:W-:Y:S01]  /*10a0*/  FMUL.FTZ R8, R8, UR9 ;  /* 0x0000000908087c20 */ /* 0x000fe20008410000 */
[----:B------:R-:W-:Y:S01]  /*10b0*/  FFMA.FTZ R19, R6, R13, R4 ;  /* 0x0000000d06137223 */ /* 0x000fe20000010004 */
[----:B------:R-:W-:Y:S01]  /*10c0*/  FMUL.FTZ R15, R14, -1.4426950216293334961 ;  /* 0xbfb8aa3b0e0f7820 */ /* 0x000fe20000410000 */
[----:B------:R-:W-:Y:S01]  /*10d0*/  FMUL.FTZ R12, R12, UR9 ;  /* 0x000000090c0c7c20 */ /* 0x000fe20008410000 */
[--C-:B------:R-:W-:Y:S01]  /*10e0*/  FFMA.FTZ R16, R7, R8, R5.reuse ;  /* 0x0000000807107223 */ /* 0x100fe20000010005 */
[----:B------:R-:W-:Y:S01]  /*10f0*/  FMUL.FTZ R25, R19, -1.4426950216293334961 ;  /* 0xbfb8aa3b13197820 */ /* 0x000fe20000410000 */
[----:B------:R-:W-:Y:S01]  /*1100*/  FADD.FTZ R26, R26, -UR15 ;  /* 0x8000000f1a1a7e21 */ /* 0x000fe20008010000 */
[----:B------:R-:W-:Y:S01]  /*1110*/  FFMA.FTZ R18, R7, R12, R5 ;  /* 0x0000000c07127223 */ /* 0x000fe20000010005 */
[----:B------:R-:W0:Y:S01]  /*1120*/  MUFU.EX2 R15, R15 ;  /* 0x0000000f000f7308 */ /* 0x000e220000000800 */
[----:B------:R-:W-:Y:S01]  /*1130*/  FMUL.FTZ R17, R16, -1.4426950216293334961 ;  /* 0xbfb8aa3b10117820 */ /* 0x000fe20000410000 */
[----:B------:R-:W-:-:S02]  /*1140*/  HADD2.F32 R45, -RZ, R31.H0_H0 ;  /* 0x2000001fff2d7230 */ /* 0x000fc40000004100 */
[----:B------:R-:W-:Y:S01]  /*1150*/  FMUL.FTZ R22, R18, -1.4426950216293334961 ;  /* 0xbfb8aa3b12167820 */ /* 0x000fe20000410000 */
[----:B------:R-:W-:-:S03]  /*1160*/  HADD2.F32 R44, -RZ, R31.H1_H1 ;  /* 0x3000001fff2c7230 */ /* 0x000fc60000004100 */
[----:B------:R-:W1:Y:S08]  /*1170*/  MUFU.EX2 R17, R17 ;  /* 0x0000001100117308 */ /* 0x000e700000000800 */
[----:B------:R-:W2:Y:S01]  /*1180*/  MUFU.EX2 R25, R25 ;  /* 0x0000001900197308 */ /* 0x000ea20000000800 */
[----:B0-----:R-:W-:Y:S01]  /*1190*/  FADD.FTZ R20, R15, 1 ;  /* 0x3f8000000f147421 */ /* 0x001fe20000010000 */
[----:B------:R-:W-:-:S04]  /*11a0*/  FADD.FTZ R15, R21, -UR15 ;  /* 0x8000000f150f7e21 */ /* 0x000fc80008010000 */
[----:B------:R-:W-:Y:S02]  /*11b0*/  FMUL.FTZ R15, R15, UR9 ;  /* 0x000000090f0f7c20 */ /* 0x000fe40008410000 */
[----:B------:R-:W0:Y:S01]  /*11c0*/  MUFU.RCP R20, R20 ;  /* 0x0000001400147308 */ /* 0x000e220000001000 */
[----:B-1----:R-:W-:Y:S01]  /*11d0*/  FADD.FTZ R17, R17, 1 ;  /* 0x3f80000011117421 */ /* 0x002fe20000010000 */
[----:B------:R-:W-:-:S04]  /*11e0*/  FFMA.FTZ R24, R6, R15, R4 ;  /* 0x0000000f06187223 */ /* 0x000fc80000010004 */
[----:B------:R-:W-:Y:S02]  /*11f0*/  FMUL.FTZ R21, R24, -1.4426950216293334961 ;  /* 0xbfb8aa3b18157820 */ /* 0x000fe40000410000 */
[----:B------:R-:W1:Y:S01]  /*1200*/  MUFU.EX2 R22, R22 ;  /* 0x0000001600167308 */ /* 0x000e620000000800 */
[----:B--2---:R-:W-:-:S07]  /*1210*/  FADD.FTZ R25, R25, 1 ;  /* 0x3f80000019197421 */ /* 0x004fce0000010000 */
[----:B------:R-:W2:Y:S01]  /*1220*/  MUFU.RCP R17, R17 ;  /* 0x0000001100117308 */ /* 0x000ea20000001000 */
[----:B0-----:R-:W-:Y:S01]  /*1230*/  FADD.FTZ R27, -R20, 1 ;  /* 0x3f800000141b7421 */ /* 0x001fe20000010100 */
[----:B------:R-:W-:-:S03]  /*1240*/  FMUL.FTZ R38, R45, R20 ;  /* 0x000000142d267220 */ /* 0x000fc60000410000 */
[----:B------:R-:W-:Y:S01]  /*1250*/  FFMA.FTZ R27, R14, R27, 1 ;  /* 0x3f8000000e1b7423 */ /* 0x000fe2000001001b */
[----:B------:R-:W-:Y:S02]  /*1260*/  FMUL.FTZ R14, R26, UR9 ;  /* 0x000000091a0e7c20 */ /* 0x000fe40008410000 */
[----:B------:R-:W0:Y:S01]  /*1270*/  MUFU.RCP R25, R25 ;  /* 0x0000001900197308 */ /* 0x000e220000001000 */
[----:B-1----:R-:W-:Y:S01]  /*1280*/  FADD.FTZ R39, R22, 1 ;  /* 0x3f80000016277421 */ /* 0x002fe20000010000 */
[----:B------:R-:W-:-:S04]  /*1290*/  FFMA.FTZ R22, R7, R14, R5 ;  /* 0x0000000e07167223 */ /* 0x000fc80000010005 */
[----:B------:R-:W-:Y:S02]  /*12a0*/  FMUL.FTZ R26, R22, -1.4426950216293334961 ;  /* 0xbfb8aa3b161a7820 */ /* 0x000fe40000410000 */
[----:B------:R-:W1:Y:S01]  /*12b0*/  MUFU.EX2 R21, R21 ;  /* 0x0000001500157308 */ /* 0x000e620000000800 */
[----:B--2---:R-:W-:Y:S01]  /*12c0*/  FADD.FTZ R37, -R17, 1 ;  /* 0x3f80000011257421 */ /* 0x004fe20000010100 */
[----:B------:R-:W-:-:S03]  /*12d0*/  FMUL.FTZ R44, R44, R17 ;  /* 0x000000112c2c7220 */ /* 0x000fc60000410000 */
[----:B------:R-:W-:Y:S01]  /*12e0*/  FFMA.FTZ R37, R16, R37, 1 ;  /* 0x3f80000010257423 */ /* 0x000fe20000010025 */
[----:B------:R-:W-:Y:S02]  /*12f0*/  FMUL.FTZ R16, R38, R27 ;  /* 0x0000001b26107220 */ /* 0x000fe40000410000 */
[----:B------:R-:W2:Y:S01]  /*1300*/  MUFU.EX2 R26, R26 ;  /* 0x0000001a001a7308 */ /* 0x000ea20000000800 */
[----:B0-----:R-:W-:Y:S01]  /*1310*/  FADD.FTZ R38, -R25, 1 ;  /* 0x3f80000019267421 */ /* 0x001fe20000010100 */
[----:B------:R-:W-:Y:S01]  /*1320*/  FMUL.FTZ R17, R44, R37 ;  /* 0x000000252c117220 */ /* 0x000fe20000410000 */
[----:B------:R-:W-:Y:S02]  /*1330*/  HADD2.F32 R44, -RZ, R29.H0_H0 ;  /* 0x2000001dff2c7230 */ /* 0x000fe40000004100 */
[----:B------:R-:W-:Y:S01]  /*1340*/  FFMA.FTZ R37, R19, R38, 1 ;  /* 0x3f80000013257423 */ /* 0x000fe20000010026 */
[----:B------:R-:W-:Y:S02]  /*1350*/  HADD2.F32 R19, -RZ, R10.H0_H0 ;  /* 0x2000000aff137230 */ /* 0x000fe40000004100 */
[----:B------:R0:W3:Y:S01]  /*1360*/  MUFU.RCP R20, R39 ;  /* 0x0000002700147308 */ /* 0x0000e20000001000 */
[----:B-1----:R-:W-:Y:S01]  /*1370*/  FADD.FTZ R27, R21, 1 ;  /* 0x3f800000151b7421 */ /* 0x002fe20000010000 */
[----:B------:R-:W-:Y:S01]  /*1380*/  FMUL.FTZ R38, R44, R25 ;  /* 0x000000192c267220 */ /* 0x000fe20000410000 */
[----:B------:R-:W-:-:S04]  /*1390*/  FADD.FTZ R19, R19, -UR15 ;  /* 0x8000000f13137e21 */ /* 0x000fc80008010000 */
[----:B------:R-:W-:Y:S01]  /*13a0*/  FMUL.FTZ R19, R19, UR9 ;  /* 0x0000000913137c20 */ /* 0x000fe20008410000 */
[----:B------:R-:W1:Y:S01]  /*13b0*/  MUFU.RCP R27, R27 ;  /* 0x0000001b001b7308 */ /* 0x000e620000001000 */
[----:B--2---:R-:W-:Y:S01]  /*13c0*/  FADD.FTZ R26, R26, 1 ;  /* 0x3f8000001a1a7421 */ /* 0x004fe20000010000 */
[----:B0-----:R-:W-:Y:S02]  /*13d0*/  HADD2.F32 R39, -RZ, R11.H1_H1 ;  /* 0x3000000bff277230 */ /* 0x001fe40000004100 */
[----:B------:R-:W-:-:S04]  /*13e0*/  FFMA.FTZ R21, R6, R19, R4 ;  /* 0x0000001306157223 */ /* 0x000fc80000010004 */
[----:B------:R-:W0:Y:S01]  /*13f0*/  MUFU.RCP R26, R26 ;  /* 0x0000001a001a7308 */ /* 0x000e220000001000 */
[----:B---3--:R-:W-:-:S04]  /*1400*/  FADD.FTZ R25, -R20, 1 ;  /* 0x3f80000014197421 */ /* 0x008fc80000010100 */
[----:B------:R-:W-:Y:S01]  /*1410*/  FFMA.FTZ R25, R18, R25, 1 ;  /* 0x3f80000012197423 */ /* 0x000fe20000010019 */
[----:B------:R-:W-:Y:S01]  /*1420*/  FMUL.FTZ R18, R38, R37 ;  /* 0x0000002526127220 */ /* 0x000fe20000410000 */
[----:B------:R-:W-:Y:S02]  /*1430*/  HADD2.F32 R37, -RZ, R29.H1_H1 ;  /* 0x3000001dff257230 */ /* 0x000fe40000004100 */
[----:B------:R-:W-:-:S03]  /*1440*/  HADD2.F32 R38, -RZ, R11.H0_H0 ;  /* 0x2000000bff267230 */ /* 0x000fc60000004100 */
[----:B------:R-:W-:Y:S01]  /*1450*/  FMUL.FTZ R20, R37, R20 ;  /* 0x0000001425147220 */ /* 0x000fe20000410000 */
[----:B------:R-:W-:Y:S01]  /*1460*/  FMUL.FTZ R37, R21, -1.4426950216293334961 ;  /* 0xbfb8aa3b15257820 */ /* 0x000fe20000410000 */
[----:B-1----:R-:W-:Y:S02]  /*1470*/  FMUL.FTZ R38, R38, R27 ;  /* 0x0000001b26267220 */ /* 0x002fe40000410000 */
[----:B------:R-:W-:Y:S01]  /*1480*/  FMUL.FTZ R20, R20, R25 ;  /* 0x0000001914147220 */ /* 0x000fe20000410000 */
[----:B------:R-:W-:Y:S01]  /*1490*/  FADD.FTZ R25, -R27, 1 ;  /* 0x3f8000001b197421 */ /* 0x000fe20000010100 */
[----:B0-----:R-:W-:Y:S01]  /*14a0*/  FADD.FTZ R27, -R26, 1 ;  /* 0x3f8000001a1b7421 */ /* 0x001fe20000010100 */
[----:B------:R-:W0:Y:S01]  /*14b0*/  MUFU.EX2 R37, R37 ;  /* 0x0000002500257308 */ /* 0x000e220000000800 */
[----:B------:R-:W-:Y:S01]  /*14c0*/  FMUL.FTZ R26, R39, R26 ;  /* 0x0000001a271a7220 */ /* 0x000fe20000410000 */
[----:B------:R-:W-:Y:S01]  /*14d0*/  FFMA.FTZ R25, R24, R25, 1 ;  /* 0x3f80000018197423 */ /* 0x000fe20000010019 */
[----:B------:R-:W-:-:S02]  /*14e0*/  HADD2.F32 R24, -RZ, R10.H1_H1 ;  /* 0x3000000aff187230 */ /* 0x000fc40000004100 */
[----:B------:R-:W-:Y:S01]  /*14f0*/  FFMA.FTZ R27, R22, R27, 1 ;  /* 0x3f800000161b7423 */ /* 0x000fe2000001001b */
[----:B------:R-:W-:Y:S02]  /*1500*/  FMUL.FTZ R25, R38, R25 ;  /* 0x0000001926197220 */ /* 0x000fe40000410000 */
[----:B------:R-:W-:Y:S01]  /*1510*/  FADD.FTZ R22, R24, -UR15 ;  /* 0x8000000f18167e21 */ /* 0x000fe20008010000 */
[----:B------:R-:W-:Y:S01]  /*1520*/  FMUL.FTZ R26, R26, R27 ;  /* 0x0000001b1a1a7220 */ /* 0x000fe20000410000 */
[----:B------:R-:W-:Y:S02]  /*1530*/  HADD2.F32 R27, -RZ, R3.H0_H0 ;  /* 0x20000003ff1b7230 */ /* 0x000fe40000004100 */
[----:B------:R-:W-:-:S04]  /*1540*/  FMUL.FTZ R22, R22, UR9 ;  /* 0x0000000916167c20 */ /* 0x000fc80008410000 */
[----:B------:R-:W-:Y:S01]  /*1550*/  FFMA.FTZ R24, R7, R22, R5 ;  /* 0x0000001607187223 */ /* 0x000fe20000010005 */
[----:B0-----:R-:W-:-:S03]  /*1560*/  FADD.FTZ R44, R37, 1 ;  /* 0x3f800000252c7421 */ /* 0x001fc60000010000 */
[----:B------:R-:W-:Y:S01]  /*1570*/  FMUL.FTZ R45, R24, -1.4426950216293334961 ;  /* 0xbfb8aa3b182d7820 */ /* 0x000fe20000410000 */
[----:B------:R-:W0:Y:S08]  /*1580*/  MUFU.RCP R37, R44 ;  /* 0x0000002c00257308 */ /* 0x000e300000001000 */
[----:B------:R-:W1:Y:S01]  /*1590*/  MUFU.EX2 R39, R45 ;  /* 0x0000002d00277308 */ /* 0x000e620000000800 */
[----:B0-----:R-:W-:-:S04]  /*15a0*/  FADD.FTZ R38, -R37, 1 ;  /* 0x3f80000025267421 */ /* 0x001fc80000010100 */
[----:B------:R-:W-:Y:S01]  /*15b0*/  FFMA.FTZ R38, R21, R38, 1 ;  /* 0x3f80000015267423 */ /* 0x000fe20000010026 */
[----:B------:R-:W-:Y:S01]  /*15c0*/  FMUL.FTZ R21, R27, R37 ;  /* 0x000000251b157220 */ /* 0x000fe20000410000 */
[----:B------:R-:W-:Y:S01]  /*15d0*/  FMUL.FTZ R27, R7, R17 ;  /* 0x00000011071b7220 */ /* 0x000fe20000410000 */
[----:B-1----:R-:W-:Y:S02]  /*15e0*/  FADD.FTZ R39, R39, 1 ;  /* 0x3f80000027277421 */ /* 0x002fe40000010000 */
[----:B------:R-:W-:Y:S01]  /*15f0*/  FMUL.FTZ R21, R21, R38 ;  /* 0x0000002615157220 */ /* 0x000fe20000410000 */
[----:B------:R-:W-:-:S03]  /*1600*/  FMUL.FTZ R38, R6, R16 ;  /* 0x0000001006267220 */ /* 0x000fc60000410000 */
[----:B------:R-:W0:Y:S01]  /*1610*/  MUFU.RCP R39, R39 ;  /* 0x0000002700277308 */ /* 0x000e220000001000 */
[----:B------:R-:W-:Y:S01]  /*1620*/  FFMA.FTZ R37, R9, R38, RZ ;  /* 0x0000002609257223 */ /* 0x000fe200000100ff */
[----:B------:R-:W-:-:S03]  /*1630*/  FADD.FTZ R44, RZ, R38 ;  /* 0x00000026ff2c7221 */ /* 0x000fc60000010000 */
[----:B------:R-:W-:Y:S01]  /*1640*/  FFMA.FTZ R38, R8, R27, R37 ;  /* 0x0000001b08267223 */ /* 0x000fe20000010025 */
[----:B------:R-:W-:Y:S01]  /*1650*/  FADD.FTZ R27, R27, R44 ;  /* 0x0000002c1b1b7221 */ /* 0x000fe20000010000 */
[----:B------:R-:W-:-:S05]  /*1660*/  HADD2.F32 R44, -RZ, R3.H1_H1 ;  /* 0x30000003ff2c7230 */ /* 0x000fca0000004100 */
[----:B0-----:R-:W-:Y:S01]  /*1670*/  FMUL.FTZ R37, R44, R39 ;  /* 0x000000272c257220 */ /* 0x001fe20000410000 */
[----:B------:R-:W-:Y:S01]  /*1680*/  FADD.FTZ R45, -R39, 1 ;  /* 0x3f800000272d7421 */ /* 0x000fe20000010100 */
[----:B------:R-:W-:Y:S01]  /*1690*/  FFMA.FTZ R44, R9, R16, RZ ;  /* 0x00000010092c7223 */ /* 0x000fe200000100ff */
[----:B------:R-:W-:Y:S01]  /*16a0*/  FADD.FTZ R9, RZ, R16 ;  /* 0x00000010ff097221 */ /* 0x000fe20000010000 */
[-C--:B------:R-:W-:Y:S01]  /*16b0*/  FMUL.FTZ R39, R6, R18.reuse ;  /* 0x0000001206277220 */ /* 0x080fe20000410000 */
[----:B------:R-:W-:Y:S01]  /*16c0*/  FFMA.FTZ R45, R24, R45, 1 ;  /* 0x3f800000182d7423 */ /* 0x000fe2000001002d */
[----:B------:R-:W-:Y:S01]  /*16d0*/  FFMA.FTZ R24, R13, R18, R44 ;  /* 0x000000120d187223 */ /* 0x000fe2000001002c */
[----:B------:R-:W-:Y:S01]  /*16e0*/  FADD.FTZ R16, R9, R18 ;  /* 0x0000001209107221 */ /* 0x000fe20000010000 */
[----:B------:R-:W-:Y:S01]  /*16f0*/  FADD.FTZ R18, R27, R39 ;  /* 0x000000271b127221 */ /* 0x000fe20000010000 */
[----:B------:R-:W-:Y:S01]  /*1700*/  FFMA.FTZ R38, R13, R39, R38 ;  /* 0x000000270d267223 */ /* 0x000fe20000010026 */
[----:B------:R-:W-:Y:S01]  /*1710*/  FMUL.FTZ R27, R7, R20 ;  /* 0x00000014071b7220 */ /* 0x000fe20000410000 */
[----:B------:R-:W-:Y:S01]  /*1720*/  FMUL.FTZ R9, R37, R45 ;  /* 0x0000002d25097220 */ /* 0x000fe20000410000 */
[----:B------:R-:W-:Y:S01]  /*1730*/  FMUL.FTZ R37, R6, R25 ;  /* 0x0000001906257220 */ /* 0x000fe20000410000 */
[----:B------:R-:W-:Y:S01]  /*1740*/  FFMA.FTZ R13, R8, R17, RZ ;  /* 0x00000011080d7223 */ /* 0x000fe200000100ff */
[----:B------:R-:W-:Y:S01]  /*1750*/  FFMA.FTZ R38, R12, R27, R38 ;  /* 0x0000001b0c267223 */ /* 0x000fe20000010026 */
[----:B------:R-:W-:Y:S01]  /*1760*/  FADD.FTZ R18, R27, R18 ;  /* 0x000000121b127221 */ /* 0x000fe20000010000 */
[----:B------:R-:W-:Y:S01]  /*1770*/  FADD.FTZ R17, RZ, R17 ;  /* 0x00000011ff117221 */ /* 0x000fe20000010000 */
[----:B------:R-:W-:Y:S01]  /*1780*/  FMUL.FTZ R27, R7, R26 ;  /* 0x0000001a071b7220 */ /* 0x000fe20000410000 */
[C---:B------:R-:W-:Y:S01]  /*1790*/  FFMA.FTZ R39, R15.reuse, R37, R38 ;  /* 0x000000250f277223 */ /* 0x040fe20000010026 */
[----:B------:R-:W-:Y:S01]  /*17a0*/  FADD.FTZ R18, R18, R37 ;  /* 0x0000002512127221 */ /* 0x000fe20000010000 */
[----:B------:R-:W-:Y:S01]  /*17b0*/  FFMA.FTZ R13, R12, R20, R13 ;  /* 0x000000140c0d7223 */ /* 0x000fe2000001000d */
[----:B------:R-:W-:Y:S01]  /*17c0*/  FFMA.FTZ R24, R15, R25, R24 ;  /* 0x000000190f187223 */ /* 0x000fe20000010018 */
[----:B------:R-:W-:Y:S01]  /*17d0*/  FADD.FTZ R17, R17, R20 ;  /* 0x0000001411117221 */ /* 0x000fe20000010000 */
        /* <DEDUP_REMOVED lines=8> */
[----:B------:R-:W-:Y:S01]  /*1860*/  FADD.FTZ R26, R17, R26 ;  /* 0x0000001a111a7221 */ /* 0x000fe20000010000 */
[----:B------:R-:W-:Y:S01]  /*1870*/  FFMA.FTZ R12, R19, R21, R24 ;  /* 0x00000015130c7223 */ /* 0x000fe20000010018 */
[----:B------:R-:W-:Y:S01]  /*1880*/  FFMA.FTZ R17, R22, R25, R27 ;  /* 0x0000001916117223 */ /* 0x000fe2000001001b */
[----:B------:R-:W-:Y:S01]  /*1890*/  FADD.FTZ R16, R25, R18 ;  /* 0x0000001219107221 */ /* 0x000fe20000010000 */
[----:B------:R-:W-:Y:S01]  /*18a0*/  FADD.FTZ R14, R8, R21 ;  /* 0x00000015080e7221 */ /* 0x000fe20000010000 */
[----:B------:R-:W-:Y:S01]  /*18b0*/  FFMA.FTZ R13, R22, R9, R13 ;  /* 0x00000009160d7223 */ /* 0x000fe2000001000d */
[----:B------:R-:W-:-:S07]  /*18c0*/  FADD.FTZ R15, R26, R9 ;  /* 0x000000091a0f7221 */ /* 0x000fce0000010000 */
.L_x_554:
[----:B------:R-:W0:Y:S01]  /*18d0*/  S2R R18, SR_LANEID ;  /* 0x0000000000127919 */ /* 0x000e220000000000 */
[----:B------:R-:W1:Y:S01]  /*18e0*/  S2UR UR5, SR_CgaCtaId ;  /* 0x00000000000579c3 */ /* 0x000e620000008800 */
[----:B------:R-:W-:Y:S01]  /*18f0*/  UMOV UR4, 0x400 ;  /* 0x0000040000047882 */ /* 0x000fe20000000000 */
[----:B------:R-:W-:Y:S01]  /*1900*/  BSSY.RECONVERGENT B0, `(.L_x_555) ;  /* 0x000002c000007945 */ /* 0x000fe20003800200 */
[----:B------:R-:W2:Y:S01]  /*1910*/  SHFL.DOWN PT, R8, R17, 0x1, 0x1f ;  /* 0x08201f0011087f89 */ /* 0x000ea200000e0000 */
[----:B------:R-:W-:Y:S01]  /*1920*/  UIADD3 UR4, UPT, UPT, UR4, 0x40, URZ ;  /* 0x0000004004047890 */ /* 0x000fe2000fffe0ff */
[C---:B------:R-:W-:Y:S02]  /*1930*/  ISETP.NE.AND P1, PT, R0.reuse, RZ, PT ;  /* 0x000000ff0000720c */ /* 0x040fe40003f25270 */
[----:B------:R-:W3:Y:S01]  /*1940*/  SHFL.DOWN PT, R9, R16, 0x1, 0x1f ;  /* 0x08201f0010097f89 */ /* 0x000ee200000e0000 */
[----:B------:R-:W-:Y:S01]  /*1950*/  ISETP.GT.U32.AND P5, PT, R0, 0x1, PT ;  /* 0x000000010000780c */ /* 0x000fe20003fa4070 */
[----:B-1----:R-:W-:-:S06]  /*1960*/  ULEA UR4, UR5, UR4, 0x18 ;  /* 0x0000000405047291 */ /* 0x002fcc000f8ec0ff */
[----:B------:R-:W-:Y:S02]  /*1970*/  LEA R37, R0, UR4, 0x4 ;  /* 0x0000000400257c11 */ /* 0x000fe4000f8e20ff */
[C---:B0-----:R-:W-:Y:S02]  /*1980*/  ISETP.GT.AND P0, PT, R18.reuse, 0x1e, PT ;  /* 0x0000001e1200780c */ /* 0x041fe40003f04270 */
[C---:B------:R-:W-:Y:S01]  /*1990*/  ISETP.GT.AND P3, PT, R18.reuse, 0xf, PT ;  /* 0x0000000f1200780c */ /* 0x040fe20003f64270 */
[----:B------:R-:W-:Y:S01]  /*19a0*/  STS.128 [R37], R12 ;  /* 0x0000000c25007388 */ /* 0x000fe20000000c00 */
[----:B------:R-:W-:-:S09]  /*19b0*/  ISETP.GT.AND P2, PT, R18, 0x17, PT ;  /* 0x000000171200780c */ /* 0x000fd20003f44270 */
[----:B--2---:R-:W-:Y:S01]  /*19c0*/  @!P0 FADD.FTZ R17, R8, R17 ;  /* 0x0000001108118221 */ /* 0x004fe20000010000 */
[----:B---3--:R-:W-:Y:S01]  /*19d0*/  @!P0 FADD.FTZ R16, R9, R16 ;  /* 0x0000001009108221 */ /* 0x008fe20000010000 */
[----:B------:R-:W-:-:S03]  /*19e0*/  ISETP.GT.AND P0, PT, R18, 0x1d, PT ;  /* 0x0000001d1200780c */ /* 0x000fc60003f04270 */
[----:B------:R-:W0:Y:S04]  /*19f0*/  SHFL.DOWN PT, R8, R17, 0x2, 0x1f ;  /* 0x08401f0011087f89 */ /* 0x000e2800000e0000 */
        /* <DEDUP_REMOVED lines=18> */
[----:B0-----:R-:W0:Y:S01]  /*1b20*/  S2R R8, SR_LANEID ;  /* 0x0000000000087919 */ /* 0x001e220000000000 */
[----:B------:R-:W-:Y:S01]  /*1b30*/  UMOV UR4, 0x400 ;  /* 0x0000040000047882 */ /* 0x000fe20000000000 */
[----:B--2---:R-:W-:Y:S01]  /*1b40*/  FADD.FTZ R9, R19, R20 ;  /* 0x0000001413097221 */ /* 0x004fe20000010000 */
[----:B0-----:R-:W-:Y:S01]  /*1b50*/  ISETP.NE.AND P2, PT, R8, RZ, PT ;  /* 0x000000ff0800720c */ /* 0x001fe20003f45270 */
[----:B-1----:R-:W-:-:S12]  /*1b60*/  FADD.FTZ R8, R18, R17 ;  /* 0x0000001112087221 */ /* 0x002fd80000010000 */
[----:B------:R-:W-:Y:S01]  /*1b70*/  VOTEU.ALL UP0, P2 ;  /* 0x0000000000ff7886 */ /* 0x000fe20001000000 */
[----:B------:R-:W-:-:S04]  /*1b80*/  @!P2 SHF.R.U32.HI R16, RZ, 0x2, R0 ;  /* 0x00000002ff10a819 */ /* 0x000fc80000011600 */
[----:B------:R-:W-:Y:S01]  /*1b90*/  @!UP0 ULEA UR4, UR5, UR4, 0x18 ;  /* 0x0000000405048291 */ /* 0x000fe2000f8ec0ff */
[----:B------:R-:W-:-:S08]  /*1ba0*/  @!P2 LOP3.LUT R16, R16, 0xf8, RZ, 0xc0, !PT ;  /* 0x000000f81010a812 */ /* 0x000fd000078ec0ff */
[----:B------:R3:W-:Y:S03]  /*1bb0*/  @!P2 STS.64 [R16+UR4+0x8], R8 ;  /* 0x000008081000a988 */ /* 0x0007e60008000a04 */
.L_x_556:
[----:B------:R-:W-:Y:S05]  /*1bc0*/  BSYNC.RECONVERGENT B0 ;  /* 0x0000000000007941 */ /* 0x000fea0003800200 */
.L_x_555:
[----:B------:R-:W-:Y:S06]  /*1bd0*/  BAR.SYNC.DEFER_BLOCKING 0x0 ;  /* 0x0000000000007b1d */ /* 0x000fec0000010000 */
[----:B------:R-:W-:Y:S04]  /*1be0*/  BSSY.RECONVERGENT B0, `(.L_x_557) ;  /* 0x000000c000007945 */ /* 0x000fe80003800200 */
[----:B------:R-:W-:Y:S05]  /*1bf0*/  @P1 BRA `(.L_x_558) ;  /* 0x0000000000281947 */ /* 0x000fea0003800000 */
[----:B------:R-:W-:Y:S02]  /*1c00*/  UMOV UR4, 0x400 ;  /* 0x0000040000047882 */ /* 0x000fe40000000000 */
        /* <DEDUP_REMOVED lines=9> */
.L_x_558:
[----:B------:R-:W-:Y:S05]  /*1ca0*/  BSYNC.RECONVERGENT B0 ;  /* 0x0000000000007941 */ /* 0x000fea0003800200 */
.L_x_557:
[----:B------:R-:W-:Y:S01]  /*1cb0*/  BAR.SYNC.DEFER_BLOCKING 0x0 ;  /* 0x0000000000007b1d */ /* 0x000fe20000010000 */
[----:B------:R-:W-:-:S05]  /*1cc0*/  LEA R38, R23, R0, 0x1 ;  /* 0x0000000017267211 */ /* 0x000fca00078e08ff */
[----:B------:R-:W-:Y:S04]  /*1cd0*/  BSSY.RECONVERGENT B0, `(.L_x_559) ;  /* 0x000013d000007945 */ /* 0x000fe80003800200 */
[----:B------:R-:W-:Y:S05]  /*1ce0*/  @P5 BRA `(.L_x_560) ;  /* 0x0000001000ec5947 */ /* 0x000fea0003800000 */
[----:B--2---:R-:W2:Y:S04]  /*1cf0*/  LDS.128 R20, [R37+0x20] ;  /* 0x0000200025147984 */ /* 0x004ea80000000c00 */
[----:B-1-3--:R-:W1:Y:S04]  /*1d00*/  LDS.128 R16, [R37+0x40] ;  /* 0x0000400025107984 */ /* 0x00ae680000000c00 */
        /* <DEDUP_REMOVED lines=313> */
.L_x_560:
[----:B------:R-:W-:Y:S05]  /*30a0*/  BSYNC.RECONVERGENT B0 ;  /* 0x0000000000007941 */ /* 0x000fea0003800200 */
.L_x_559:
[----:B------:R-:W-:Y:S04]  /*30b0*/  BSSY.RECONVERGENT B0, `(.L_x_561) ;  /* 0x000001c000007945 */ /* 0x000fe80003800200 */
[----:B------:R-:W-:Y:S05]  /*30c0*/  @P5 BRA `(.L_x_562) ;  /* 0x0000000000685947 */ /* 0x000fea0003800000 */
[----:B-1-3--:R-:W2:Y:S08]  /*30d0*/  LDC.64 R16, c[0x0][0x3f8] ;  /* 0x0000fe00ff107b82 */ /* 0x00aeb00000000a00 */
[----:B------:R-:W1:Y:S01]  /*30e0*/  LDC.64 R18, c[0x0][0x3d8] ;  /* 0x0000f600ff127b82 */ /* 0x000e620000000a00 */
        /* <DEDUP_REMOVED lines=24> */
.L_x_562:
[----:B------:R-:W-:Y:S05]  /*3270*/  BSYNC.RECONVERGENT B0 ;  /* 0x0000000000007941 */ /* 0x000fea0003800200 */
.L_x_561:
        /* <DEDUP_REMOVED lines=13> */
[----:B------:R-:W-:Y:S02]  /*3350*/  SEL R19, R2, RZ, !P0 ;  /* 0x000000ff02137207 */ /* 0x000fe40004000000 */
[----:B-1----:R-:W-:Y:S02]  /*3360*/  MOV R17, UR4 ;  /* 0x0000000400117c02 */ /* 0x002fe40008000f00 */
        /* <DEDUP_REMOVED lines=10> */
.L_x_565:
[----:B----4-:R-:W3:Y:S04]  /*3410*/  LDG.E.STRONG.GPU R14, desc[UR12][R12.64] ;  /* 0x0000000c0c0e7981 */ /* 0x010ee8000c1ef900 */
[----:B---3--:R-:W-:Y:S01]  /*3420*/  CCTL.IVALL ;  /* 0x00000000ff00798f */ /* 0x008fe20002000000 */
[----:B------:R-:W-:Y:S05]  /*3430*/  YIELD ;  /* 0x0000000000007946 */ /* 0x000fea0003800000 */
[----:B------:R-:W-:-:S13]  /*3440*/  ISETP.NE.AND P0, PT, R14, R19, PT ;  /* 0x000000130e00720c */ /* 0x000fda0003f05270 */
[----:B------:R-:W-:Y:S05]  /*3450*/  @P0 BRA `(.L_x_565) ;  /* 0xfffffffc00ec0947 */ /* 0x000fea000383ffff */
.L_x_564:
[----:B------:R-:W-:Y:S05]  /*3460*/  WARPSYNC.ALL ;  /* 0x0000000000007948 */ /* 0x000fea0003800000 */
[----:B------:R-:W-:Y:S01]  /*3470*/  BAR.SYNC.DEFER_BLOCKING 0x0 ;  /* 0x0000000000007b1d */ /* 0x000fe20000010000 */
[----:B------:R-:W-:-:S05]  /*3480*/  HFMA2 R24, -RZ, RZ, 0, 0 ;  /* 0x00000000ff187431 */ /* 0x000fca00000001ff */
[----:B------:R-:W-:Y:S05]  /*3490*/  @!P2 BRA `(.L_x_566) ;  /* 0x000000040010a947 */ /* 0x000fea0003800000 */
[----:B------:R-:W-:Y:S02]  /*34a0*/  MOV R25, RZ ;  /* 0x000000ff00197202 */ /* 0x000fe40000000f00 */
[----:B------:R-:W-:-:S07]  /*34b0*/  LOP3.LUT R24, R2, 0x7ffffff8, RZ, 0xc0, !PT ;  /* 0x7ffffff802187812 */ /* 0x000fce00078ec0ff */
.L_x_567:
[C---:B----4-:R-:W-:Y:S02]  /*34c0*/  IADD3 R15, PT, PT, R25.reuse, 0x1, RZ ;  /* 0x00000001190f7810 */ /* 0x050fe40007ffe0ff */
[----:B------:R-:W-:Y:S02]  /*34d0*/  ISETP.EQ.OR P5, PT, R25, UR10, P1 ;  /* 0x0000000a19007c0c */ /* 0x000fe40008fa2670 */
[----:B------:R-:W-:Y:S02]  /*34e0*/  ISETP.EQ.OR P6, PT, R15, UR10, P1 ;  /* 0x0000000a0f007c0c */ /* 0x000fe40008fc2670 */
[----:B-1----:R-:W-:Y:S02]  /*34f0*/  IADD3 R17, PT, PT, R25, 0x2, RZ ;  /* 0x0000000219117810 */ /* 0x002fe40007ffe0ff */
        /* <DEDUP_REMOVED lines=14> */
[----:B--2---:R-:W-:Y:S02]  /*35e0*/  IADD3 R20, PT, PT, R25, 0x4, RZ ;  /* 0x0000000419147810 */ /* 0x004fe40007ffe0ff */
[----:B------:R-:W-:Y:S02]  /*35f0*/  ISETP.EQ.OR P2, PT, R21, UR10, P1 ;  /* 0x0000000a15007c0c */ /* 0x000fe40008f42670 */
[----:B------:R-:W-:Y:S02]  /*3600*/  IADD3 R26, PT, PT, R25, 0x5, RZ ;  /* 0x00000005191a7810 */ /* 0x000fe40007ffe0ff */
        /* <DEDUP_REMOVED lines=45> */
.L_x_566:
        /* <DEDUP_REMOVED lines=8> */
[C---:B-1----:R-:W-:Y:S02]  /*3960*/  IADD3 R17, PT, PT, R24.reuse, 0x2, RZ ;  /* 0x0000000218117810 */ /* 0x042fe40007ffe0ff */
[----:B------:R-:W-:Y:S02]  /*3970*/  ISETP.EQ.OR P3, PT, R15, UR10, P1 ;  /* 0x0000000a0f007c0c */ /* 0x000fe40008f62670 */
[----:B------:R-:W-:Y:S02]  /*3980*/  IADD3 R19, PT, PT, R24, 0x3, RZ ;  /* 0x0000000318137810 */ /* 0x000fe40007ffe0ff */
[----:B------:R-:W-:-:S02]  /*3990*/  ISETP.EQ.OR P5, PT, R17, UR10, P1 ;  /* 0x0000000a11007c0c */ /* 0x000fc40008fa2670 */
[----:B------:R-:W-:Y:S02]  /*39a0*/  MOV R13, UR11 ;  /* 0x0000000b000d7c02 */ /* 0x000fe40008000f00 */
[----:B------:R-:W-:Y:S02]  /*39b0*/  MOV R12, UR11 ;  /* 0x0000000b000c7c02 */ /* 0x000fe40008000f00 */
[----:B------:R-:W-:Y:S01]  /*39c0*/  ISETP.EQ.OR P6, PT, R19, UR10, P1 ;  /* 0x0000000a13007c0c */ /* 0x000fe20008fc2670 */
[----:B------:R-:W-:Y:S01]  /*39d0*/  @!P2 IMAD R13, R24, R13, UR8 ;  /* 0x00000008180dae24 */ /* 0x000fe2000f8e020d */
[----:B------:R-:W-:Y:S01]  /*39e0*/  MOV R14, UR11 ;  /* 0x0000000b000e7c02 */ /* 0x000fe20008000f00 */
[----:B------:R-:W-:Y:S01]  /*39f0*/  @!P3 IMAD R15, R15, R12, UR8 ;  /* 0x000000080f0fbe24 */ /* 0x000fe2000f8e020c */
[----:B---3--:R-:W-:Y:S01]  /*3a00*/  MOV R16, UR11 ;  /* 0x0000000b00107c02 */ /* 0x008fe20008000f00 */
        /* <DEDUP_REMOVED lines=19> */
.L_x_568:
        /* <DEDUP_REMOVED lines=20> */
.L_x_569:
        /* <DEDUP_REMOVED lines=10> */
.L_x_570:
[----:B------:R-:W-:Y:S05]  /*3d20*/  BSYNC.RECONVERGENT B0 ;  /* 0x0000000000007941 */ /* 0x000fea0003800200 */
.L_x_563:
[----:B------:R-:W5:Y:S01]  /*3d30*/  S2UR UR5, SR_CgaCtaId ;  /* 0x00000000000579c3 */ /* 0x000f620000008800 */
[----:B------:R-:W-:Y:S01]  /*3d40*/  UMOV UR4, 0x400 ;  /* 0x0000040000047882 */ /* 0x000fe20000000000 */
[----:B------:R-:W0:Y:S01]  /*3d50*/  LDCU.64 UR16, c[0x0][0x400] ;  /* 0x00008000ff1077ac */ /* 0x000e220008000a00 */
[----:B----4-:R-:W-:Y:S01]  /*3d60*/  SHF.R.U32.HI R14, RZ, 0x1, R0 ;  /* 0x00000001ff0e7819 */ /* 0x010fe20000011600 */
[--C-:B------:R-:W-:Y:S02]  /*3d70*/  HADD2.F32 R18, -RZ, R31.reuse.H0_H0 ;  /* 0x2000001fff127230 */ /* 0x100fe40000004100 */
[----:B--2---:R-:W-:Y:S02]  /*3d80*/  HADD2.F32 R20, -RZ, R31.H1_H1 ;  /* 0x3000001fff147230 */ /* 0x004fe40000004100 */
[----:B------:R-:W2:Y:S01]  /*3d90*/  LDC R15, c[0x0][0x41c] ;  /* 0x00010700ff0f7b82 */ /* 0x000ea20000000800 */
[----:B-----5:R-:W-:Y:S01]  /*3da0*/  ULEA UR4, UR5, UR4, 0x18 ;  /* 0x0000000405047291 */ /* 0x020fe2000f8ec0ff */
[----:B--2---:R-:W-:-:S08]  /*3db0*/  IMAD R14, R15, UR10, R14 ;  /* 0x0000000a0f0e7c24 */ /* 0x004fd0000f8e020e */
[----:B------:R3:W-:Y:S01]  /*3dc0*/  @!P1 STS.64 [UR4+0x30], R8 ;  /* 0x00003008ff009988 */ /* 0x0007e20008000a04 */
[--C-:B------:R-:W-:Y:S01]  /*3dd0*/  HADD2.F32 R15, -RZ, R32.reuse.H0_H0 ;  /* 0x20000020ff0f7230 */ /* 0x100fe20000004100 */
[----:B------:R-:W-:Y:S01]  /*3de0*/  BAR.SYNC.DEFER_BLOCKING 0x0 ;  /* 0x0000000000007b1d */ /* 0x000fe20000010000 */
[----:B------:R-:W-:-:S03]  /*3df0*/  HADD2.F32 R32, -RZ, R32.H1_H1 ;  /* 0x30000020ff207230 */ /* 0x000fc60000004100 */
[----:B------:R-:W-:Y:S01]  /*3e00*/  FADD.FTZ R15, R15, -UR15 ;  /* 0x8000000f0f0f7e21 */ /* 0x000fe20008010000 */
[----:B0-----:R-:W-:Y:S02]  /*3e10*/  ISETP.GE.U32.AND P1, PT, R36, UR16, PT ;  /* 0x0000001024007c0c */ /* 0x001fe4000bf26070 */
[----:B------:R-:W-:Y:S01]  /*3e20*/  ISETP.GE.U32.AND P0, PT, R14, UR16, PT ;  /* 0x000000100e007c0c */ /* 0x000fe2000bf06070 */
[----:B------:R-:W-:Y:S01]  /*3e30*/  FMUL.FTZ R19, R15, UR9 ;  /* 0x000000090f137c20 */ /* 0x000fe20008410000 */
[----:B---3--:R-:W-:Y:S01]  /*3e40*/  SHF.R.S32.HI R8, RZ, 0x1f, R36 ;  /* 0x0000001fff087819 */ /* 0x008fe20000011424 */
[----:B------:R-:W-:Y:S01]  /*3e50*/  FADD.FTZ R16, R32, -UR15 ;  /* 0x8000000f20107e21 */ /* 0x000fe20008010000 */
[----:B------:R-:W-:Y:S01]  /*3e60*/  SHF.R.S32.HI R9, RZ, 0x1f, R14 ;  /* 0x0000001fff097819 */ /* 0x000fe2000001140e */
[----:B------:R-:W-:Y:S01]  /*3e70*/  HADD2.F32 R15, -RZ, R30.H0_H0 ;  /* 0x2000001eff0f7230 */ /* 0x000fe20000004100 */
[----:B------:R-:W-:Y:S01]  /*3e80*/  ISETP.GE.AND.EX P1, PT, R8, UR17, PT, P1 ;  /* 0x0000001108007c0c */ /* 0x000fe2000bf26310 */
[----:B------:R-:W-:Y:S01]  /*3e90*/  FMUL.FTZ R16, R16, UR9 ;  /* 0x0000000910107c20 */ /* 0x000fe20008410000 */
[----:B------:R-:W-:Y:S01]  /*3ea0*/  ISETP.GE.AND.EX P0, PT, R9, UR17, PT, P0 ;  /* 0x0000001109007c0c */ /* 0x000fe2000bf06300 */
[----:B------:R-:W0:Y:S01]  /*3eb0*/  LDS.64 R12, [UR4+0x30] ;  /* 0x00003004ff0c7984 */ /* 0x000e220008000a00 */
[----:B------:R-:W0:Y:S02]  /*3ec0*/  LDCU UR4, c[0x0][0x42c] ;  /* 0x00008580ff0477ac */ /* 0x000e240008000800 */
[----:B0-----:R-:W-:Y:S01]  /*3ed0*/  FMUL.FTZ R12, R12, UR4 ;  /* 0x000000040c0c7c20 */ /* 0x001fe20008410000 */
[----:B------:R-:W-:-:S04]  /*3ee0*/  FMUL.FTZ R13, R13, UR4 ;  /* 0x000000040d0d7c20 */ /* 0x000fc80008410000 */
[----:B-1----:R-:W-:Y:S01]  /*3ef0*/  FFMA.FTZ R17, R12, R19, R13 ;  /* 0x000000130c117223 */ /* 0x002fe2000001000d */
        /* <DEDUP_REMOVED lines=19> */
.L_x_571:
[----:B------:R-:W-:Y:S01]  /*4030*/  FFMA.FTZ R16, R12, R16, R13 ;  /* 0x000000100c107223 */ /* 0x000fe2000001000d */
[----:B------:R-:W-:Y:S01]  /*4040*/  BSSY.RECONVERGENT B0, `(.L_x_572) ;  /* 0x0000014000007945 */ /* 0x000fe20003800200 */
[----:B------:R-:W-:Y:S01]  /*4050*/  FFMA.FTZ R18, R6, R18, -R17 ;  /* 0x0000001206127223 */ /* 0x000fe20000010811 */
[----:B------:R-:W-:Y:S02]  /*4060*/  HADD2.F32 R30, -RZ, R30.H1_H1 ;  /* 0x3000001eff1e7230 */ /* 0x000fe40000004100 */
[----:B------:R-:W-:Y:S01]  /*4070*/  FADD.FTZ R19, R15, -UR15 ;  /* 0x8000000f0f137e21 */ /* 0x000fe20008010000 */
        /* <DEDUP_REMOVED lines=11> */
[C---:B-1----:R-:W-:Y:S02]  /*4130*/  LEA R14, P0, R16.reuse, UR4, 0x1 ;  /* 0x00000004100e7c11 */ /* 0x042fe4000f8008ff */
[----:B------:R-:W-:Y:S02]  /*4140*/  IADD3 R15, PT, PT, R17, R15, RZ ;  /* 0x0000000f110f7210 */ /* 0x000fe40007ffe0ff */
[----:B------:R-:W-:Y:S02]  /*4150*/  F2FP.F16.F32.PACK_AB R9, R9, R18 ;  /* 0x000000120909723e */ /* 0x000fe400000000ff */
[----:B------:R-:W-:-:S05]  /*4160*/  LEA.HI.X R15, R16, UR5, R15, 0x1, P0 ;  /* 0x00000005100f7c11 */ /* 0x000fca00080f0c0f */
[----:B------:R0:W-:Y:S02]  /*4170*/  STG.E desc[UR12][R14.64], R9 ;  /* 0x000000090e007986 */ /* 0x0001e4000c10190c */
.L_x_573:
[----:B------:R-:W-:Y:S05]  /*4180*/  BSYNC.RECONVERGENT B0 ;  /* 0x0000000000007941 */ /* 0x000fea0003800200 */
.L_x_572:
[----:B------:R-:W-:Y:S01]  /*4190*/  FMUL.FTZ R19, R19, UR9 ;  /* 0x0000000913137c20 */ /* 0x000fe20008410000 */
[----:B------:R-:W-:Y:S01]  /*41a0*/  FADD.FTZ R30, R30, -UR15 ;  /* 0x8000000f1e1e7e21 */ /* 0x000fe20008010000 */
[--C-:B0-----:R-:W-:Y:S02]  /*41b0*/  HADD2.F32 R9, -RZ, R29.reuse.H0_H0 ;  /* 0x2000001dff097230 */ /* 0x101fe40000004100 */
[----:B------:R-:W-:Y:S02]  /*41c0*/  HADD2.F32 R14, -RZ, R29.H1_H1 ;  /* 0x3000001dff0e7230 */ /* 0x000fe40000004100 */
[----:B------:R-:W-:Y:S01]  /*41d0*/  FFMA.FTZ R25, R12, R19, R13 ;  /* 0x000000130c197223 */ /* 0x000fe2000001000d */
[----:B------:R-:W-:Y:S01]  /*41e0*/  FMUL.FTZ R30, R30, UR9 ;  /* 0x000000091e1e7c20 */ /* 0x000fe20008410000 */
        /* <DEDUP_REMOVED lines=19> */
.L_x_574:
[----:B------:R-:W-:Y:S01]  /*4320*/  FFMA.FTZ R16, R12, R30, R13 ;  /* 0x0000001e0c107223 */ /* 0x000fe2000001000d */
[----:B------:R-:W-:Y:S01]  /*4330*/  BSSY.RECONVERGENT B0, `(.L_x_575) ;  /* 0x0000014000007945 */ /* 0x000fe20003800200 */
[--C-:B------:R-:W-:Y:S02]  /*4340*/  HADD2.F32 R17, -RZ, R28.reuse.H0_H0 ;  /* 0x2000001cff117230 */ /* 0x100fe40000004100 */
[----:B------:R-:W-:Y:S01]  /*4350*/  FFMA.FTZ R25, R6, R9, -R25 ;  /* 0x0000000906197223 */ /* 0x000fe20000010819 */
[----:B------:R-:W-:Y:S02]  /*4360*/  HADD2.F32 R28, -RZ, R28.H1_H1 ;  /* 0x3000001cff1c7230 */ /* 0x000fe40000004100 */
[----:B------:R-:W-:Y:S01]  /*4370*/  FFMA.FTZ R16, R7, R14, -R16 ;  /* 0x0000000e07107223 */ /* 0x000fe20000010810 */
[----:B------:R-:W-:Y:S06]  /*4380*/  @P1 BRA `(.L_x_576) ;  /* 0x0000000000381947 */ /* 0x000fec0003800000 */
[----:B------:R-:W0:Y:S01]  /*4390*/  LDCU.64 UR4, c[0x0][0x3f8] ;  /* 0x00007f00ff0477ac */ /* 0x000e220008000a00 */
[----:B------:R-:W-:Y:S01]  /*43a0*/  MOV R9, R41 ;  /* 0x0000002900097202 */ /* 0x000fe20000000f00 */
[----:B------:R-:W-:Y:S01]  /*43b0*/  FMUL.FTZ R25, R25, UR9 ;  /* 0x0000000919197c20 */ /* 0x000fe20008410000 */
[----:B------:R-:W-:Y:S01]  /*43c0*/  FMUL.FTZ R16, R16, UR9 ;  /* 0x0000000910107c20 */ /* 0x000fe20008410000 */
[----:B------:R-:W1:Y:S01]  /*43d0*/  LDCU.64 UR18, c[0x0][0x380] ;  /* 0x00007000ff1277ac */ /* 0x000e620008000a00 */
[----:B0-----:R-:W-:Y:S01]  /*43e0*/  IMAD R15, R8, UR4, RZ ;  /* 0x00000004080f7c24 */ /* 0x001fe2000f8e02ff */
[----:B------:R-:W-:-:S03]  /*43f0*/  MOV R8, R42 ;  /* 0x0000002a00087202 */ /* 0x000fc60000000f00 */
[C---:B------:R-:W-:Y:S02]  /*4400*/  IMAD R15, R36.reuse, UR5, R15 ;  /* 0x00000005240f7c24 */ /* 0x040fe4000f8e020f */
[----:B------:R-:W-:-:S03]  /*4410*/  IMAD.WIDE.U32 R8, R36, UR4, R8 ;  /* 0x0000000424087c25 */ /* 0x000fc6000f8e0008 */
[----:B-1----:R-:W-:Y:S02]  /*4420*/  LEA R14, P0, R8, UR18, 0x1 ;  /* 0x00000012080e7c11 */ /* 0x002fe4000f8008ff */
[----:B------:R-:W-:Y:S02]  /*4430*/  IADD3 R15, PT, PT, R9, R15, RZ ;  /* 0x0000000f090f7210 */ /* 0x000fe40007ffe0ff */
[----:B------:R-:W-:Y:S02]  /*4440*/  F2FP.F16.F32.PACK_AB R9, R16, R25 ;  /* 0x000000191009723e */ /* 0x000fe400000000ff */
[----:B------:R-:W-:-:S05]  /*4450*/  LEA.HI.X R15, R8, UR19, R15, 0x1, P0 ;  /* 0x00000013080f7c11 */ /* 0x000fca00080f0c0f */
[----:B------:R0:W-:Y:S02]  /*4460*/  STG.E desc[UR12][R14.64], R9 ;  /* 0x000000090e007986 */ /* 0x0001e4000c10190c */
.L_x_576:
[----:B------:R-:W-:Y:S05]  /*4470*/  BSYNC.RECONVERGENT B0 ;  /* 0x0000000000007941 */ /* 0x000fea0003800200 */
.L_x_575:
[--C-:B------:R-:W-:Y:S02]  /*4480*/  HADD2.F32 R8, -RZ, R10.reuse.H0_H0 ;  /* 0x2000000aff087230 */ /* 0x100fe40000004100 */
[----:B------:R-:W-:Y:S01]  /*4490*/  FADD.FTZ R17, R17, -UR15 ;  /* 0x8000000f11117e21 */ /* 0x000fe20008010000 */
[----:B------:R-:W-:Y:S02]  /*44a0*/  HADD2.F32 R10, -RZ, R10.H1_H1 ;  /* 0x3000000aff0a7230 */ /* 0x000fe40000004100 */
[----:B------:R-:W-:Y:S01]  /*44b0*/  FADD.FTZ R28, R28, -UR15 ;  /* 0x8000000f1c1c7e21 */ /* 0x000fe20008010000 */
[----:B------:R-:W-:Y:S01]  /*44c0*/  UISETP.NE.AND UP0, UPT, UR14, URZ, UPT ;  /* 0x000000ff0e00728c */ /* 0x000fe2000bf05270 */
[----:B------:R-:W-:Y:S01]  /*44d0*/  FADD.FTZ R8, R8, -UR15 ;  /* 0x8000000f08087e21 */ /* 0x000fe20008010000 */
[----:B------:R-:W-:Y:S01]  /*44e0*/  FMUL.FTZ R17, R17, UR9 ;  /* 0x0000000911117c20 */ /* 0x000fe20008410000 */
[----:B------:R-:W-:Y:S01]  /*44f0*/  FADD.FTZ R10, R10, -UR15 ;  /* 0x8000000f0a0a7e21 */ /* 0x000fe20008010000 */
[----:B------:R-:W-:Y:S01]  /*4500*/  FMUL.FTZ R28, R28, UR9 ;  /* 0x000000091c1c7c20 */ /* 0x000fe20008410000 */
[----:B------:R-:W-:Y:S01]  /*4510*/  FMUL.FTZ R8, R8, UR9 ;  /* 0x0000000908087c20 */ /* 0x000fe20008410000 */
[----:B0-----:R-:W-:Y:S01]  /*4520*/  SHF.R.S32.HI R14, RZ, 0x1f, R35 ;  /* 0x0000001fff0e7819 */ /* 0x001fe20000011423 */
[----:B------:R-:W-:Y:S01]  /*4530*/  FMUL.FTZ R10, R10, UR9 ;  /* 0x000000090a0a7c20 */ /* 0x000fe20008410000 */
[----:B------:R-:W-:Y:S01]  /*4540*/  ISETP.GE.U32.AND P0, PT, R35, UR16, PT ;  /* 0x0000001023007c0c */ /* 0x000fe2000bf06070 */
[C-C-:B------:R-:W-:Y:S01]  /*4550*/  FFMA.FTZ R23, R12.reuse, R17, R13.reuse ;  /* 0x000000110c177223 */ /* 0x140fe2000001000d */
[C-C-:B------:R-:W-:Y:S01]  /*4560*/  FFMA.FTZ R16, R12.reuse, R28, R13.reuse ;  /* 0x0000001c0c107223 */ /* 0x140fe2000001000d */
[C-C-:B------:R-:W-:Y:S01]  /*4570*/  FFMA.FTZ R9, R12.reuse, R8, R13.reuse ;  /* 0x000000080c097223 */ /* 0x140fe2000001000d */
[----:B------:R-:W-:Y:S01]  /*4580*/  FFMA.FTZ R12, R12, R10, R13 ;  /* 0x0000000a0c0c7223 */ /* 0x000fe2000001000d */
[--C-:B------:R-:W-:Y:S01]  /*4590*/  HADD2.F32 R13, -RZ, R11.reuse.H0_H0 ;  /* 0x2000000bff0d7230 */ /* 0x100fe20000004100 */
[----:B------:R-:W-:Y:S01]  /*45a0*/  ISETP.GE.U32.AND P1, PT, R34, UR16, PT ;  /* 0x0000001022007c0c */ /* 0x000fe2000bf26070 */
[----:B------:R-:W-:Y:S01]  /*45b0*/  HADD2.F32 R11, -RZ, R11.H1_H1 ;  /* 0x3000000bff0b7230 */ /* 0x000fe20000004100 */
[----:B------:R-:W-:Y:S01]  /*45c0*/  ISETP.GE.AND.EX P0, PT, R14, UR17, PT, P0 ;  /* 0x000000110e007c0c */ /* 0x000fe2000bf06300 */
[----:B------:R-:W-:-:S12]  /*45d0*/  BRA.U !UP0, `(.L_x_577) ;  /* 0x0000000108487547 */ /* 0x000fd8000b800000 */
        /* <DEDUP_REMOVED lines=12> */
[----:B------:R-:W-:-:S04]  /*46a0*/  FFMA.FTZ R24, R15, R24, 1 ;  /* 0x3f8000000f187423 */ /* 0x000fc80000010018 */
[----:B------:R-:W-:Y:S01]  /*46b0*/  FMUL.FTZ R13, R13, R24 ;  /* 0x000000180d0d7220 */ /* 0x000fe20000410000 */
[----:B-1----:R-:W-:Y:S01]  /*46c0*/  FADD.FTZ R26, -R22, 1 ;  /* 0x3f800000161a7421 */ /* 0x002fe20000010100 */
[----:B------:R-:W-:-:S03]  /*46d0*/  FMUL.FTZ R11, R11, R22 ;  /* 0x000000160b0b7220 */ /* 0x000fc60000410000 */
[----:B------:R-:W-:-:S04]  /*46e0*/  FFMA.FTZ R26, R17, R26, 1 ;  /* 0x3f800000111a7423 */ /* 0x000fc8000001001a */
[----:B------:R-:W-:-:S07]  /*46f0*/  FMUL.FTZ R11, R11, R26 ;  /* 0x0000001a0b0b7220 */ /* 0x000fce0000410000 */
.L_x_577:
[----:B------:R-:W-:Y:S01]  /*4700*/  BSSY.RECONVERGENT B0, `(.L_x_578) ;  /* 0x0000012000007945 */ /* 0x000fe20003800200 */
[----:B------:R-:W-:Y:S01]  /*4710*/  FFMA.FTZ R23, R6, R13, -R23 ;  /* 0x0000000d06177223 */ /* 0x000fe20000010817 */
[----:B------:R-:W-:Y:S02]  /*4720*/  FFMA.FTZ R11, R7, R11, -R16 ;  /* 0x0000000b070b7223 */ /* 0x000fe40000010810 */
[----:B------:R-:W-:Y:S05]  /*4730*/  @P0 BRA `(.L_x_579) ;  /* 0x0000000000380947 */ /* 0x000fea0003800000 */
[----:B------:R-:W0:Y:S01]  /*4740*/  LDCU.64 UR4, c[0x0][0x3f8] ;  /* 0x00007f00ff0477ac */ /* 0x000e220008000a00 */
[----:B------:R-:W-:Y:S01]  /*4750*/  MOV R15, R41 ;  /* 0x00000029000f7202 */ /* 0x000fe20000000f00 */
[----:B------:R-:W-:Y:S01]  /*4760*/  FMUL.FTZ R18, R23, UR9 ;  /* 0x0000000917127c20 */ /* 0x000fe20008410000 */
[----:B------:R-:W-:Y:S01]  /*4770*/  FMUL.FTZ R11, R11, UR9 ;  /* 0x000000090b0b7c20 */ /* 0x000fe20008410000 */
[----:B------:R-:W1:Y:S04]  /*4780*/  LDCU.64 UR18, c[0x0][0x380] ;  /* 0x00007000ff1277ac */ /* 0x000e680008000a00 */
[----:B------:R-:W-:Y:S01]  /*4790*/  F2FP.F16.F32.PACK_AB R11, R11, R18 ;  /* 0x000000120b0b723e */ /* 0x000fe200000000ff */
        /* <DEDUP_REMOVED lines=8> */
.L_x_579:
[----:B------:R-:W-:Y:S05]  /*4820*/  BSYNC.RECONVERGENT B0 ;  /* 0x0000000000007941 */ /* 0x000fea0003800200 */
.L_x_578:
[--C-:B0-----:R-:W-:Y:S01]  /*4830*/  HADD2.F32 R11, -RZ, R3.reuse.H0_H0 ;  /* 0x20000003ff0b7230 */ /* 0x101fe20000004100 */
[----:B------:R-:W-:Y:S01]  /*4840*/  SHF.R.S32.HI R17, RZ, 0x1f, R34 ;  /* 0x0000001fff117819 */ /* 0x000fe20000011422 */
[----:B------:R-:W-:Y:S01]  /*4850*/  HADD2.F32 R3, -RZ, R3.H1_H1 ;  /* 0x30000003ff037230 */ /* 0x000fe20000004100 */
        /* <DEDUP_REMOVED lines=19> */
.L_x_580:
        /* <DEDUP_REMOVED lines=9> */
[----:B------:R-:W-:Y:S01]  /*4a20*/  F2FP.F16.F32.PACK_AB R3, R12, R3 ;  /* 0x000000030c03723e */ /* 0x000fe200000000ff */
        /* <DEDUP_REMOVED lines=8> */
.L_x_582:
[----:B------:R-:W-:Y:S05]  /*4ab0*/  BSYNC.RECONVERGENT B0 ;  /* 0x0000000000007941 */ /* 0x000fea0003800200 */
.L_x_581:
[----:B------:R-:W-:Y:S01]  /*4ac0*/  UIADD3 UR7, UPT, UPT, UR11, UR7, URZ ;  /* 0x000000070b077290 */ /* 0x000fe2000fffe0ff */
[----:B------:R-:W-:-:S03]  /*4ad0*/  IADD3 R33, PT, PT, R33, 0x1, RZ ;  /* 0x0000000121217810 */ /* 0x000fc60007ffe0ff */
[----:B------:R-:W-:-:S09]  /*4ae0*/  UISETP.GE.AND UP0, UPT, UR7, UR6, UPT ;  /* 0x000000060700728c */ /* 0x000fd2000bf06270 */
[----:B------:R-:W-:Y:S05]  /*4af0*/  BRA.U !UP0, `(.L_x_583) ;  /* 0xffffffb508947547 */ /* 0x000fea000b83ffff */
.L_x_552:
[----:B------:R-:W1:Y:S01]  /*4b00*/  LDC R6, c[0x0][0x370] ;  /* 0x0000dc00ff067b82 */ /* 0x000e620000000800 */
[----:B------:R-:W-:Y:S01]  /*4b10*/  ISETP.NE.AND P2, PT, R0, RZ, PT ;  /* 0x000000ff0000720c */ /* 0x000fe20003f45270 */
[----:B------:R-:W-:Y:S06]  /*4b20*/  BSSY.RECONVERGENT B0, `(.L_x_584) ;  /* 0x0000011000007945 */ /* 0x000fec0003800200 */
[----:B------:R-:W2:Y:S08]  /*4b30*/  LDC R7, c[0x0][0x374] ;  /* 0x0000dd00ff077b82 */ /* 0x000eb00000000800 */
[----:B0-----:R-:W0:Y:S01]  /*4b40*/  LDC.64 R2, c[0x0][0x3c8] ;  /* 0x0000f200ff027b82 */ /* 0x001e220000000a00 */
[----:B-1----:R-:W-:-:S02]  /*4b50*/  IADD3 R5, PT, PT, R6, -0x1, RZ ;  /* 0xffffffff06057810 */ /* 0x002fc40007ffe0ff */
[----:B------:R-:W-:Y:S02]  /*4b60*/  ISETP.NE.AND P1, PT, R6, 0x1, PT ;  /* 0x000000010600780c */ /* 0x000fe40003f25270 */
[----:B--2---:R-:W-:-:S04]  /*4b70*/  IADD3 R4, PT, PT, R7, -0x1, RZ ;  /* 0xffffffff07047810 */ /* 0x004fc80007ffe0ff */
        /* <DEDUP_REMOVED lines=11> */
.L_x_585:
[----:B------:R-:W-:Y:S05]  /*4c30*/  BSYNC.RECONVERGENT B0 ;  /* 0x0000000000007941 */ /* 0x000fea0003800200 */
.L_x_584:
[----:B------:R-:W-:Y:S05]  /*4c40*/  @P0 EXIT ;  /* 0x000000000000094d */ /* 0x000fea0003800000 */
[----:B------:R-:W-:Y:S05]  /*4c50*/  @P2 BRA `(.L_x_586) ;  /* 0x0000000000202947 */ /* 0x000fea0003800000 */
[----:B------:R-:W-:-:S05]  /*4c60*/  IMAD R4, R6, R7, RZ ;  /* 0x0000000706047224 */ /* 0x000fca00078e02ff */
[----:B------:R-:W-:-:S13]  /*4c70*/  ISETP.NE.AND P0, PT, R4, -0x1, PT ;  /* 0xffffffff0400780c */ /* 0x000fda0003f05270 */
[----:B------:R-:W-:Y:S05]  /*4c80*/  @!P0 BRA `(.L_x_586) ;  /* 0x0000000000148947 */ /* 0x000fea0003800000 */
.L_x_587:
[----:B0-----:R-:W2:Y:S04]  /*4c90*/  LDG.E.STRONG.GPU R5, desc[UR12][R2.64] ;  /* 0x0000000c02057981 */ /* 0x001ea8000c1ef900 */
[----:B--2---:R-:W-:Y:S01]  /*4ca0*/  CCTL.IVALL ;  /* 0x00000000ff00798f */ /* 0x004fe20002000000 */
[----:B------:R-:W-:Y:S05]  /*4cb0*/  YIELD ;  /* 0x0000000000007946 */ /* 0x000fea0003800000 */
[----:B------:R-:W-:-:S13]  /*4cc0*/  ISETP.NE.AND P0, PT, R5, R4, PT ;  /* 0x000000040500720c */ /* 0x000fda0003f05270 */
[----:B------:R-:W-:Y:S05]  /*4cd0*/  @P0 BRA `(.L_x_587) ;  /* 0xfffffffc00ec0947 */ /* 0x000fea000383ffff */
.L_x_586:
        /* <DEDUP_REMOVED lines=8> */
[----:B0-----:R-:W-:-:S04]  /*4d60*/  MOV R2, UR9 ;  /* 0x0000000900027c02 */ /* 0x001fc80008000f00 */
[----:B------:R-:W-:-:S13]  /*4d70*/  ISETP.GT.AND.EX P0, PT, R2, RZ, PT, P0 ;  /* 0x000000ff0200720c */ /* 0x000fda0003f04300 */
[----:B------:R-:W-:Y:S05]  /*4d80*/  @!P0 EXIT ;  /* 0x000000000000894d */ /* 0x000fea0003800000 */
[----:B------:R-:W-:Y:S01]  /*4d90*/  IADD3 R3, P1, PT, R0, 0x80, RZ ;  /* 0x0000008000037810 */ /* 0x000fe20007f3e0ff */
        /* <DEDUP_REMOVED lines=25> */
[----:B------:R-:W0:Y:S01]  /*4f30*/  LDCU.64 UR4, c[0x0][0x3d8] ;  /* 0x00007b00ff0477ac */ /* 0x000e220008000a00 */
[----:B------:R-:W-:Y:S02]  /*4f40*/  SHF.R.U64 R10, R10, 0x7, R3 ;  /* 0x000000070a0a7819 */ /* 0x000fe40000001203 */
[----:B------:R-:W-:Y:S01]  /*4f50*/  MOV R29, UR8 ;  /* 0x00000008001d7c02 */ /* 0x000fe20008000f00 */
[----:B------:R-:W1:Y:S01]  /*4f60*/  LDCU.64 UR14, c[0x0][0x390] ;  /* 0x00007200ff0e77ac */ /* 0x000e620008000a00 */
[----:B------:R-:W-:Y:S02]  /*4f70*/  IADD3 R10, PT, PT, R10, 0x1, RZ ;  /* 0x000000010a0a7810 */ /* 0x000fe40007ffe0ff */
[----:B------:R-:W-:Y:S01]  /*4f80*/  MOV R2, UR9 ;  /* 0x0000000900027c02 */ /* 0x000fe20008000f00 */
[----:B------:R-:W2:Y:S01]  /*4f90*/  LDCU.64 UR16, c[0x0][0x388] ;  /* 0x00007100ff1077ac */ /* 0x000ea20008000a00 */
[----:B------:R-:W-:Y:S02]  /*4fa0*/  SHF.L.U32 R3, R10, 0x7, RZ ;  /* 0x000000070a037819 */ /* 0x000fe400000006ff */
[----:B------:R-:W-:-:S02]  /*4fb0*/  SHF.L.U64.HI R29, R29, 0x2, R2 ;  /* 0x000000021d1d7819 */ /* 0x000fc40000010202 */
[----:B------:R-:W-:Y:S02]  /*4fc0*/  LOP3.LUT R3, R3, 0x180, RZ, 0xc0, !PT ;  /* 0x0000018003037812 */ /* 0x000fe400078ec0ff */
[----:B------:R-:W-:Y:S02]  /*4fd0*/  MOV R2, UR10 ;  /* 0x0000000a00027c02 */ /* 0x000fe40008000f00 */
[C---:B------:R-:W-:Y:S02]  /*4fe0*/  SHF.L.U32 R19, R0.reuse, 0x3, RZ ;  /* 0x0000000300137819 */ /* 0x040fe400000006ff */
[----:B0-----:R-:W-:Y:S01]  /*4ff0*/  LEA R23, P1, R0, UR4, 0x2 ;  /* 0x0000000400177c11 */ /* 0x001fe2000f8210ff */
[----:B------:R-:W-:Y:S01]  /*5000*/  USHF.L.U32 UR4, UR11, 0x2, URZ ;  /* 0x000000020b047899 */ /* 0x000fe200080006ff */
[----:B------:R-:W-:Y:S02]  /*5010*/  LOP3.LUT R10, R10, 0x3, RZ, 0xc0, !PT ;  /* 0x000000030a0a7812 */ /* 0x000fe400078ec0ff */
[----:B------:R-:W-:-:S02]  /*5020*/  LEA.HI.X R24, R0, UR5, R11, 0x2, P1 ;  /* 0x0000000500187c11 */ /* 0x000fc400088f140b */
[----:B------:R-:W-:Y:S02]  /*5030*/  SHF.L.U64.HI R20, R0, 0x3, R11 ;  /* 0x0000000300147819 */ /* 0x000fe4000001020b */
[----:B------:R-:W-:Y:S01]  /*5040*/  IADD3 R0, P3, PT, R3, R0, RZ ;  /* 0x0000000003007210 */ /* 0x000fe20007f7e0ff */
[----:B------:R-:W-:Y:S01]  /*5050*/  IMAD.WIDE.U32 R2, R2, 0x4, RZ ;  /* 0x0000000402027825 */ /* 0x000fe200078e00ff */
[C---:B-1----:R-:W-:Y:S02]  /*5060*/  IADD3 R21, P1, PT, R19.reuse, UR14, RZ ;  /* 0x0000000e13157c10 */ /* 0x042fe4000ff3e0ff */
[----:B------:R-:W-:Y:S02]  /*5070*/  MOV R25, UR6 ;  /* 0x0000000600197c02 */ /* 0x000fe40008000f00 */
[----:B------:R-:W-:Y:S02]  /*5080*/  MOV R4, UR7 ;  /* 0x0000000700047c02 */ /* 0x000fe40008000f00 */
[----:B--2---:R-:W-:-:S02]  /*5090*/  IADD3 R19, P2, PT, R19, UR16, RZ ;  /* 0x0000001013137c10 */ /* 0x004fc4000ff5e0ff */
[----:B------:R-:W-:Y:S02]  /*50a0*/  IADD3 R10, P4, PT, RZ, -R10, RZ ;  /* 0x8000000aff0a7210 */ /* 0x000fe40007f9e0ff */
[C---:B------:R-:W-:Y:S02]  /*50b0*/  IADD3.X R22, PT, PT, R20.reuse, UR15, RZ, P1, !PT ;  /* 0x0000000f14167c10 */ /* 0x040fe40008ffe4ff */
[----:B------:R-:W-:Y:S02]  /*50c0*/  SHF.L.U64.HI R25, R25, 0x2, R4 ;  /* 0x0000000219197819 */ /* 0x000fe40000010204 */
[----:B------:R-:W-:Y:S02]  /*50d0*/  IADD3.X R20, PT, PT, R20, UR17, RZ, P2, !PT ;  /* 0x0000001114147c10 */ /* 0x000fe400097fe4ff */
[----:B------:R-:W-:Y:S02]  /*50e0*/  IADD3 R27, PT, PT, R3, UR4, RZ ;  /* 0x00000004031b7c10 */ /* 0x000fe4000fffe0ff */
[----:B------:R-:W-:-:S02]  /*50f0*/  IADD3.X R18, PT, PT, RZ, -0x1, RZ, P4, !PT ;  /* 0xffffffffff127810 */ /* 0x000fc400027fe4ff */
[----:B------:R-:W-:-:S07]  /*5100*/  IADD3.X R11, PT, PT, RZ, R11, RZ, P3, !PT ;  /* 0x0000000bff0b7210 */ /* 0x000fce0001ffe4ff */
.L_x_590:
[----:B0-----:R-:W-:Y:S02]  /*5110*/  MOV R6, UR8 ;  /* 0x0000000800067c02 */ /* 0x001fe40008000f00 */
        /* <DEDUP_REMOVED lines=8> */
[----:B------:R0:W2:Y:S01]  /*51a0*/  LDG.E R14, desc[UR12][R4.64] ;  /* 0x0000000c040e7981 */ /* 0x0000a2000c1e1900 */
[----:B------:R-:W-:-:S03]  /*51b0*/  IADD3.X R13, PT, PT, R24, R25, RZ, P3, !PT ;  /* 0x00000019180d7210 */ /* 0x000fc60001ffe4ff */
[----:B------:R1:W2:Y:S04]  /*51c0*/  LDG.E R15, desc[UR12][R6.64] ;  /* 0x0000000c060f7981 */ /* 0x0002a8000c1e1900 */
[----:B------:R-:W3:Y:S04]  /*51d0*/  LDG.E R16, desc[UR12][R8.64] ;  /* 0x0000000c08107981 */ /* 0x000ee8000c1e1900 */
[----:B------:R-:W3:Y:S01]  /*51e0*/  LDG.E R17, desc[UR12][R12.64] ;  /* 0x0000000c0c117981 */ /* 0x000ee2000c1e1900 */
[----:B0-----:R-:W-:Y:S02]  /*51f0*/  MOV R4, R19 ;  /* 0x0000001300047202 */ /* 0x001fe40000000f00 */
[----:B------:R-:W-:-:S02]  /*5200*/  MOV R5, R20 ;  /* 0x0000001400057202 */ /* 0x000fc40000000f00 */
[----:B-1----:R-:W-:Y:S02]  /*5210*/  MOV R6, R21 ;  /* 0x0000001500067202 */ /* 0x002fe40000000f00 */
        /* <DEDUP_REMOVED lines=14> */
.L_x_589:
[----:B------:R-:W-:Y:S05]  /*5300*/  BSYNC.RECONVERGENT B0 ;  /* 0x0000000000007941 */ /* 0x000fea0003800200 */
.L_x_588:
[----:B------:R-:W-:Y:S05]  /*5310*/  @!P0 EXIT ;  /* 0x000000000000894d */ /* 0x000fea0003800000 */
[----:B------:R-:W-:Y:S01]  /*5320*/  BSSY.RECONVERGENT B0, `(.L_x_591) ;  /* 0x000005c000007945 */ /* 0x000fe20003800200 */
[----:B------:R-:W-:Y:S02]  /*5330*/  USHF.L.U64.HI UR5, UR10, 0x2, UR11 ;  /* 0x000000020a057899 */ /* 0x000fe4000801020b */
[----:B------:R-:W-:Y:S02]  /*5340*/  USHF.L.U32 UR4, UR10, 0x2, URZ ;  /* 0x000000020a047899 */ /* 0x000fe400080006ff */
[----:B------:R-:W-:Y:S01]  /*5350*/  USHF.L.U64.HI UR7, UR6, 0x2, UR7 ;  /* 0x0000000206077899 */ /* 0x000fe20008010207 */
[----:B------:R-:W1:Y:S01]  /*5360*/  LDCU.64 UR14, c[0x0][0x3d8] ;  /* 0x00007b00ff0e77ac */ /* 0x000e620008000a00 */
[----:B------:R-:W2:Y:S01]  /*5370*/  LDCU.64 UR16, c[0x0][0x388] ;  /* 0x00007100ff1077ac */ /* 0x000ea20008000a00 */
[----:B------:R-:W3:Y:S01]  /*5380*/  LDCU.64 UR18, c[0x0][0x390] ;  /* 0x00007200ff1277ac */ /* 0x000ee20008000a00 */
[----:B------:R-:W-:Y:S02]  /*5390*/  USHF.L.U64.HI UR10, UR8, 0x2, UR9 ;  /* 0x00000002080a7899 */ /* 0x000fe40008010209 */
[----:B------:R-:W-:-:S02]  /*53a0*/  USHF.L.U32 UR11, UR8, 0x2, URZ ;  /* 0x00000002080b7899 */ /* 0x000fc400080006ff */
[----:B------:R-:W-:-:S12]  /*53b0*/  USHF.L.U32 UR6, UR6, 0x2, URZ ;  /* 0x0000000206067899 */ /* 0x000fd800080006ff */
.L_x_592:
[C---:B----4-:R-:W-:Y:S02]  /*53c0*/  SHF.L.U32 R13, R0.reuse, 0x2, RZ ;  /* 0x00000002000d7819 */ /* 0x050fe400000006ff */
[----:B0-----:R-:W-:Y:S02]  /*53d0*/  SHF.L.U64.HI R15, R0, 0x2, R11 ;  /* 0x00000002000f7819 */ /* 0x001fe4000001020b */
[----:B-1----:R-:W-:-:S04]  /*53e0*/  IADD3 R2, P0, PT, R13, UR14, RZ ;  /* 0x0000000e0d027c10 */ /* 0x002fc8000ff1e0ff */
        /* <DEDUP_REMOVED lines=9> */
[----:B------:R-:W5:Y:S04]  /*5480*/  LDG.E R19, desc[UR12][R8.64] ;  /* 0x0000000c08137981 */ /* 0x000f68000c1e1900 */
[----:B------:R1:W5:Y:S01]  /*5490*/  LDG.E R18, desc[UR12][R6.64] ;  /* 0x0000000c06127981 */ /* 0x000362000c1e1900 */
[C---:B------:R-:W-:Y:S02]  /*54a0*/  SHF.L.U32 R10, R0.reuse, 0x3, RZ ;  /* 0x00000003000a7819 */ /* 0x040fe400000006ff */
[----:B------:R-:W-:Y:S02]  /*54b0*/  SHF.L.U64.HI R11, R0, 0x3, R11 ;  /* 0x00000003000b7819 */ /* 0x000fe4000001020b */
[----:B------:R-:W-:Y:S02]  /*54c0*/  LOP3.LUT R14, R10, 0xfffffff8, RZ, 0xc0, !PT ;  /* 0xfffffff80a0e7812 */ /* 0x000fe400078ec0ff */
[----:B------:R-:W-:-:S02]  /*54d0*/  LOP3.LUT R13, R13, 0xfffffffc, RZ, 0xc0, !PT ;  /* 0xfffffffc0d0d7812 */ /* 0x000fc400078ec0ff */
[----:B0-----:R-:W-:Y:S02]  /*54e0*/  LOP3.LUT R3, R11, 0x3, RZ, 0xc0, !PT ;  /* 0x000000030b037812 */ /* 0x001fe400078ec0ff */
[C---:B--2---:R-:W-:Y:S02]  /*54f0*/  IADD3 R12, P0, PT, R14.reuse, UR16, RZ ;  /* 0x000000100e0c7c10 */ /* 0x044fe4000ff1e0ff */
[----:B------:R-:W-:Y:S02]  /*5500*/  LOP3.LUT R2, R15, 0x3, RZ, 0xc0, !PT ;  /* 0x000000030f027812 */ /* 0x000fe400078ec0ff */
[----:B---3--:R-:W-:Y:S02]  /*5510*/  IADD3 R14, P1, PT, R14, UR18, RZ ;  /* 0x000000120e0e7c10 */ /* 0x008fe4000ff3e0ff */
[----:B-1----:R-:W-:Y:S02]  /*5520*/  IADD3 R4, P2, PT, R13, UR14, RZ ;  /* 0x0000000e0d047c10 */ /* 0x002fe4000ff5e0ff */
        /* <DEDUP_REMOVED lines=42> */
[----:B------:R1:W2:Y:S01]  /*57d0*/  LDG.E R23, desc[UR12][R2.64+0x600] ;  /* 0x0006000c02177981 */ /* 0x0002a2000c1e1900 */
        /* <DEDUP_REMOVED lines=9> */
[----:B-1----:R-:W-:Y:S02]  /*5870*/  MOV R2, UR9 ;  /* 0x0000000900027c02 */ /* 0x002fe40008000f00 */
[----:B------:R-:W-:-:S04]  /*5880*/  ISETP.LT.U32.AND P0, PT, R0, UR8, PT ;  /* 0x0000000800007c0c */ /* 0x000fc8000bf01070 */
[----:B------:R-:W-:Y:S01]  /*5890*/  ISETP.GT.AND.EX P0, PT, R2, RZ, PT, P0 ;  /* 0x000000ff0200720c */ /* 0x000fe20003f04300 */
[----:B------:R-:W-:Y:S01]  /*58a0*/  HFMA2 R11, -RZ, RZ, 0, 0 ;  /* 0x00000000ff0b7431 */ /* 0x000fe200000001ff */
[----:B---3--:R4:W-:Y:S04]  /*58b0*/  STG.E.64 desc[UR12][R16.64], R20 ;  /* 0x0000001410007986 */ /* 0x0089e8000c101b0c */
[----:B--2---:R4:W-:Y:S07]  /*58c0*/  STG.E.64 desc[UR12][R14.64], R22 ;  /* 0x000000160e007986 */ /* 0x0049ee000c101b0c */
[----:B------:R-:W-:Y:S05]  /*58d0*/  @P0 BRA `(.L_x_592) ;  /* 0xfffffff800b80947 */ /* 0x000fea000383ffff */
[----:B------:R-:W-:Y:S05]  /*58e0*/  BSYNC.RECONVERGENT B0 ;  /* 0x0000000000007941 */ /* 0x000fea0003800200 */
.L_x_591:
[----:B------:R-:W-:Y:S05]  /*58f0*/  EXIT ;  /* 0x000000000000794d */ /* 0x000fea0003800000 */
.L_x_593:
        /* <DEDUP_REMOVED lines=16> */
.L_x_2481:


//--------------------- .text._Z35group_norm_nhwc_bwd_one_pass_kernelI11Fp16IOFp32WLi512ELi4ELi128EEv26Group_norm_nhwc_bwd_params --------------------------
	.section	.text._Z35group_norm_nhwc_bwd_one_pass_kernelI11Fp16IOFp32WLi512ELi4ELi128EEv26Group_norm_nhwc_bwd_params,"ax",@progbits
	.align	128
        .global         _Z35group_norm_nhwc_bwd_one_pass_kernelI11Fp16IOFp32WLi512ELi4ELi128EEv26Group_norm_nhwc_bwd_params
        .type           _Z35group_norm_nhwc_bwd_one_pass_kernelI11Fp16IOFp32WLi512ELi4ELi128EEv26Group_norm_nhwc_bwd_params,@function
        .size           _Z35group_norm_nhwc_bwd_one_pass_kernelI11Fp16IOFp32WLi512ELi4ELi128EEv26Group_norm_nhwc_bwd_params,(.L_x_2482 - _Z35group_norm_nhwc_bwd_one_pass_kernelI11Fp16IOFp32WLi512ELi4ELi128EEv26Group_norm_nhwc_bwd_params)
        .other          _Z35group_norm_nhwc_bwd_one_pass_kernelI11Fp16IOFp32WLi512ELi4ELi128EEv26Group_norm_nhwc_bwd_params,@"STO_CUDA_ENTRY STV_DEFAULT"
_Z35group_norm_nhwc_bwd_one_pass_kernelI11Fp16IOFp32WLi512ELi4ELi128EEv26Group_norm_nhwc_bwd_params:
.text._Z35group_norm_nhwc_bwd_one_pass_kernelI11Fp16IOFp32WLi512ELi4ELi128EEv26Group_norm_nhwc_bwd_params:
        /* <DEDUP_REMOVED lines=21> */
[----:B------:R-:W-:Y:S02]  /*0150*/  IADD3 R50, PT, PT, R4, 0x1c0, RZ ;  /* 0x000001c004327810 */ /* 0x000fe40007ffe0ff */
[----:B------:R-:W-:Y:S02]  /*0160*/  SHF.R.S32.HI R5, RZ, 0x1f, R52 ;  /* 0x0000001fff057819 */ /* 0x000fe40000011434 */
[----:B------:R-:W-:Y:S02]  /*0170*/  SHF.R.S32.HI R7, RZ, 0x1f, R51 ;  /* 0x0000001fff077819 */ /* 0x000fe40000011433 */
[----:B-1234-:R-:W-:-:S07]  /*0180*/  SHF.R.S32.HI R9, RZ, 0x1f, R50 ;  /* 0x0000001fff097819 */ /* 0x01efce0000011432 */
.L_x_637:
[----:B0-----:R-:W0:Y:S01]  /*0190*/  LDC R12, c[0x0][0x410] ;  /* 0x00010400ff0c7b82 */ /* 0x001e220000000800 */
[----:B-1----:R-:W1:Y:S01]  /*01a0*/  LDCU.128 UR16, c[0x0][0x400] ;  /* 0x00008000ff1077ac */ /* 0x002e620008000c00 */
[----:B------:R-:W-:Y:S02]  /*01b0*/  SHF.R.U32.HI R23, RZ, 0x1, R0 ;  /* 0x00000001ff177819 */ /* 0x000fe40000011600 */
[----:B------:R-:W-:Y:S02]  /*01c0*/  ISETP.LE.AND P4, PT, RZ, UR7, PT ;  /* 0x00000007ff007c0c */ /* 0x000fe4000bf83270 */
[----:B------:R-:W-:Y:S02]  /*01d0*/  MOV R48, RZ ;  /* 0x000000ff00307202 */ /* 0x000fe40000000f00 */
[----:B--2---:R-:W2:Y:S01]  /*01e0*/  LDC R14, c[0x0][0x41c] ;  /* 0x00010700ff0e7b82 */ /* 0x004ea20000000800 */
[----:B------:R-:W-:Y:S01]  /*01f0*/  CS2R R46, SRZ ;  /* 0x00000000002e7805 */ /* 0x000fe2000001ff00 */
[----:B------:R-:W3:Y:S01]  /*0200*/  LDCU.64 UR4, c[0x0][0x3b8] ;  /* 0x00007700ff0477ac */ /* 0x000ee20008000a00 */
[----:B0-----:R-:W-:-:S04]  /*0210*/  IABS R13, R12 ;  /* 0x0000000c000d7213 */ /* 0x001fc80000000000 */
[----:B------:R-:W0:Y:S01]  /*0220*/  I2F.RP R4, R13 ;  /* 0x0000000d00047306 */ /* 0x000e220000209400 */
[----:B--2---:R-:W-:-:S05]  /*0230*/  IMAD R23, R14, UR13, R23 ;  /* 0x0000000d0e177c24 */ /* 0x004fca000f8e0217 */
[----:B-1----:R-:W-:Y:S02]  /*0240*/  ISETP.GE.U32.AND P1, PT, R23, UR16, PT ;  /* 0x0000001017007c0c */ /* 0x002fe4000bf26070 */
[----:B------:R-:W-:Y:S01]  /*0250*/  SHF.R.S32.HI R19, RZ, 0x1f, R23 ;  /* 0x0000001fff137819 */ /* 0x000fe20000011417 */
[----:B0-----:R-:W0:Y:S03]  /*0260*/  MUFU.RCP R4, R4 ;  /* 0x0000000400047308 */ /* 0x001e260000001000 */
[----:B------:R-:W-:-:S13]  /*0270*/  ISETP.GE.AND.EX P1, PT, R19, UR17, PT, P1 ;  /* 0x0000001113007c0c */ /* 0x000fda000bf26310 */
[----:B------:R-:W1:Y:S01]  /*0280*/  @!P1 LDC.64 R16, c[0x0][0x3a0] ;  /* 0x0000e800ff109b82 */ /* 0x000e620000000a00 */
[----:B0-----:R-:W-:-:S04]  /*0290*/  IADD3 R10, PT, PT, R4, 0xffffffe, RZ ;  /* 0x0ffffffe040a7810 */ /* 0x001fc80007ffe0ff */
[----:B------:R0:W2:Y:S03]  /*02a0*/  F2I.FTZ.U32.TRUNC.NTZ R11, R10 ;  /* 0x0000000a000b7305 */ /* 0x0000a6000021f000 */
[----:B------:R-:W4:Y:S01]  /*02b0*/  @!P1 LDC.64 R20, c[0x0][0x398] ;  /* 0x0000e600ff149b82 */ /* 0x000f220000000a00 */
[----:B0-----:R-:W-:Y:S02]  /*02c0*/  MOV R10, RZ ;  /* 0x000000ff000a7202 */ /* 0x001fe40000000f00 */
[----:B--2---:R-:W-:-:S05]  /*02d0*/  IADD3 R6, PT, PT, RZ, -R11, RZ ;  /* 0x8000000bff067210 */ /* 0x004fca0007ffe0ff */
        /* <DEDUP_REMOVED lines=8> */
[----:B------:R-:W-:Y:S02]  /*0360*/  ISETP.GE.AND P0, PT, R8, RZ, PT ;  /* 0x000000ff0800720c */ /* 0x000fe40003f06270 */
[----:B------:R-:W-:-:S04]  /*0370*/  IADD3 R8, PT, PT, R23, 0x40, RZ ;  /* 0x0000004017087810 */ /* 0x000fc80007ffe0ff */
[----:B------:R-:W-:-:S05]  /*0380*/  SHF.R.S32.HI R27, RZ, 0x1f, R8 ;  /* 0x0000001fff1b7819 */ /* 0x000fca0000011408 */
[-C--:B------:R-:W-:Y:S02]  /*0390*/  @!P3 IADD3 R6, PT, PT, R6, -R13.reuse, RZ ;  /* 0x8000000d0606b210 */ /* 0x080fe40007ffe0ff */
[----:B------:R-:W-:Y:S02]  /*03a0*/  @!P3 IADD3 R4, PT, PT, R4, 0x1, RZ ;  /* 0x000000010404b810 */ /* 0x000fe40007ffe0ff */
[CC--:B------:R-:W-:Y:S02]  /*03b0*/  ISETP.GE.U32.AND P2, PT, R6.reuse, R13.reuse, PT ;  /* 0x0000000d0600720c */ /* 0x0c0fe40003f46070 */
[----:B------:R-:W-:Y:S02]  /*03c0*/  ISETP.GT.U32.AND P5, PT, R13, R6, PT ;  /* 0x000000060d00720c */ /* 0x000fe40003fa4070 */
[----:B------:R-:W-:Y:S02]  /*03d0*/  IADD3 R11, PT, PT, R6, -R13, RZ ;  /* 0x8000000d060b7210 */ /* 0x000fe40007ffe0ff */
[----:B------:R-:W-:-:S02]  /*03e0*/  LOP3.LUT R13, RZ, R12, RZ, 0x33, !PT ;  /* 0x0000000cff0d7212 */ /* 0x000fc400078e33ff */
[----:B------:R-:W-:Y:S02]  /*03f0*/  SEL R6, R11, R6, !P5 ;  /* 0x000000060b067207 */ /* 0x000fe40006800000 */
[----:B------:R-:W-:Y:S01]  /*0400*/  ISETP.NE.AND P5, PT, R12, RZ, PT ;  /* 0x000000ff0c00720c */ /* 0x000fe20003fa5270 */
[----:B------:R-:W0:Y:S01]  /*0410*/  @!P1 LDC.64 R10, c[0x0][0x3f8] ;  /* 0x0000fe00ff0a9b82 */ /* 0x000e220000000a00 */
[----:B------:R-:W-:Y:S02]  /*0420*/  @!P4 IADD3 R6, PT, PT, -R6, RZ, RZ ;  /* 0x000000ff0606c210 */ /* 0x000fe40007ffe1ff */
[----:B------:R-:W-:Y:S02]  /*0430*/  @P2 IADD3 R4, PT, PT, R4, 0x1, RZ ;  /* 0x0000000104042810 */ /* 0x000fe40007ffe0ff */
[----:B------:R-:W-:Y:S02]  /*0440*/  ISETP.GE.U32.AND P3, PT, R8, UR16, PT ;  /* 0x0000001008007c0c */ /* 0x000fe4000bf66070 */
[----:B------:R-:W-:-:S02]  /*0450*/  @!P0 IADD3 R4, PT, PT, -R4, RZ, RZ ;  /* 0x000000ff04048210 */ /* 0x000fc40007ffe1ff */
[C---:B------:R-:W-:Y:S02]  /*0460*/  SEL R53, R13.reuse, R6, !P5 ;  /* 0x000000060d357207 */ /* 0x040fe40006800000 */
[----:B------:R-:W-:Y:S02]  /*0470*/  SHF.L.U32 R6, R0, 0x1, RZ ;  /* 0x0000000100067819 */ /* 0x000fe400000006ff */
[----:B------:R-:W-:Y:S02]  /*0480*/  SEL R13, R13, R4, !P5 ;  /* 0x000000040d0d7207 */ /* 0x000fe40006800000 */
[----:B------:R-:W-:Y:S02]  /*0490*/  ISETP.GE.AND.EX P3, PT, R27, UR17, PT, P3 ;  /* 0x000000111b007c0c */ /* 0x000fe4000bf66330 */
[----:B------:R-:W-:Y:S02]  /*04a0*/  SHF.L.U32 R15, R53, 0x2, RZ ;  /* 0x00000002350f7819 */ /* 0x000fe400000006ff */
[----:B------:R-:W-:-:S02]  /*04b0*/  LOP3.LUT R4, R6, 0x2, RZ, 0xc0, !PT ;  /* 0x0000000206047812 */ /* 0x000fc400078ec0ff */
[----:B------:R-:W-:Y:S02]  /*04c0*/  SHF.R.S32.HI R12, RZ, 0x1f, R13 ;  /* 0x0000001fff0c7819 */ /* 0x000fe4000001140d */
[----:B------:R-:W-:Y:S02]  /*04d0*/  SHF.R.S32.HI R57, RZ, 0x1f, R15 ;  /* 0x0000001fff397819 */ /* 0x000fe4000001140f */
[----:B------:R-:W-:Y:S01]  /*04e0*/  LOP3.LUT R56, R15, R4, RZ, 0xfc, !PT ;  /* 0x000000040f387212 */ /* 0x000fe200078efcff */
[----:B------:R-:W-:Y:S01]  /*04f0*/  IMAD R12, R12, UR18, RZ ;  /* 0x000000120c0c7c24 */ /* 0x000fe2000f8e02ff */
[----:B------:R-:W-:Y:S01]  /*0500*/  IADD3 R6, PT, PT, R23, 0x80, RZ ;  /* 0x0000008017067810 */ /* 0x000fe20007ffe0ff */
[----:B------:R-:W2:Y:S02]  /*0510*/  @!P3 LDC.64 R14, c[0x0][0x3f8] ;  /* 0x0000fe00ff0ebb82 */ /* 0x000ea40000000a00 */
[----:B------:R-:W-:Y:S01]  /*0520*/  IMAD.WIDE.U32 R56, R13, UR18, R56 ;  /* 0x000000120d387c25 */ /* 0x000fe2000f8e0038 */
[----:B------:R-:W-:-:S02]  /*0530*/  ISETP.GE.U32.AND P0, PT, R6, UR16, PT ;  /* 0x0000001006007c0c */ /* 0x000fc4000bf06070 */
[----:B------:R-:W-:Y:S01]  /*0540*/  SHF.R.S32.HI R25, RZ, 0x1f, R6 ;  /* 0x0000001fff197819 */ /* 0x000fe20000011406 */
[----:B------:R-:W-:Y:S01]  /*0550*/  IMAD R13, R13, UR19, R12 ;  /* 0x000000130d0d7c24 */ /* 0x000fe2000f8e020c */
[----:B------:R-:W-:Y:S01]  /*0560*/  @!P1 MOV R58, R56 ;  /* 0x00000038003a9202 */ /* 0x000fe20000000f00 */
[----:B0-----:R-:W-:Y:S01]  /*0570*/  @!P1 IMAD R12, R19, R10, RZ ;  /* 0x0000000a130c9224 */ /* 0x001fe200078e02ff */
[----:B------:R-:W-:Y:S01]  /*0580*/  ISETP.GE.AND.EX P0, PT, R25, UR17, PT, P0 ;  /* 0x0000001119007c0c */ /* 0x000fe2000bf06300 */
[----:B------:R-:W0:Y:S01]  /*0590*/  @!P3 LDC.64 R18, c[0x0][0x3a0] ;  /* 0x0000e800ff12bb82 */ /* 0x000e220000000a00 */
[----:B------:R-:W-:Y:S01]  /*05a0*/  IADD3 R59, PT, PT, R57, R13, RZ ;  /* 0x0000000d393b7210 */ /* 0x000fe20007ffe0ff */
[C---:B------:R-:W-:Y:S01]  /*05b0*/  @!P1 IMAD R11, R23.reuse, R11, R12 ;  /* 0x0000000b170b9224 */ /* 0x040fe200078e020c */
[----:B------:R-:W-:Y:S01]  /*05c0*/  @!P3 MOV R26, R56 ;  /* 0x00000038001ab202 */ /* 0x000fe20000000f00 */
[----:B------:R-:W-:-:S05]  /*05d0*/  @!P1 IMAD.WIDE.U32 R12, R23, R10, R58 ;  /* 0x0000000a170c9225 */ /* 0x000fca00078e003a */
[----:B------:R-:W-:Y:S02]  /*05e0*/  @!P1 IADD3 R13, PT, PT, R13, R11, RZ ;  /* 0x0000000b0d0d9210 */ /* 0x000fe40007ffe0ff */
[C---:B------:R-:W-:Y:S01]  /*05f0*/  @!P1 SHF.L.U32 R29, R12.reuse, 0x1, RZ ;  /* 0x000000010c1d9819 */ /* 0x040fe200000006ff */
[----:B--2---:R-:W-:Y:S01]  /*0600*/  @!P3 IMAD R27, R27, R14, RZ ;  /* 0x0000000e1b1bb224 */ /* 0x004fe200078e02ff */
[----:B------:R-:W-:Y:S01]  /*0610*/  @!P1 SHF.L.U64.HI R22, R12, 0x1, R13 ;  /* 0x000000010c169819 */ /* 0x000fe2000001020d */
[----:B------:R-:W2:Y:S01]  /*0620*/  @!P3 LDC.64 R10, c[0x0][0x398] ;  /* 0x0000e600ff0abb82 */ /* 0x000ea20000000a00 */
[C---:B-1----:R-:W-:Y:S02]  /*0630*/  @!P1 IADD3 R16, P2, PT, R29.reuse, R16, RZ ;  /* 0x000000101d109210 */ /* 0x042fe40007f5e0ff */
[----:B----4-:R-:W-:Y:S01]  /*0640*/  @!P1 IADD3 R20, P4, PT, R29, R20, RZ ;  /* 0x000000141d149210 */ /* 0x010fe20007f9e0ff */
[----:B------:R-:W-:Y:S01]  /*0650*/  @!P3 IMAD R29, R8, R15, R27 ;  /* 0x0000000f081db224 */ /* 0x000fe200078e021b */
[----:B------:R-:W-:-:S02]  /*0660*/  @!P3 MOV R27, R59 ;  /* 0x0000003b001bb202 */ /* 0x000fc40000000f00 */
[----:B------:R-:W-:Y:S01]  /*0670*/  @!P1 IADD3.X R17, PT, PT, R22, R17, RZ, P2, !PT ;  /* 0x0000001116119210 */ /* 0x000fe200017fe4ff */
[----:B------:R-:W1:Y:S01]  /*0680*/  @!P0 LDC.64 R12, c[0x0][0x3f8] ;  /* 0x0000fe00ff0c8b82 */ /* 0x000e620000000a00 */
[----:B------:R-:W-:Y:S01]  /*0690*/  @!P3 IMAD.WIDE.U32 R14, R8, R14, R26 ;  /* 0x0000000e080eb225 */ /* 0x000fe200078e001a */
[----:B------:R-:W-:Y:S02]  /*06a0*/  IADD3 R8, PT, PT, R23, 0x100, RZ ;  /* 0x0000010017087810 */ /* 0x000fe40007ffe0ff */
[----:B------:R4:W5:Y:S01]  /*06b0*/  @!P1 LDG.E R48, desc[UR10][R16.64] ;  /* 0x0000000a10309981 */ /* 0x000962000c1e1900 */
[----:B------:R-:W-:Y:S02]  /*06c0*/  @!P0 MOV R24, R56 ;  /* 0x0000003800188202 */ /* 0x000fe40000000f00 */
[----:B------:R-:W-:Y:S02]  /*06d0*/  @!P3 IADD3 R27, PT, PT, R15, R29, RZ ;  /* 0x0000001d0f1bb210 */ /* 0x000fe40007ffe0ff */
[----:B------:R-:W-:-:S02]  /*06e0*/  ISETP.GE.U32.AND P2, PT, R8, UR16, PT ;  /* 0x0000001008007c0c */ /* 0x000fc4000bf46070 */
[----:B------:R-:W-:Y:S02]  /*06f0*/  SHF.R.S32.HI R29, RZ, 0x1f, R8 ;  /* 0x0000001fff1d7819 */ /* 0x000fe40000011408 */
[C---:B------:R-:W-:Y:S01]  /*0700*/  @!P3 SHF.L.U32 R15, R14.reuse, 0x1, RZ ;  /* 0x000000010e0fb819 */ /* 0x040fe200000006ff */
[----:B----4-:R-:W4:Y:S01]  /*0710*/  @!P0 LDC.64 R16, c[0x0][0x3a0] ;  /* 0x0000e800ff108b82 */ /* 0x010f220000000a00 */
[----:B------:R-:W-:Y:S02]  /*0720*/  ISETP.GE.AND.EX P2, PT, R29, UR17, PT, P2 ;  /* 0x000000111d007c0c */ /* 0x000fe4000bf46320 */
[----:B------:R-:W-:Y:S02]  /*0730*/  @!P3 SHF.L.U64.HI R14, R14, 0x1, R27 ;  /* 0x000000010e0eb819 */ /* 0x000fe4000001021b */
[----:B------:R-:W-:Y:S02]  /*0740*/  @!P1 IADD3.X R21, PT, PT, R22, R21, RZ, P4, !PT ;  /* 0x0000001516159210 */ /* 0x000fe400027fe4ff */
[----:B0-----:R-:W-:-:S02]  /*0750*/  @!P3 IADD3 R18, P4, PT, R15, R18, RZ ;  /* 0x000000120f12b210 */ /* 0x001fc40007f9e0ff */
[----:B--2---:R-:W-:Y:S01]  /*0760*/  @!P3 IADD3 R10, P5, PT, R15, R10, RZ ;  /* 0x0000000a0f0ab210 */ /* 0x004fe20007fbe0ff */
[-C--:B-1----:R-:W-:Y:S01]  /*0770*/  @!P0 IMAD R25, R25, R12.reuse, RZ ;  /* 0x0000000c19198224 */ /* 0x082fe200078e02ff */
[----:B------:R0:W5:Y:S01]  /*0780*/  @!P1 LDG.E R47, desc[UR10][R20.64] ;  /* 0x0000000a142f9981 */ /* 0x000162000c1e1900 */
[----:B------:R-:W-:Y:S02]  /*0790*/  @!P3 IADD3.X R19, PT, PT, R14, R19, RZ, P4, !PT ;  /* 0x000000130e13b210 */ /* 0x000fe400027fe4ff */
[----:B------:R-:W-:Y:S01]  /*07a0*/  CS2R R44, SRZ ;  /* 0x00000000002c7805 */ /* 0x000fe2000001ff00 */
[----:B------:R-:W-:Y:S01]  /*07b0*/  @!P0 IMAD R27, R6, R13, R25 ;  /* 0x0000000d061b8224 */ /* 0x000fe200078e0219 */
[----:B------:R-:W-:Y:S02]  /*07c0*/  @!P0 MOV R25, R59 ;  /* 0x0000003b00198202 */ /* 0x000fe40000000f00 */
[----:B------:R-:W-:Y:S01]  /*07d0*/  @!P3 IADD3.X R11, PT, PT, R14, R11, RZ, P5, !PT ;  /* 0x0000000b0e0bb210 */ /* 0x000fe20002ffe4ff */
[----:B---3--:R-:W-:Y:S01]  /*07e0*/  UIMAD.WIDE UR4, UR7, 0x8, UR4 ;  /* 0x00000008070478a5 */ /* 0x008fe2000f8e0204 */
[----:B------:R-:W1:Y:S01]  /*07f0*/  @!P2 LDC.64 R14, c[0x0][0x3f8] ;  /* 0x0000fe00ff0eab82 */ /* 0x000e620000000a00 */
[----:B------:R-:W-:Y:S01]  /*0800*/  @!P0 IMAD.WIDE.U32 R24, R6, R12, R24 ;  /* 0x0000000c06188225 */ /* 0x000fe200078e0018 */
[----:B------:R-:W-:Y:S01]  /*0810*/  ISETP.GE.U32.AND P4, PT, R51, UR16, PT ;  /* 0x0000001033007c0c */ /* 0x000fe2000bf86070 */
[----:B------:R-:W5:Y:S04]  /*0820*/  @!P3 LDG.E R45, desc[UR10][R10.64] ;  /* 0x0000000a0a2db981 */ /* 0x000f68000c1e1900 */
[----:B------:R2:W5:Y:S01]  /*0830*/  @!P3 LDG.E R46, desc[UR10][R18.64] ;  /* 0x0000000a122eb981 */ /* 0x000562000c1e1900 */
[----:B------:R-:W3:Y:S01]  /*0840*/  @!P0 LDC.64 R12, c[0x0][0x398] ;  /* 0x0000e600ff0c8b82 */ /* 0x000ee20000000a00 */
[----:B0-----:R-:W-:-:S02]  /*0850*/  @!P0 IADD3 R21, PT, PT, R25, R27, RZ ;  /* 0x0000001b19158210 */ /* 0x001fc40007ffe0ff */
[C---:B------:R-:W-:Y:S02]  /*0860*/  @!P0 SHF.L.U32 R25, R24.reuse, 0x1, RZ ;  /* 0x0000000118198819 */ /* 0x040fe400000006ff */
[----:B------:R-:W-:Y:S02]  /*0870*/  IADD3 R6, PT, PT, R23, 0x140, RZ ;  /* 0x0000014017067810 */ /* 0x000fe40007ffe0ff */
[----:B------:R-:W-:Y:S02]  /*0880*/  @!P0 SHF.L.U64.HI R26, R24, 0x1, R21 ;  /* 0x00000001181a8819 */ /* 0x000fe40000010215 */
[----:B----4-:R-:W-:Y:S01]  /*0890*/  @!P0 IADD3 R22, P6, PT, R25, R16, RZ ;  /* 0x0000001019168210 */ /* 0x010fe20007fde0ff */
[----:B--2---:R-:W0:Y:S01]  /*08a0*/  @!P2 LDC.64 R18, c[0x0][0x3a0] ;  /* 0x0000e800ff12ab82 */ /* 0x004e220000000a00 */
[----:B------:R-:W-:Y:S02]  /*08b0*/  ISETP.GE.U32.AND P1, PT, R6, UR16, PT ;  /* 0x0000001006007c0c */ /* 0x000fe4000bf26070 */
[----:B------:R-:W-:-:S02]  /*08c0*/  SHF.R.S32.HI R27, RZ, 0x1f, R6 ;  /* 0x0000001fff1b7819 */ /* 0x000fc40000011406 */
[----:B------:R-:W-:Y:S01]  /*08d0*/  @!P0 IADD3.X R23, PT, PT, R26, R17, RZ, P6, !PT ;  /* 0x000000111a178210 */ /* 0x000fe200037fe4ff */
[----:B-1----:R-:W-:Y:S01]  /*08e0*/  @!P2 IMAD R29, R29, R14, RZ ;  /* 0x0000000e1d1da224 */ /* 0x002fe200078e02ff */
[----:B------:R-:W-:Y:S01]  /*08f0*/  @!P2 MOV R24, R56 ;  /* 0x000000380018a202 */ /* 0x000fe20000000f00 */
[----:B------:R-:W1:Y:S01]  /*0900*/  @!P2 LDC.64 R20, c[0x0][0x398] ;  /* 0x0000e600ff14ab82 */ /* 0x000e620000000a00 */
[----:B------:R-:W-:Y:S02]  /*0910*/  ISETP.GE.AND.EX P1, PT, R27, UR17, PT, P1 ;  /* 0x000000111b007c0c */ /* 0x000fe4000bf26310 */
[----:B---3--:R-:W-:Y:S01]  /*0920*/  @!P0 IADD3 R12, P6, PT, R25, R12, RZ ;  /* 0x0000000c190c8210 */ /* 0x008fe20007fde0ff */
[----:B------:R2:W5:Y:S01]  /*0930*/  @!P0 LDG.E R44, desc[UR10][R22.64] ;  /* 0x0000000a162c8981 */ /* 0x000562000c1e1900 */
[----:B------:R-:W-:Y:S01]  /*0940*/  @!P2 MOV R25, R59 ;  /* 0x0000003b0019a202 */ /* 0x000fe20000000f00 */
[C---:B------:R-:W-:Y:S02]  /*0950*/  @!P2 IMAD R15, R8.reuse, R15, R29 ;  /* 0x0000000f080fa224 */ /* 0x040fe400078e021d */
[----:B------:R-:W-:Y:S01]  /*0960*/  @!P2 IMAD.WIDE.U32 R24, R8, R14, R24 ;  /* 0x0000000e0818a225 */ /* 0x000fe200078e0018 */
[----:B------:R-:W-:-:S05]  /*0970*/  MOV R14, UR4 ;  /* 0x00000004000e7c02 */ /* 0x000fca0008000f00 */
[----:B------:R-:W3:Y:S01]  /*0980*/  @!P1 LDC.64 R10, c[0x0][0x3f8] ;  /* 0x0000fe00ff0a9b82 */ /* 0x000ee20000000a00 */
[----:B------:R-:W-:Y:S02]  /*0990*/  @!P2 IADD3 R25, PT, PT, R25, R15, RZ ;  /* 0x0000000f1919a210 */ /* 0x000fe40007ffe0ff */
[----:B------:R-:W-:Y:S02]  /*09a0*/  MOV R15, UR5 ;  /* 0x00000005000f7c02 */ /* 0x000fe40008000f00 */
[----:B------:R-:W-:-:S03]  /*09b0*/  ISETP.GE.AND.EX P4, PT, R7, UR17, PT, P4 ;  /* 0x0000001107007c0c */ /* 0x000fc6000bf86340 */
[----:B------:R-:W4:Y:S01]  /*09c0*/  @!P1 LDC.64 R30, c[0x0][0x398] ;  /* 0x0000e600ff1e9b82 */ /* 0x000f220000000a00 */
[----:B------:R-:W4:Y:S01]  /*09d0*/  LDG.E.64 R14, desc[UR10][R14.64] ;  /* 0x0000000a0e0e7981 */ /* 0x000f22000c1e1b00 */
[----:B------:R-:W-:Y:S02]  /*09e0*/  ISETP.GE.U32.AND P5, PT, R52, UR16, PT ;  /* 0x0000001034007c0c */ /* 0x000fe4000bfa6070 */
[C---:B------:R-:W-:Y:S02]  /*09f0*/  @!P2 SHF.L.U32 R29, R24.reuse, 0x1, RZ ;  /* 0x00000001181da819 */ /* 0x040fe400000006ff */
[----:B------:R-:W-:Y:S02]  /*0a00*/  ISETP.GE.AND.EX P5, PT, R5, UR17, PT, P5 ;  /* 0x0000001105007c0c */ /* 0x000fe4000bfa6350 */
[----:B------:R-:W-:Y:S02]  /*0a10*/  @!P2 SHF.L.U64.HI R8, R24, 0x1, R25 ;  /* 0x000000011808a819 */ /* 0x000fe40000010219 */
[----:B------:R-:W1:Y:S01]  /*0a20*/  @!P4 LDC.64 R16, c[0x0][0x3f8] ;  /* 0x0000fe00ff10cb82 */ /* 0x000e620000000a00 */
[----:B--2---:R-:W-:-:S02]  /*0a30*/  @!P1 MOV R22, R56 ;  /* 0x0000003800169202 */ /* 0x004fc40000000f00 */
[----:B------:R-:W-:-:S05]  /*0a40*/  @!P1 MOV R23, R59 ;  /* 0x0000003b00179202 */ /* 0x000fca0000000f00 */
[----:B------:R-:W2:Y:S01]  /*0a50*/  @!P1 LDC.64 R24, c[0x0][0x3a0] ;  /* 0x0000e800ff189b82 */ /* 0x000ea20000000a00 */
[-C--:B---3--:R-:W-:Y:S01]  /*0a60*/  @!P1 IMAD R27, R27, R10.reuse, RZ ;  /* 0x0000000a1b1b9224 */ /* 0x088fe200078e02ff */
[----:B------:R-:W-:Y:S02]  /*0a70*/  CS2R R42, SRZ ;  /* 0x00000000002a7805 */ /* 0x000fe4000001ff00 */
[----:B------:R-:W-:Y:S01]  /*0a80*/  @!P0 IADD3.X R13, PT, PT, R26, R13, RZ, P6, !PT ;  /* 0x0000000d1a0d8210 */ /* 0x000fe200037fe4ff */
[----:B------:R-:W-:-:S04]  /*0a90*/  @!P1 IMAD.WIDE.U32 R22, R6, R10, R22 ;  /* 0x0000000a06169225 */ /* 0x000fc800078e0016 */
[----:B------:R-:W-:Y:S01]  /*0aa0*/  @!P1 IMAD R27, R6, R11, R27 ;  /* 0x0000000b061b9224 */ /* 0x000fe200078e021b */
[----:B------:R-:W-:Y:S01]  /*0ab0*/  ISETP.GE.U32.AND P3, PT, R50, UR16, PT ;  /* 0x0000001032007c0c */ /* 0x000fe2000bf66070 */
[----:B------:R-:W3:Y:S01]  /*0ac0*/  @!P5 LDC.64 R10, c[0x0][0x3f8] ;  /* 0x0000fe00ff0adb82 */ /* 0x000ee20000000a00 */
[----:B0-----:R-:W-:Y:S01]  /*0ad0*/  @!P2 IADD3 R18, P6, PT, R29, R18, RZ ;  /* 0x000000121d12a210 */ /* 0x001fe20007fde0ff */
[----:B------:R0:W5:Y:S01]  /*0ae0*/  @!P0 LDG.E R43, desc[UR10][R12.64] ;  /* 0x0000000a0c2b8981 */ /* 0x000162000c1e1900 */
[----:B------:R-:W-:Y:S02]  /*0af0*/  @!P1 IADD3 R23, PT, PT, R23, R27, RZ ;  /* 0x0000001b17179210 */ /* 0x000fe40007ffe0ff */
[----:B------:R-:W-:Y:S02]  /*0b00*/  CS2R R40, SRZ ;  /* 0x0000000000287805 */ /* 0x000fe4000001ff00 */
[----:B------:R-:W-:Y:S02]  /*0b10*/  ISETP.GE.AND.EX P3, PT, R9, UR17, PT, P3 ;  /* 0x0000001109007c0c */ /* 0x000fe4000bf66330 */
[----:B------:R-:W-:-:S02]  /*0b20*/  @!P2 IADD3.X R19, PT, PT, R8, R19, RZ, P6, !PT ;  /* 0x000000130813a210 */ /* 0x000fc400037fe4ff */
[----:B-1----:R-:W-:Y:S01]  /*0b30*/  @!P2 IADD3 R20, P0, PT, R29, R20, RZ ;  /* 0x000000141d14a210 */ /* 0x002fe20007f1e0ff */
[----:B0-----:R-:W0:Y:S01]  /*0b40*/  @!P4 LDC.64 R12, c[0x0][0x3a0] ;  /* 0x0000e800ff0ccb82 */ /* 0x001e220000000a00 */
[C---:B------:R-:W-:Y:S01]  /*0b50*/  @!P1 SHF.L.U32 R27, R22.reuse, 0x1, RZ ;  /* 0x00000001161b9819 */ /* 0x040fe200000006ff */
[----:B------:R1:W5:Y:S01]  /*0b60*/  @!P2 LDG.E R40, desc[UR10][R18.64] ;  /* 0x0000000a1228a981 */ /* 0x000362000c1e1900 */
[----:B------:R-:W-:Y:S02]  /*0b70*/  @!P1 SHF.L.U64.HI R6, R22, 0x1, R23 ;  /* 0x0000000116069819 */ /* 0x000fe40000010217 */
[----:B------:R-:W-:-:S03]  /*0b80*/  @!P2 IADD3.X R21, PT, PT, R8, R21, RZ, P0, !PT ;  /* 0x000000150815a210 */ /* 0x000fc600007fe4ff */
[----:B------:R-:W0:Y:S01]  /*0b90*/  @!P4 LDC.64 R22, c[0x0][0x398] ;  /* 0x0000e600ff16cb82 */ /* 0x000e220000000a00 */
[----:B------:R-:W-:Y:S01]  /*0ba0*/  @!P4 IMAD R8, R7, R16, RZ ;  /* 0x000000100708c224 */ /* 0x000fe200078e02ff */
[----:B--2---:R-:W-:Y:S02]  /*0bb0*/  @!P1 IADD3 R24, P0, PT, R27, R24, RZ ;  /* 0x000000181b189210 */ /* 0x004fe40007f1e0ff */
[----:B-1----:R-:W-:Y:S02]  /*0bc0*/  @!P4 MOV R18, R56 ;  /* 0x000000380012c202 */ /* 0x002fe40000000f00 */
[----:B------:R-:W-:Y:S02]  /*0bd0*/  @!P4 MOV R19, R59 ;  /* 0x0000003b0013c202 */ /* 0x000fe40000000f00 */
[----:B------:R-:W-:Y:S01]  /*0be0*/  CS2R R38, SRZ ;  /* 0x0000000000267805 */ /* 0x000fe2000001ff00 */
[C---:B------:R-:W-:Y:S01]  /*0bf0*/  @!P4 IMAD R29, R51.reuse, R17, R8 ;  /* 0x00000011331dc224 */ /* 0x040fe200078e0208 */
[C---:B------:R-:W-:Y:S01]  /*0c00*/  @!P1 IADD3.X R25, PT, PT, R6.reuse, R25, RZ, P0, !PT ;  /* 0x0000001906199210 */ /* 0x040fe200007fe4ff */
[----:B------:R-:W-:Y:S01]  /*0c10*/  @!P4 IMAD.WIDE.U32 R16, R51, R16, R18 ;  /* 0x000000103310c225 */ /* 0x000fe200078e0012 */
[----:B----4-:R-:W-:Y:S01]  /*0c20*/  @!P1 IADD3 R30, P0, PT, R27, R30, RZ ;  /* 0x0000001e1b1e9210 */ /* 0x010fe20007f1e0ff */
[----:B------:R-:W1:Y:S01]  /*0c30*/  @!P3 LDC.64 R18, c[0x0][0x3f8] ;  /* 0x0000fe00ff12bb82 */ /* 0x000e620000000a00 */
[----:B------:R-:W-:Y:S01]  /*0c40*/  CS2R R36, SRZ ;  /* 0x0000000000247805 */ /* 0x000fe2000001ff00 */
[----:B------:R2:W5:Y:S01]  /*0c50*/  @!P2 LDG.E R39, desc[UR10][R20.64] ;  /* 0x0000000a1427a981 */ /* 0x000562000c1e1900 */
[----:B------:R-:W-:-:S02]  /*0c60*/  @!P1 IADD3.X R31, PT, PT, R6, R31, RZ, P0, !PT ;  /* 0x0000001f061f9210 */ /* 0x000fc400007fe4ff */
[----:B------:R-:W-:Y:S01]  /*0c70*/  @!P4 IADD3 R17, PT, PT, R17, R29, RZ ;  /* 0x0000001d1111c210 */ /* 0x000fe20007ffe0ff */
[----:B------:R4:W5:Y:S01]  /*0c80*/  @!P1 LDG.E R38, desc[UR10][R24.64] ;  /* 0x0000000a18269981 */ /* 0x000962000c1e1900 */
[----:B------:R-:W-:Y:S01]  /*0c90*/  @!P4 SHF.L.U32 R27, R16, 0x1, RZ ;  /* 0x00000001101bc819 */ /* 0x000fe200000006ff */
[----:B---3--:R-:W-:Y:S01]  /*0ca0*/  @!P5 IMAD R8, R5, R10, RZ ;  /* 0x0000000a0508d224 */ /* 0x008fe200078e02ff */
[----:B--2---:R-:W2:Y:S01]  /*0cb0*/  @!P5 LDC.64 R20, c[0x0][0x3a0] ;  /* 0x0000e800ff14db82 */ /* 0x004ea20000000a00 */
[----:B------:R3:W5:Y:S01]  /*0cc0*/  @!P1 LDG.E R37, desc[UR10][R30.64] ;  /* 0x0000000a1e259981 */ /* 0x000762000c1e1900 */
[----:B----4-:R-:W-:Y:S02]  /*0cd0*/  @!P5 MOV R24, R56 ;  /* 0x000000380018d202 */ /* 0x010fe40000000f00 */
[----:B------:R-:W-:Y:S01]  /*0ce0*/  @!P5 MOV R25, R59 ;  /* 0x0000003b0019d202 */ /* 0x000fe20000000f00 */
[----:B------:R-:W-:Y:S01]  /*0cf0*/  @!P5 IMAD R33, R52, R11, R8 ;  /* 0x0000000b3421d224 */ /* 0x000fe200078e0208 */
[----:B------:R-:W-:-:S02]  /*0d00*/  @!P4 SHF.L.U64.HI R6, R16, 0x1, R17 ;  /* 0x000000011006c819 */ /* 0x000fc40000010211 */
[----:B------:R-:W-:Y:S01]  /*0d10*/  ISETP.NE.AND P1, PT, RZ, UR15, PT ;  /* 0x0000000fff007c0c */ /* 0x000fe2000bf25270 */
[----:B------:R-:W4:Y:S01]  /*0d20*/  @!P5 LDC.64 R16, c[0x0][0x398] ;  /* 0x0000e600ff10db82 */ /* 0x000f220000000a00 */
[----:B0-----:R-:W-:Y:S01]  /*0d30*/  @!P4 IADD3 R28, P0, PT, R27, R12, RZ ;  /* 0x0000000c1b1cc210 */ /* 0x001fe20007f1e0ff */
[----:B------:R-:W-:-:S03]  /*0d40*/  @!P5 IMAD.WIDE.U32 R24, R52, R10, R24 ;  /* 0x0000000a3418d225 */ /* 0x000fc600078e0018 */
[C---:B------:R-:W-:Y:S02]  /*0d50*/  @!P4 IADD3.X R29, PT, PT, R6.reuse, R13, RZ, P0, !PT ;  /* 0x0000000d061dc210 */ /* 0x040fe400007fe4ff */
[----:B------:R-:W-:Y:S01]  /*0d60*/  @!P4 IADD3 R26, P0, PT, R27, R22, RZ ;  /* 0x000000161b1ac210 */ /* 0x000fe20007f1e0ff */
[----:B------:R-:W0:Y:S01]  /*0d70*/  @!P3 LDC.64 R10, c[0x0][0x3a0] ;  /* 0x0000e800ff0abb82 */ /* 0x000e220000000a00 */
[----:B------:R-:W-:Y:S01]  /*0d80*/  @!P5 IADD3 R25, PT, PT, R25, R33, RZ ;  /* 0x000000211919d210 */ /* 0x000fe20007ffe0ff */
[----:B-1----:R-:W-:Y:S01]  /*0d90*/  @!P3 IMAD R8, R9, R18, RZ ;  /* 0x000000120908b224 */ /* 0x002fe200078e02ff */
[----:B------:R-:W-:Y:S01]  /*0da0*/  @!P4 IADD3.X R27, PT, PT, R6, R23, RZ, P0, !PT ;  /* 0x00000017061bc210 */ /* 0x000fe200007fe4ff */
[----:B------:R2:W5:Y:S04]  /*0db0*/  @!P4 LDG.E R36, desc[UR10][R28.64] ;  /* 0x0000000a1c24c981 */ /* 0x000568000c1e1900 */
[----:B------:R-:W1:Y:S01]  /*0dc0*/  @!P3 LDC.64 R12, c[0x0][0x398] ;  /* 0x0000e600ff0cbb82 */ /* 0x000e620000000a00 */
[----:B------:R-:W-:-:S02]  /*0dd0*/  @!P5 SHF.L.U32 R33, R24, 0x1, RZ ;  /* 0x000000011821d819 */ /* 0x000fc400000006ff */
[----:B------:R-:W-:-:S05]  /*0de0*/  @!P5 SHF.L.U64.HI R6, R24, 0x1, R25 ;  /* 0x000000011806d819 */ /* 0x000fca0000010219 */
[----:B------:R-:W1:Y:S01]  /*0df0*/  LDC.64 R24, c[0x0][0x3a8] ;  /* 0x0000ea00ff187b82 */ /* 0x000e620000000a00 */
[----:B---3--:R-:W-:Y:S02]  /*0e00*/  @!P3 MOV R30, R56 ;  /* 0x00000038001eb202 */ /* 0x008fe40000000f00 */
[----:B------:R-:W-:-:S05]  /*0e10*/  @!P3 MOV R31, R59 ;  /* 0x0000003b001fb202 */ /* 0x000fca0000000f00 */
[----:B------:R-:W3:Y:S01]  /*0e20*/  @P1 LDC.64 R22, c[0x0][0x3b0] ;  /* 0x0000ec00ff161b82 */ /* 0x000ee20000000a00 */
[C---:B------:R-:W-:Y:S01]  /*0e30*/  @!P3 IMAD R35, R50.reuse, R19, R8 ;  /* 0x000000133223b224 */ /* 0x040fe200078e0208 */
[----:B--2---:R-:W-:Y:S01]  /*0e40*/  @!P5 IADD3 R28, P0, PT, R33, R20, RZ ;  /* 0x00000014211cd210 */ /* 0x004fe20007f1e0ff */
[----:B------:R-:W-:-:S03]  /*0e50*/  @!P3 IMAD.WIDE.U32 R18, R50, R18, R30 ;  /* 0x000000123212b225 */ /* 0x000fc600078e001e */
[----:B------:R-:W-:Y:S02]  /*0e60*/  @!P5 IADD3.X R29, PT, PT, R6, R21, RZ, P0, !PT ;  /* 0x00000015061dd210 */ /* 0x000fe400007fe4ff */
[----:B----4-:R-:W-:Y:S02]  /*0e70*/  @!P5 IADD3 R20, P0, PT, R33, R16, RZ ;  /* 0x000000102114d210 */ /* 0x010fe40007f1e0ff */
[----:B------:R-:W-:Y:S01]  /*0e80*/  @!P3 IADD3 R31, PT, PT, R19, R35, RZ ;  /* 0x00000023131fb210 */ /* 0x000fe20007ffe0ff */
[----:B------:R2:W5:Y:S01]  /*0e90*/  @!P5 LDG.E R42, desc[UR10][R28.64] ;  /* 0x0000000a1c2ad981 */ /* 0x000562000c1e1900 */
[----:B------:R-:W-:Y:S02]  /*0ea0*/  @!P3 SHF.L.U32 R19, R18, 0x1, RZ ;  /* 0x000000011213b819 */ /* 0x000fe400000006ff */
[----:B------:R-:W-:Y:S02]  /*0eb0*/  @!P5 IADD3.X R21, PT, PT, R6, R17, RZ, P0, !PT ;  /* 0x000000110615d210 */ /* 0x000fe400007fe4ff */
[----:B------:R-:W-:-:S02]  /*0ec0*/  @!P3 SHF.L.U64.HI R6, R18, 0x1, R31 ;  /* 0x000000011206b819 */ /* 0x000fc4000001021f */
[C---:B0-----:R-:W-:Y:S01]  /*0ed0*/  @!P3 IADD3 R18, P0, PT, R19.reuse, R10, RZ ;  /* 0x0000000a1312b210 */ /* 0x041fe20007f1e0ff */
[----:B------:R2:W5:Y:S01]  /*0ee0*/  @!P5 LDG.E R41, desc[UR10][R20.64] ;  /* 0x0000000a1429d981 */ /* 0x000562000c1e1900 */
[----:B-1----:R-:W-:Y:S02]  /*0ef0*/  @!P3 IADD3 R16, P2, PT, R19, R12, RZ ;  /* 0x0000000c1310b210 */ /* 0x002fe40007f5e0ff */
[----:B------:R-:W-:Y:S02]  /*0f00*/  LEA R31, R53, R4, 0x2 ;  /* 0x00000004351f7211 */ /* 0x000fe400078e10ff */
[C---:B------:R-:W-:Y:S02]  /*0f10*/  @!P3 IADD3.X R19, PT, PT, R6.reuse, R11, RZ, P0, !PT ;  /* 0x0000000b0613b210 */ /* 0x040fe400007fe4ff */
[----:B------:R-:W-:Y:S02]  /*0f20*/  CS2R R10, SRZ ;  /* 0x00000000000a7805 */ /* 0x000fe4000001ff00 */
[----:B------:R-:W-:Y:S01]  /*0f30*/  @!P3 IADD3.X R17, PT, PT, R6, R13, RZ, P2, !PT ;  /* 0x0000000d0611b210 */ /* 0x000fe200017fe4ff */
[----:B------:R-:W-:Y:S01]  /*0f40*/  IMAD.WIDE R12, R31, 0x4, R24 ;  /* 0x000000041f0c7825 */ /* 0x000fe200078e0218 */
[----:B------:R-:W-:-:S02]  /*0f50*/  MOV R8, RZ ;  /* 0x000000ff00087202 */ /* 0x000fc40000000f00 */
[----:B------:R-:W-:Y:S01]  /*0f60*/  MOV R6, RZ ;  /* 0x000000ff00067202 */ /* 0x000fe20000000f00 */
[----:B---3--:R-:W-:Y:S01]  /*0f70*/  @P1 IMAD.WIDE R22, R31, 0x4, R22 ;  /* 0x000000041f161825 */ /* 0x008fe200078e0216 */
[----:B------:R-:W-:Y:S01]  /*0f80*/  MOV R4, RZ ;  /* 0x000000ff00047202 */ /* 0x000fe20000000f00 */
[----:B------:R-:W5:Y:S04]  /*0f90*/  LDG.E.64 R12, desc[UR10][R12.64] ;  /* 0x0000000a0c0c7981 */ /* 0x000f68000c1e1b00 */
[----:B------:R2:W5:Y:S04]  /*0fa0*/  @!P4 LDG.E R8, desc[UR10][R26.64] ;  /* 0x0000000a1a08c981 */ /* 0x000568000c1e1900 */
[----:B------:R2:W5:Y:S04]  /*0fb0*/  @!P3 LDG.E R6, desc[UR10][R18.64] ;  /* 0x0000000a1206b981 */ /* 0x000568000c1e1900 */
[----:B------:R2:W5:Y:S04]  /*0fc0*/  @!P3 LDG.E R4, desc[UR10][R16.64] ;  /* 0x0000000a1004b981 */ /* 0x000568000c1e1900 */
[----:B------:R2:W5:Y:S01]  /*0fd0*/  @P1 LDG.E.64 R10, desc[UR10][R22.64] ;  /* 0x0000000a160a1981 */ /* 0x000562000c1e1b00 */
[----:B------:R-:W-:Y:S01]  /*0fe0*/  UISETP.NE.AND UP1, UPT, UR15, URZ, UPT ;  /* 0x000000ff0f00728c */ /* 0x000fe2000bf25270 */
[----:B------:R-:W-:Y:S01]  /*0ff0*/  UMOV UR9, 0x3f800000 ;  /* 0x3f80000000097882 */ /* 0x000fe20000000000 */
[----:B------:R-:W-:-:S13]  /*1000*/  R2UR UR16, R14 ;  /* 0x000000000e1072ca */ /* 0x000fda00000e0000 */
        /* <DEDUP_REMOVED lines=17> */
[----:B------:R-:W-:-:S02]  /*1120*/  HADD2.F32 R22, -RZ, R46.H1_H1 ;  /* 0x3000002eff167230 */ /* 0x000fc40000004100 */
        /* <DEDUP_REMOVED lines=8> */
[--C-:B------:R-:W-:Y:S02]  /*11b0*/  HADD2.F32 R23, -RZ, R45.reuse.H0_H0 ;  /* 0x2000002dff177230 */ /* 0x100fe40000004100 */
[----:B------:R-:W-:Y:S01]  /*11c0*/  FFMA.FTZ R20, R19, R18, R20 ;  /* 0x0000001213147223 */ /* 0x000fe20000010014 */
[----:B------:R-:W-:-:S02]  /*11d0*/  HADD2.F32 R24, -RZ, R45.H1_H1 ;  /* 0x3000002dff187230 */ /* 0x000fc40000004100 */
[----:B------:R-:W-:Y:S01]  /*11e0*/  FADD.FTZ R21, R21, -UR16 ;  /* 0x8000001015157e21 */ /* 0x000fe20008010000 */
[----:B------:R-:W-:Y:S01]  /*11f0*/  FFMA.FTZ R16, R15, R16, RZ ;  /* 0x000000100f107223 */ /* 0x000fe200000100ff */
[----:B------:R-:W-:Y:S01]  /*1200*/  FADD.FTZ R26, RZ, R15 ;  /* 0x0000000fff1a7221 */ /* 0x000fe20000010000 */
[----:B------:R-:W-:Y:S01]  /*1210*/  FFMA.FTZ R25, R14, R19, RZ ;  /* 0x000000130e197223 */ /* 0x000fe200000100ff */
[----:B------:R-:W-:Y:S01]  /*1220*/  FADD.FTZ R17, R18, R17 ;  /* 0x0000001112117221 */ /* 0x000fe20000010000 */
[----:B------:R-:W-:Y:S01]  /*1230*/  FADD.FTZ R15, RZ, R14 ;  /* 0x0000000eff0f7221 */ /* 0x000fe20000010000 */
[----:B------:R-:W-:Y:S01]  /*1240*/  FMUL.FTZ R19, R22, UR9 ;  /* 0x0000000916137c20 */ /* 0x000fe20008410000 */
[----:B------:R-:W-:Y:S02]  /*1250*/  HADD2.F32 R18, -RZ, R44.H0_H0 ;  /* 0x2000002cff127230 */ /* 0x000fe40000004100 */
[----:B------:R-:W-:Y:S01]  /*1260*/  FMUL.FTZ R21, R21, UR9 ;  /* 0x0000000915157c20 */ /* 0x000fe20008410000 */
[----:B------:R-:W-:Y:S01]  /*1270*/  FMUL.FTZ R22, R12, R23 ;  /* 0x000000170c167220 */ /* 0x000fe20000410000 */
[C---:B------:R-:W-:Y:S01]  /*1280*/  FADD.FTZ R15, R24.reuse, R15 ;  /* 0x0000000f180f7221 */ /* 0x040fe20000010000 */
[----:B------:R-:W-:Y:S01]  /*1290*/  FFMA.FTZ R14, R24, R19, R25 ;  /* 0x00000013180e7223 */ /* 0x000fe20000010019 */
[----:B------:R-:W-:Y:S01]  /*12a0*/  FMUL.FTZ R24, R13, R24 ;  /* 0x000000180d187220 */ /* 0x000fe20000410000 */
[----:B------:R-:W-:Y:S01]  /*12b0*/  FFMA.FTZ R20, R21, R22, R20 ;  /* 0x0000001615147223 */ /* 0x000fe20000010014 */
[----:B------:R-:W-:Y:S01]  /*12c0*/  FADD.FTZ R18, R18, -UR16 ;  /* 0x8000001012127e21 */ /* 0x000fe20008010000 */
[----:B------:R-:W-:Y:S01]  /*12d0*/  FFMA.FTZ R16, R23, R21, R16 ;  /* 0x0000001517107223 */ /* 0x000fe20000010010 */
[----:B------:R-:W-:-:S02]  /*12e0*/  HADD2.F32 R21, -RZ, R43.H0_H0 ;  /* 0x2000002bff157230 */ /* 0x000fc40000004100 */
[----:B------:R-:W-:Y:S01]  /*12f0*/  FADD.FTZ R26, R23, R26 ;  /* 0x0000001a171a7221 */ /* 0x000fe20000010000 */
[----:B------:R-:W-:Y:S01]  /*1300*/  FFMA.FTZ R20, R19, R24, R20 ;  /* 0x0000001813147223 */ /* 0x000fe20000010014 */
[----:B------:R-:W-:Y:S01]  /*1310*/  FMUL.FTZ R19, R18, UR9 ;  /* 0x0000000912137c20 */ /* 0x000fe20008410000 */
[----:B------:R-:W-:Y:S01]  /*1320*/  FADD.FTZ R17, R17, R22 ;  /* 0x0000001611117221 */ /* 0x000fe20000010000 */
[----:B------:R-:W-:Y:S02]  /*1330*/  HADD2.F32 R18, -RZ, R44.H1_H1 ;  /* 0x3000002cff127230 */ /* 0x000fe40000004100 */
[----:B------:R-:W-:Y:S01]  /*1340*/  FMUL.FTZ R22, R12, R21 ;  /* 0x000000150c167220 */ /* 0x000fe20000410000 */
[----:B------:R-:W-:Y:S01]  /*1350*/  FADD.FTZ R26, R26, R21 ;  /* 0x000000151a1a7221 */ /* 0x000fe20000010000 */
[----:B------:R-:W-:Y:S01]  /*1360*/  FFMA.FTZ R21, R21, R19, R16 ;  /* 0x0000001315157223 */ /* 0x000fe20000010010 */
[----:B------:R-:W-:Y:S01]  /*1370*/  FADD.FTZ R17, R24, R17 ;  /* 0x0000001118117221 */ /* 0x000fe20000010000 */
[----:B------:R-:W-:-:S02]  /*1380*/  HADD2.F32 R16, -RZ, R42.H0_H0 ;  /* 0x2000002aff107230 */ /* 0x000fc40000004100 */
[----:B------:R-:W-:Y:S01]  /*1390*/  FADD.FTZ R18, R18, -UR16 ;  /* 0x8000001012127e21 */ /* 0x000fe20008010000 */
[----:B------:R-:W-:Y:S01]  /*13a0*/  FFMA.FTZ R23, R19, R22, R20 ;  /* 0x0000001613177223 */ /* 0x000fe20000010014 */
[----:B------:R-:W-:Y:S01]  /*13b0*/  FADD.FTZ R24, R17, R22 ;  /* 0x0000001611187221 */ /* 0x000fe20000010000 */
[----:B------:R-:W-:Y:S02]  /*13c0*/  HADD2.F32 R17, -RZ, R43.H1_H1 ;  /* 0x3000002bff117230 */ /* 0x000fe40000004100 */
[----:B------:R-:W-:Y:S01]  /*13d0*/  FADD.FTZ R16, R16, -UR16 ;  /* 0x8000001010107e21 */ /* 0x000fe20008010000 */
[----:B------:R-:W-:Y:S01]  /*13e0*/  FMUL.FTZ R18, R18, UR9 ;  /* 0x0000000912127c20 */ /* 0x000fe20008410000 */
[----:B------:R-:W-:Y:S02]  /*13f0*/  HADD2.F32 R20, -RZ, R42.H1_H1 ;  /* 0x3000002aff147230 */ /* 0x000fe40000004100 */
[----:B------:R-:W-:Y:S01]  /*1400*/  FMUL.FTZ R28, R16, UR9 ;  /* 0x00000009101c7c20 */ /* 0x000fe20008410000 */
[----:B------:R-:W-:-:S02]  /*1410*/  HADD2.F32 R22, -RZ, R41.H0_H0 ;  /* 0x20000029ff167230 */ /* 0x000fc40000004100 */
[----:B------:R-:W-:Y:S01]  /*1420*/  FADD.FTZ R16, R15, R17 ;  /* 0x000000110f107221 */ /* 0x000fe20000010000 */
[----:B------:R-:W-:Y:S01]  /*1430*/  FFMA.FTZ R19, R17, R18, R14 ;  /* 0x0000001211137223 */ /* 0x000fe2000001000e */
[----:B------:R-:W-:Y:S01]  /*1440*/  FMUL.FTZ R17, R13, R17 ;  /* 0x000000110d117220 */ /* 0x000fe20000410000 */
[----:B------:R-:W-:Y:S01]  /*1450*/  FADD.FTZ R20, R20, -UR16 ;  /* 0x8000001014147e21 */ /* 0x000fe20008010000 */
[----:B------:R-:W-:Y:S01]  /*1460*/  FFMA.FTZ R15, R22, R28, R21 ;  /* 0x0000001c160f7223 */ /* 0x000fe20000010015 */
[----:B------:R-:W-:Y:S01]  /*1470*/  FMUL.FTZ R21, R12, R22 ;  /* 0x000000160c157220 */ /* 0x000fe20000410000 */
[----:B------:R-:W-:Y:S01]  /*1480*/  FFMA.FTZ R23, R18, R17, R23 ;  /* 0x0000001112177223 */ /* 0x000fe20000010017 */
[----:B------:R-:W-:Y:S01]  /*1490*/  FADD.FTZ R24, R17, R24 ;  /* 0x0000001811187221 */ /* 0x000fe20000010000 */
[----:B------:R-:W-:Y:S02]  /*14a0*/  HADD2.F32 R18, -RZ, R41.H1_H1 ;  /* 0x30000029ff127230 */ /* 0x000fe40000004100 */
[----:B------:R-:W-:Y:S01]  /*14b0*/  FMUL.FTZ R20, R20, UR9 ;  /* 0x0000000914147c20 */ /* 0x000fe20008410000 */
[----:B------:R-:W-:Y:S01]  /*14c0*/  FFMA.FTZ R23, R28, R21, R23 ;  /* 0x000000151c177223 */ /* 0x000fe20000010017 */
[----:B------:R-:W-:Y:S01]  /*14d0*/  FADD.FTZ R24, R24, R21 ;  /* 0x0000001518187221 */ /* 0x000fe20000010000 */
[----:B------:R-:W-:-:S02]  /*14e0*/  HADD2.F32 R21, -RZ, R40.H0_H0 ;  /* 0x20000028ff157230 */ /* 0x000fc40000004100 */
[----:B------:R-:W-:Y:S01]  /*14f0*/  FMUL.FTZ R17, R13, R18 ;  /* 0x000000120d117220 */ /* 0x000fe20000410000 */
[----:B------:R-:W-:Y:S01]  /*1500*/  FADD.FTZ R16, R16, R18 ;  /* 0x0000001210107221 */ /* 0x000fe20000010000 */
[----:B------:R-:W-:Y:S01]  /*1510*/  FFMA.FTZ R19, R18, R20, R19 ;  /* 0x0000001412137223 */ /* 0x000fe20000010013 */
[----:B------:R-:W-:Y:S02]  /*1520*/  HADD2.F32 R18, -RZ, R40.H1_H1 ;  /* 0x30000028ff127230 */ /* 0x000fe40000004100 */
[----:B------:R-:W-:Y:S01]  /*1530*/  FADD.FTZ R24, R17, R24 ;  /* 0x0000001811187221 */ /* 0x000fe20000010000 */
[----:B------:R-:W-:Y:S01]  /*1540*/  FFMA.FTZ R23, R20, R17, R23 ;  /* 0x0000001114177223 */ /* 0x000fe20000010017 */
[----:B------:R-:W-:Y:S01]  /*1550*/  FADD.FTZ R21, R21, -UR16 ;  /* 0x8000001015157e21 */ /* 0x000fe20008010000 */
[--C-:B------:R-:W-:Y:S02]  /*1560*/  HADD2.F32 R20, -RZ, R39.reuse.H0_H0 ;  /* 0x20000027ff147230 */ /* 0x100fe40000004100 */
[----:B------:R-:W-:Y:S01]  /*1570*/  FADD.FTZ R17, R18, -UR16 ;  /* 0x8000001012117e21 */ /* 0x000fe20008010000 */
[----:B------:R-:W-:Y:S01]  /*1580*/  FADD.FTZ R14, R26, R22 ;  /* 0x000000161a0e7221 */ /* 0x000fe20000010000 */
[----:B------:R-:W-:-:S02]  /*1590*/  HADD2.F32 R18, -RZ, R39.H1_H1 ;  /* 0x30000027ff127230 */ /* 0x000fc40000004100 */
[----:B------:R-:W-:Y:S01]  /*15a0*/  FMUL.FTZ R22, R21, UR9 ;  /* 0x0000000915167c20 */ /* 0x000fe20008410000 */
[--C-:B------:R-:W-:Y:S02]  /*15b0*/  HADD2.F32 R26, -RZ, R38.reuse.H0_H0 ;  /* 0x20000026ff1a7230 */ /* 0x100fe40000004100 */
[----:B------:R-:W-:Y:S01]  /*15c0*/  FMUL.FTZ R17, R17, UR9 ;  /* 0x0000000911117c20 */ /* 0x000fe20008410000 */
[----:B------:R-:W-:Y:S01]  /*15d0*/  FMUL.FTZ R27, R12, R20 ;  /* 0x000000140c1b7220 */ /* 0x000fe20000410000 */
[----:B------:R-:W-:Y:S01]  /*15e0*/  FADD.FTZ R21, R14, R20 ;  /* 0x000000140e157221 */ /* 0x000fe20000010000 */
[----:B------:R-:W-:Y:S01]  /*15f0*/  FFMA.FTZ R25, R20, R22, R15 ;  /* 0x0000001614197223 */ /* 0x000fe2000001000f */
[----:B------:R-:W-:Y:S01]  /*1600*/  FADD.FTZ R14, R16, R18 ;  /* 0x00000012100e7221 */ /* 0x000fe20000010000 */
[----:B------:R-:W-:Y:S01]  /*1610*/  FFMA.FTZ R15, R18, R17, R19 ;  /* 0x00000011120f7223 */ /* 0x000fe20000010013 */
[----:B------:R-:W-:Y:S02]  /*1620*/  HADD2.F32 R20, -RZ, R37.H0_H0 ;  /* 0x20000025ff147230 */ /* 0x000fe40000004100 */
[----:B------:R-:W-:Y:S01]  /*1630*/  FMUL.FTZ R18, R13, R18 ;  /* 0x000000120d127220 */ /* 0x000fe20000410000 */
[----:B------:R-:W-:Y:S01]  /*1640*/  FADD.FTZ R19, R24, R27 ;  /* 0x0000001b18137221 */ /* 0x000fe20000010000 */
[----:B------:R-:W-:Y:S01]  /*1650*/  FFMA.FTZ R22, R22, R27, R23 ;  /* 0x0000001b16167223 */ /* 0x000fe20000010017 */
[----:B------:R-:W-:Y:S01]  /*1660*/  FADD.FTZ R26, R26, -UR16 ;  /* 0x800000101a1a7e21 */ /* 0x000fe20008010000 */
[----:B------:R-:W-:Y:S01]  /*1670*/  FMUL.FTZ R24, R12, R20 ;  /* 0x000000140c187220 */ /* 0x000fe20000410000 */
[----:B------:R-:W-:Y:S01]  /*1680*/  FADD.FTZ R19, R18, R19 ;  /* 0x0000001312137221 */ /* 0x000fe20000010000 */
[----:B------:R-:W-:Y:S01]  /*1690*/  FFMA.FTZ R22, R17, R18, R22 ;  /* 0x0000001211167223 */ /* 0x000fe20000010016 */
[----:B------:R-:W-:Y:S01]  /*16a0*/  FMUL.FTZ R23, R26, UR9 ;  /* 0x000000091a177c20 */ /* 0x000fe20008410000 */
[----:B------:R-:W-:-:S02]  /*16b0*/  HADD2.F32 R18, -RZ, R38.H1_H1 ;  /* 0x30000026ff127230 */ /* 0x000fc40000004100 */
[----:B------:R-:W-:Y:S01]  /*16c0*/  FADD.FTZ R16, R21, R20 ;  /* 0x0000001415107221 */ /* 0x000fe20000010000 */
[----:B------:R-:W-:Y:S01]  /*16d0*/  FADD.FTZ R21, R19, R24 ;  /* 0x0000001813157221 */ /* 0x000fe20000010000 */
[----:B------:R-:W-:Y:S01]  /*16e0*/  FFMA.FTZ R17, R20, R23, R25 ;  /* 0x0000001714117223 */ /* 0x000fe20000010019 */
[----:B------:R-:W-:Y:S02]  /*16f0*/  HADD2.F32 R20, -RZ, R37.H1_H1 ;  /* 0x30000025ff147230 */ /* 0x000fe40000004100 */
[----:B------:R-:W-:Y:S01]  /*1700*/  FFMA.FTZ R24, R23, R24, R22 ;  /* 0x0000001817187223 */ /* 0x000fe20000010016 */
[----:B------:R-:W-:Y:S01]  /*1710*/  FADD.FTZ R19, R18, -UR16 ;  /* 0x8000001012137e21 */ /* 0x000fe20008010000 */
[----:B------:R-:W-:Y:S02]  /*1720*/  HADD2.F32 R23, -RZ, R36.H0_H0 ;  /* 0x20000024ff177230 */ /* 0x000fe40000004100 */
[----:B------:R-:W-:Y:S02]  /*1730*/  HADD2.F32 R18, -RZ, R8.H0_H0 ;  /* 0x20000008ff127230 */ /* 0x000fe40000004100 */
[----:B------:R-:W-:Y:S01]  /*1740*/  FMUL.FTZ R22, R13, R20 ;  /* 0x000000140d167220 */ /* 0x000fe20000410000 */
[----:B------:R-:W-:Y:S01]  /*1750*/  FMUL.FTZ R25, R19, UR9 ;  /* 0x0000000913197c20 */ /* 0x000fe20008410000 */
[----:B------:R-:W-:Y:S01]  /*1760*/  FADD.FTZ R19, R23, -UR16 ;  /* 0x8000001017137e21 */ /* 0x000fe20008010000 */
[----:B------:R-:W-:-:S02]  /*1770*/  HADD2.F32 R26, -RZ, R36.H1_H1 ;  /* 0x30000024ff1a7230 */ /* 0x000fc40000004100 */
[----:B------:R-:W-:Y:S01]  /*1780*/  FADD.FTZ R21, R22, R21 ;  /* 0x0000001516157221 */ /* 0x000fe20000010000 */
[----:B------:R-:W-:Y:S01]  /*1790*/  FFMA.FTZ R24, R25, R22, R24 ;  /* 0x0000001619187223 */ /* 0x000fe20000010018 */
[----:B------:R-:W-:Y:S01]  /*17a0*/  FMUL.FTZ R28, R12, R18 ;  /* 0x000000120c1c7220 */ /* 0x000fe20000410000 */
[----:B------:R-:W-:Y:S01]  /*17b0*/  FMUL.FTZ R19, R19, UR9 ;  /* 0x0000000913137c20 */ /* 0x000fe20008410000 */
[----:B------:R-:W-:Y:S02]  /*17c0*/  HADD2.F32 R22, -RZ, R8.H1_H1 ;  /* 0x30000008ff167230 */ /* 0x000fe40000004100 */
[----:B------:R-:W-:Y:S01]  /*17d0*/  FADD.FTZ R26, R26, -UR16 ;  /* 0x800000101a1a7e21 */ /* 0x000fe20008010000 */
[----:B------:R-:W-:Y:S01]  /*17e0*/  FADD.FTZ R27, R21, R28 ;  /* 0x0000001c151b7221 */ /* 0x000fe20000010000 */
[----:B------:R-:W-:Y:S01]  /*17f0*/  FFMA.FTZ R28, R19, R28, R24 ;  /* 0x0000001c131c7223 */ /* 0x000fe20000010018 */
[----:B------:R-:W-:Y:S02]  /*1800*/  HADD2.F32 R29, -RZ, R6.H0_H0 ;  /* 0x20000006ff1d7230 */ /* 0x000fe40000004100 */
[----:B------:R-:W-:Y:S01]  /*1810*/  FMUL.FTZ R24, R13, R22 ;  /* 0x000000160d187220 */ /* 0x000fe20000410000 */
[----:B------:R-:W-:Y:S01]  /*1820*/  FMUL.FTZ R21, R26, UR9 ;  /* 0x000000091a157c20 */ /* 0x000fe20008410000 */
[----:B------:R-:W-:Y:S01]  /*1830*/  FFMA.FTZ R25, R20, R25, R15 ;  /* 0x0000001914197223 */ /* 0x000fe2000001000f */
[----:B------:R-:W-:Y:S01]  /*1840*/  FADD.FTZ R23, R14, R20 ;  /* 0x000000140e177221 */ /* 0x000fe20000010000 */
[----:B------:R-:W-:Y:S01]  /*1850*/  FADD.FTZ R26, R24, R27 ;  /* 0x0000001b181a7221 */ /* 0x000fe20000010000 */
[----:B------:R-:W-:Y:S01]  /*1860*/  FFMA.FTZ R27, R21, R24, R28 ;  /* 0x00000018151b7223 */ /* 0x000fe2000001001c */
[----:B------:R-:W-:-:S02]  /*1870*/  HADD2.F32 R15, -RZ, R4.H0_H0 ;  /* 0x20000004ff0f7230 */ /* 0x000fc40000004100 */
[----:B------:R-:W-:Y:S01]  /*1880*/  FADD.FTZ R20, R29, -UR16 ;  /* 0x800000101d147e21 */ /* 0x000fe20008010000 */
[----:B------:R-:W-:Y:S02]  /*1890*/  HADD2.F32 R28, -RZ, R6.H1_H1 ;  /* 0x30000006ff1c7230 */ /* 0x000fe40000004100 */
[----:B------:R-:W-:Y:S01]  /*18a0*/  FFMA.FTZ R24, R18, R19, R17 ;  /* 0x0000001312187223 */ /* 0x000fe20000010011 */
[----:B------:R-:W-:Y:S02]  /*18b0*/  HADD2.F32 R14, -RZ, R4.H1_H1 ;  /* 0x30000004ff0e7230 */ /* 0x000fe40000004100 */
[----:B------:R-:W-:Y:S01]  /*18c0*/  FMUL.FTZ R29, R12, R15 ;  /* 0x0000000f0c1d7220 */ /* 0x000fe20000410000 */
[----:B------:R-:W-:Y:S01]  /*18d0*/  FMUL.FTZ R20, R20, UR9 ;  /* 0x0000000914147c20 */ /* 0x000fe20008410000 */
[----:B------:R-:W-:Y:S01]  /*18e0*/  FADD.FTZ R28, R28, -UR16 ;  /* 0x800000101c1c7e21 */ /* 0x000fe20008010000 */
[----:B------:R-:W-:Y:S01]  /*18f0*/  FADD.FTZ R16, R16, R18 ;  /* 0x0000001210107221 */ /* 0x000fe20000010000 */
        /* <DEDUP_REMOVED lines=13> */
.L_x_595:
        /* <DEDUP_REMOVED lines=14> */
[--C-:B------:R-:W-:Y:S01]  /*1ab0*/  FFMA.FTZ R28, R12, R33, R10.reuse ;  /* 0x000000210c1c7223 */ /* 0x100fe2000001000a */
[----:B------:R-:W-:Y:S01]  /*1ac0*/  FMUL.FTZ R16, R35, -1.4426950216293334961 ;  /* 0xbfb8aa3b23107820 */ /* 0x000fe20000410000 */
[----:B------:R-:W-:Y:S01]  /*1ad0*/  FADD.FTZ R20, R20, -UR16 ;  /* 0x8000001014147e21 */ /* 0x000fe20008010000 */
[C-C-:B------:R-:W-:Y:S01]  /*1ae0*/  FFMA.FTZ R31, R13.reuse, R14, R11.reuse ;  /* 0x0000000e0d1f7223 */ /* 0x140fe2000001000b */
[----:B------:R-:W-:Y:S01]  /*1af0*/  FMUL.FTZ R19, R28, -1.4426950216293334961 ;  /* 0xbfb8aa3b1c137820 */ /* 0x000fe20000410000 */
[----:B------:R-:W-:Y:S01]  /*1b00*/  FFMA.FTZ R29, R13, R30, R11 ;  /* 0x0000001e0d1d7223 */ /* 0x000fe2000001000b */
[----:B------:R-:W-:Y:S01]  /*1b10*/  FMUL.FTZ R27, R20, UR9 ;  /* 0x00000009141b7c20 */ /* 0x000fe20008410000 */
[----:B------:R-:W0:Y:S01]  /*1b20*/  MUFU.EX2 R16, R16 ;  /* 0x0000001000107308 */ /* 0x000e220000000800 */
[----:B------:R-:W-:Y:S01]  /*1b30*/  FMUL.FTZ R17, R31, -1.4426950216293334961 ;  /* 0xbfb8aa3b1f117820 */ /* 0x000fe20000410000 */
[----:B------:R-:W-:Y:S01]  /*1b40*/  FMUL.FTZ R20, R29, -1.4426950216293334961 ;  /* 0xbfb8aa3b1d147820 */ /* 0x000fe20000410000 */
[----:B------:R-:W-:Y:S01]  /*1b50*/  FFMA.FTZ R21, R12, R27, R10 ;  /* 0x0000001b0c157223 */ /* 0x000fe2000001000a */
[----:B------:R-:W-:-:S02]  /*1b60*/  HADD2.F32 R25, -RZ, R47.H0_H0 ;  /* 0x2000002fff197230 */ /* 0x000fc40000004100 */
[----:B------:R-:W-:Y:S02]  /*1b70*/  HADD2.F32 R34, -RZ, R45.H0_H0 ;  /* 0x2000002dff227230 */ /* 0x000fe40000004100 */
[----:B------:R-:W-:Y:S01]  /*1b80*/  FMUL.FTZ R22, R21, -1.4426950216293334961 ;  /* 0xbfb8aa3b15167820 */ /* 0x000fe20000410000 */
[----:B------:R-:W1:Y:S01]  /*1b90*/  MUFU.EX2 R18, R17 ;  /* 0x0000001100127308 */ /* 0x000e620000000800 */
[----:B------:R-:W-:-:S07]  /*1ba0*/  HADD2.F32 R60, -RZ, R43.H0_H0 ;  /* 0x2000002bff3c7230 */ /* 0x000fce0000004100 */
[----:B------:R-:W2:Y:S01]  /*1bb0*/  MUFU.EX2 R19, R19 ;  /* 0x0000001300137308 */ /* 0x000ea20000000800 */
[----:B0-----:R-:W-:-:S07]  /*1bc0*/  FADD.FTZ R16, R16, 1 ;  /* 0x3f80000010107421 */ /* 0x001fce0000010000 */
[----:B------:R-:W0:Y:S01]  /*1bd0*/  MUFU.EX2 R20, R20 ;  /* 0x0000001400147308 */ /* 0x000e220000000800 */
[----:B-1----:R-:W-:Y:S01]  /*1be0*/  FADD.FTZ R26, R18, 1 ;  /* 0x3f800000121a7421 */ /* 0x002fe20000010000 */
[----:B------:R-:W-:-:S05]  /*1bf0*/  HADD2.F32 R18, -RZ, R44.H1_H1 ;  /* 0x3000002cff127230 */ /* 0x000fca0000004100 */
[----:B------:R-:W-:Y:S01]  /*1c00*/  FADD.FTZ R18, R18, -UR16 ;  /* 0x8000001012127e21 */ /* 0x000fe20008010000 */
[----:B------:R-:W1:Y:S01]  /*1c10*/  MUFU.RCP R32, R16 ;  /* 0x0000001000207308 */ /* 0x000e620000001000 */
[----:B--2---:R-:W-:Y:S02]  /*1c20*/  FADD.FTZ R19, R19, 1 ;  /* 0x3f80000013137421 */ /* 0x004fe40000010000 */
[----:B------:R-:W-:-:S04]  /*1c30*/  FMUL.FTZ R24, R18, UR9 ;  /* 0x0000000912187c20 */ /* 0x000fc80008410000 */
[----:B------:R-:W-:Y:S01]  /*1c40*/  FFMA.FTZ R18, R13, R24, R11 ;  /* 0x000000180d127223 */ /* 0x000fe2000001000b */
[----:B------:R-:W2:Y:S01]  /*1c50*/  MUFU.RCP R26, R26 ;  /* 0x0000001a001a7308 */ /* 0x000ea20000001000 */
[----:B0-----:R-:W-:-:S07]  /*1c60*/  FADD.FTZ R20, R20, 1 ;  /* 0x3f80000014147421 */ /* 0x001fce0000010000 */
[----:B------:R2:W0:Y:S01]  /*1c70*/  MUFU.EX2 R17, R22 ;  /* 0x0000001600117308 */ /* 0x0004220000000800 */
[----:B-1----:R-:W-:Y:S01]  /*1c80*/  FADD.FTZ R16, -R32, 1 ;  /* 0x3f80000020107421 */ /* 0x002fe20000010100 */
[----:B------:R-:W-:Y:S01]  /*1c90*/  FMUL.FTZ R32, R25, R32 ;  /* 0x0000002019207220 */ /* 0x000fe20000410000 */
[----:B------:R-:W-:Y:S02]  /*1ca0*/  HADD2.F32 R25, -RZ, R47.H1_H1 ;  /* 0x3000002fff197230 */ /* 0x000fe40000004100 */
[----:B------:R-:W-:Y:S01]  /*1cb0*/  FFMA.FTZ R35, R35, R16, 1 ;  /* 0x3f80000023237423 */ /* 0x000fe20000010010 */
[----:B------:R-:W-:Y:S02]  /*1cc0*/  FMUL.FTZ R16, R18, -1.4426950216293334961 ;  /* 0xbfb8aa3b12107820 */ /* 0x000fe40000410000 */
[----:B------:R-:W1:Y:S01]  /*1cd0*/  MUFU.RCP R23, R19 ;  /* 0x0000001300177308 */ /* 0x000e620000001000 */
[----:B--2---:R-:W-:Y:S01]  /*1ce0*/  FADD.FTZ R22, -R26, 1 ;  /* 0x3f8000001a167421 */ /* 0x004fe20000010100 */
[----:B------:R-:W-:Y:S01]  /*1cf0*/  FMUL.FTZ R26, R25, R26 ;  /* 0x0000001a191a7220 */ /* 0x000fe20000410000 */
[----:B------:R-:W-:Y:S01]  /*1d00*/  FMUL.FTZ R32, R32, R35 ;  /* 0x0000002320207220 */ /* 0x000fe20000410000 */
[----:B------:R-:W-:-:S02]  /*1d10*/  HADD2.F32 R35, -RZ, R45.H1_H1 ;  /* 0x3000002dff237230 */ /* 0x000fc40000004100 */
[----:B------:R-:W-:Y:S01]  /*1d20*/  FFMA.FTZ R31, R31, R22, 1 ;  /* 0x3f8000001f1f7423 */ /* 0x000fe20000010016 */
[----:B------:R-:W-:Y:S01]  /*1d30*/  HADD2.F32 R22, -RZ, R42.H0_H0 ;  /* 0x2000002aff167230 */ /* 0x000fe20000004100 */
[----:B------:R-:W2:Y:S01]  /*1d40*/  MUFU.RCP R20, R20 ;  /* 0x0000001400147308 */ /* 0x000ea20000001000 */
[----:B0-----:R-:W-:Y:S01]  /*1d50*/  FADD.FTZ R25, R17, 1 ;  /* 0x3f80000011197421 */ /* 0x001fe20000010000 */
[----:B------:R-:W-:-:S06]  /*1d60*/  FMUL.FTZ R31, R26, R31 ;  /* 0x0000001f1a1f7220 */ /* 0x000fcc0000410000 */
[----:B------:R-:W0:Y:S01]  /*1d70*/  MUFU.EX2 R16, R16 ;  /* 0x0000001000107308 */ /* 0x000e220000000800 */
[----:B-1----:R-:W-:Y:S01]  /*1d80*/  FADD.FTZ R19, -R23, 1 ;  /* 0x3f80000017137421 */ /* 0x002fe20000010100 */
[----:B------:R-:W-:-:S03]  /*1d90*/  FMUL.FTZ R23, R34, R23 ;  /* 0x0000001722177220 */ /* 0x000fc60000410000 */
[----:B------:R-:W-:Y:S01]  /*1da0*/  FFMA.FTZ R28, R28, R19, 1 ;  /* 0x3f8000001c1c7423 */ /* 0x000fe20000010013 */
[----:B------:R-:W-:Y:S02]  /*1db0*/  FADD.FTZ R19, R22, -UR16 ;  /* 0x8000001016137e21 */ /* 0x000fe40008010000 */
[----:B------:R-:W1:Y:S01]  /*1dc0*/  MUFU.RCP R25, R25 ;  /* 0x0000001900197308 */ /* 0x000e620000001000 */
[----:B--2---:R-:W-:Y:S01]  /*1dd0*/  FADD.FTZ R22, -R20, 1 ;  /* 0x3f80000014167421 */ /* 0x004fe20000010100 */
[----:B------:R-:W-:Y:S01]  /*1de0*/  FMUL.FTZ R34, R35, R20 ;  /* 0x0000001423227220 */ /* 0x000fe20000410000 */
[----:B------:R-:W-:Y:S01]  /*1df0*/  FMUL.FTZ R19, R19, UR9 ;  /* 0x0000000913137c20 */ /* 0x000fe20008410000 */
[----:B------:R-:W-:Y:S01]  /*1e00*/  FMUL.FTZ R28, R23, R28 ;  /* 0x0000001c171c7220 */ /* 0x000fe20000410000 */
[----:B------:R-:W-:Y:S01]  /*1e10*/  FFMA.FTZ R29, R29, R22, 1 ;  /* 0x3f8000001d1d7423 */ /* 0x000fe20000010016 */
[----:B------:R-:W-:Y:S02]  /*1e20*/  HADD2.F32 R22, -RZ, R42.H1_H1 ;  /* 0x3000002aff167230 */ /* 0x000fe40000004100 */
[----:B------:R-:W-:Y:S01]  /*1e30*/  FFMA.FTZ R17, R12, R19, R10 ;  /* 0x000000130c117223 */ /* 0x000fe2000001000a */
[----:B------:R-:W-:-:S02]  /*1e40*/  FMUL.FTZ R29, R34, R29 ;  /* 0x0000001d221d7220 */ /* 0x000fc40000410000 */
[----:B------:R-:W-:Y:S01]  /*1e50*/  FADD.FTZ R35, R22, -UR16 ;  /* 0x8000001016237e21 */ /* 0x000fe20008010000 */
[----:B0-----:R-:W-:Y:S01]  /*1e60*/  FADD.FTZ R22, R16, 1 ;  /* 0x3f80000010167421 */ /* 0x001fe20000010000 */
[----:B------:R-:W-:Y:S02]  /*1e70*/  FMUL.FTZ R55, R17, -1.4426950216293334961 ;  /* 0xbfb8aa3b11377820 */ /* 0x000fe40000410000 */
[----:B------:R-:W-:Y:S01]  /*1e80*/  FMUL.FTZ R16, R35, UR9 ;  /* 0x0000000923107c20 */ /* 0x000fe20008410000 */
[----:B-1----:R-:W-:Y:S02]  /*1e90*/  FADD.FTZ R54, -R25, 1 ;  /* 0x3f80000019367421 */ /* 0x002fe40000010100 */
[----:B------:R-:W0:Y:S01]  /*1ea0*/  MUFU.RCP R22, R22 ;  /* 0x0000001600167308 */ /* 0x000e220000001000 */
[----:B------:R-:W-:Y:S01]  /*1eb0*/  FMUL.FTZ R25, R60, R25 ;  /* 0x000000193c197220 */ /* 0x000fe20000410000 */
[----:B------:R-:W-:Y:S01]  /*1ec0*/  FFMA.FTZ R54, R21, R54, 1 ;  /* 0x3f80000015367423 */ /* 0x000fe20000010036 */
[----:B------:R-:W-:-:S03]  /*1ed0*/  FFMA.FTZ R21, R13, R16, R11 ;  /* 0x000000100d157223 */ /* 0x000fc6000001000b */
[----:B------:R-:W-:Y:S01]  /*1ee0*/  FMUL.FTZ R26, R25, R54 ;  /* 0x00000036191a7220 */ /* 0x000fe20000410000 */
[----:B------:R-:W-:Y:S01]  /*1ef0*/  FMUL.FTZ R35, R21, -1.4426950216293334961 ;  /* 0xbfb8aa3b15237820 */ /* 0x000fe20000410000 */
[----:B------:R1:W2:Y:S01]  /*1f00*/  MUFU.EX2 R20, R55 ;  /* 0x0000003700147308 */ /* 0x0002a20000000800 */
[----:B------:R-:W-:-:S05]  /*1f10*/  HADD2.F32 R25, -RZ, R40.H0_H0 ;  /* 0x20000028ff197230 */ /* 0x000fca0000004100 */
[----:B------:R-:W-:Y:S02]  /*1f20*/  FADD.FTZ R25, R25, -UR16 ;  /* 0x8000001019197e21 */ /* 0x000fe40008010000 */
[----:B------:R-:W3:Y:S01]  /*1f30*/  MUFU.EX2 R35, R35 ;  /* 0x0000002300237308 */ /* 0x000ee20000000800 */
[----:B0-----:R-:W-:Y:S01]  /*1f40*/  FADD.FTZ R23, -R22, 1 ;  /* 0x3f80000016177421 */ /* 0x001fe20000010100 */
[----:B------:R-:W-:Y:S01]  /*1f50*/  FMUL.FTZ R25, R25, UR9 ;  /* 0x0000000919197c20 */ /* 0x000fe20008410000 */
[----:B-1----:R-:W-:Y:S02]  /*1f60*/  HADD2.F32 R55, -RZ, R41.H1_H1 ;  /* 0x30000029ff377230 */ /* 0x002fe40000004100 */
[----:B--2---:R-:W-:Y:S01]  /*1f70*/  FADD.FTZ R34, R20, 1 ;  /* 0x3f80000014227421 */ /* 0x004fe20000010000 */
[----:B------:R-:W-:Y:S01]  /*1f80*/  FFMA.FTZ R20, R18, R23, 1 ;  /* 0x3f80000012147423 */ /* 0x000fe20000010017 */
[----:B------:R-:W-:-:S04]  /*1f90*/  HADD2.F32 R23, -RZ, R43.H1_H1 ;  /* 0x3000002bff177230 */ /* 0x000fc80000004100 */
[----:B------:R-:W0:Y:S01]  /*1fa0*/  MUFU.RCP R34, R34 ;  /* 0x0000002200227308 */ /* 0x000e220000001000 */
[----:B---3--:R-:W-:Y:S01]  /*1fb0*/  FADD.FTZ R18, R35, 1 ;  /* 0x3f80000023127421 */ /* 0x008fe20000010000 */
[----:B------:R-:W-:Y:S01]  /*1fc0*/  FMUL.FTZ R35, R23, R22 ;  /* 0x0000001617237220 */ /* 0x000fe20000410000 */
[----:B------:R-:W-:-:S03]  /*1fd0*/  FFMA.FTZ R23, R12, R25, R10 ;  /* 0x000000190c177223 */ /* 0x000fc6000001000a */
[----:B------:R-:W-:Y:S02]  /*1fe0*/  FMUL.FTZ R20, R35, R20 ;  /* 0x0000001423147220 */ /* 0x000fe40000410000 */
[----:B------:R-:W1:Y:S01]  /*1ff0*/  MUFU.RCP R18, R18 ;  /* 0x0000001200127308 */ /* 0x000e620000001000 */
[----:B------:R-:W-:Y:S01]  /*2000*/  FMUL.FTZ R22, R23, -1.4426950216293334961 ;  /* 0xbfb8aa3b17167820 */ /* 0x000fe20000410000 */
[----:B------:R-:W-:-:S06]  /*2010*/  HADD2.F32 R35, -RZ, R41.H0_H0 ;  /* 0x20000029ff237230 */ /* 0x000fcc0000004100 */
[----:B------:R-:W2:Y:S01]  /*2020*/  MUFU.EX2 R22, R22 ;  /* 0x0000001600167308 */ /* 0x000ea20000000800 */
[----:B0-----:R-:W-:Y:S01]  /*2030*/  FADD.FTZ R54, -R34, 1 ;  /* 0x3f80000022367421 */ /* 0x001fe20000010100 */
[----:B------:R-:W-:Y:S01]  /*2040*/  FMUL.FTZ R34, R35, R34 ;  /* 0x0000002223227220 */ /* 0x000fe20000410000 */
[----:B------:R-:W-:Y:S02]  /*2050*/  HADD2.F32 R35, -RZ, R40.H1_H1 ;  /* 0x30000028ff237230 */ /* 0x000fe40000004100 */
[----:B------:R-:W-:Y:S01]  /*2060*/  FFMA.FTZ R17, R17, R54, 1 ;  /* 0x3f80000011117423 */ /* 0x000fe20000010036 */
[----:B-1----:R-:W-:-:S03]  /*2070*/  FADD.FTZ R54, -R18, 1 ;  /* 0x3f80000012367421 */ /* 0x002fc60000010100 */
[----:B------:R-:W-:Y:S01]  /*2080*/  FMUL.FTZ R17, R34, R17 ;  /* 0x0000001122117220 */ /* 0x000fe20000410000 */
[----:B------:R-:W-:Y:S01]  /*2090*/  FFMA.FTZ R21, R21, R54, 1 ;  /* 0x3f80000015157423 */ /* 0x000fe20000010036 */
[----:B------:R-:W-:Y:S01]  /*20a0*/  FADD.FTZ R54, R35, -UR16 ;  /* 0x8000001023367e21 */ /* 0x000fe20008010000 */
[----:B--2---:R-:W-:-:S03]  /*20b0*/  FADD.FTZ R35, R22, 1 ;  /* 0x3f80000016237421 */ /* 0x004fc60000010000 */
[----:B------:R-:W-:Y:S01]  /*20c0*/  FMUL.FTZ R22, R54, UR9 ;  /* 0x0000000936167c20 */ /* 0x000fe20008410000 */
[----:B------:R-:W-:-:S03]  /*20d0*/  FMUL.FTZ R54, R55, R18 ;  /* 0x0000001237367220 */ /* 0x000fc60000410000 */
[----:B------:R-:W-:Y:S01]  /*20e0*/  FFMA.FTZ R18, R13, R22, R11 ;  /* 0x000000160d127223 */ /* 0x000fe2000001000b */
[----:B------:R-:W0:Y:S01]  /*20f0*/  MUFU.RCP R35, R35 ;  /* 0x0000002300237308 */ /* 0x000e220000001000 */
[----:B------:R-:W-:Y:S01]  /*2100*/  FMUL.FTZ R21, R54, R21 ;  /* 0x0000001536157220 */ /* 0x000fe20000410000 */
[----:B------:R-:W-:Y:S02]  /*2110*/  HADD2.F32 R54, -RZ, R39.H0_H0 ;  /* 0x20000027ff367230 */ /* 0x000fe40000004100 */
[----:B------:R-:W-:-:S06]  /*2120*/  FMUL.FTZ R55, R18, -1.4426950216293334961 ;  /* 0xbfb8aa3b12377820 */ /* 0x000fcc0000410000 */
[----:B------:R-:W1:Y:S01]  /*2130*/  MUFU.EX2 R55, R55 ;  /* 0x0000003700377308 */ /* 0x000e620000000800 */
[----:B0-----:R-:W-:-:S04]  /*2140*/  FADD.FTZ R34, -R35, 1 ;  /* 0x3f80000023227421 */ /* 0x001fc80000010100 */
[----:B------:R-:W-:Y:S01]  /*2150*/  FFMA.FTZ R34, R23, R34, 1 ;  /* 0x3f80000017227423 */ /* 0x000fe20000010022 */
[----:B------:R-:W-:Y:S01]  /*2160*/  FMUL.FTZ R23, R54, R35 ;  /* 0x0000002336177220 */ /* 0x000fe20000410000 */
[----:B-1----:R-:W-:-:S03]  /*2170*/  FADD.FTZ R60, R55, 1 ;  /* 0x3f800000373c7421 */ /* 0x002fc60000010000 */
[----:B------:R-:W-:Y:S01]  /*2180*/  FMUL.FTZ R23, R23, R34 ;  /* 0x0000002217177220 */ /* 0x000fe20000410000 */
[----:B------:R-:W-:Y:S01]  /*2190*/  FMUL.FTZ R34, R12, R32 ;  /* 0x000000200c227220 */ /* 0x000fe20000410000 */
[----:B------:R-:W-:Y:S01]  /*21a0*/  FMUL.FTZ R55, R13, R31 ;  /* 0x0000001f0d377220 */ /* 0x000fe20000410000 */
[----:B------:R0:W1:Y:S02]  /*21b0*/  MUFU.RCP R35, R60 ;  /* 0x0000003c00237308 */ /* 0x0000640000001000 */
[----:B------:R-:W-:Y:S01]  /*21c0*/  FFMA.FTZ R61, R15, R34, RZ ;  /* 0x000000220f3d7223 */ /* 0x000fe200000100ff */
[----:B------:R-:W-:-:S03]  /*21d0*/  FADD.FTZ R34, RZ, R34 ;  /* 0x00000022ff227221 */ /* 0x000fc60000010000 */
[----:B------:R-:W-:Y:S01]  /*21e0*/  FFMA.FTZ R54, R14, R55, R61 ;  /* 0x000000370e367223 */ /* 0x000fe2000001003d */
[----:B------:R-:W-:Y:S01]  /*21f0*/  FADD.FTZ R34, R55, R34 ;  /* 0x0000002237227221 */ /* 0x000fe20000010000 */
[----:B------:R-:W-:Y:S02]  /*2200*/  HADD2.F32 R55, -RZ, R39.H1_H1 ;  /* 0x30000027ff377230 */ /* 0x000fe40000004100 */
[----:B0-----:R-:W-:Y:S01]  /*2210*/  FFMA.FTZ R60, R15, R32, RZ ;  /* 0x000000200f3c7223 */ /* 0x001fe200000100ff */
[----:B------:R-:W-:-:S05]  /*2220*/  HADD2.F32 R15, -RZ, R38.H0_H0 ;  /* 0x20000026ff0f7230 */ /* 0x000fca0000004100 */
[----:B------:R-:W-:Y:S01]  /*2230*/  FADD.FTZ R15, R15, -UR16 ;  /* 0x800000100f0f7e21 */ /* 0x000fe20008010000 */
[----:B-1----:R-:W-:Y:S01]  /*2240*/  FMUL.FTZ R55, R55, R35 ;  /* 0x0000002337377220 */ /* 0x002fe20000410000 */
[----:B------:R-:W-:Y:S02]  /*2250*/  FADD.FTZ R35, -R35, 1 ;  /* 0x3f80000023237421 */ /* 0x000fe40000010100 */
[----:B------:R-:W-:Y:S02]  /*2260*/  FMUL.FTZ R15, R15, UR9 ;  /* 0x000000090f0f7c20 */ /* 0x000fe40008410000 */
[----:B------:R-:W-:Y:S01]  /*2270*/  FFMA.FTZ R18, R18, R35, 1 ;  /* 0x3f80000012127423 */ /* 0x000fe20000010023 */
[----:B------:R-:W-:Y:S01]  /*2280*/  FADD.FTZ R35, RZ, R32 ;  /* 0x00000020ff237221 */ /* 0x000fe20000010000 */
[----:B------:R-:W-:Y:S02]  /*2290*/  FFMA.FTZ R32, R33, R28, R60 ;  /* 0x0000001c21207223 */ /* 0x000fe4000001003c */
[----:B------:R-:W-:Y:S01]  /*22a0*/  FMUL.FTZ R18, R55, R18 ;  /* 0x0000001237127220 */ /* 0x000fe20000410000 */
[----:B------:R-:W-:Y:S01]  /*22b0*/  FADD.FTZ R35, R35, R28 ;  /* 0x0000001c23237221 */ /* 0x000fe20000010000 */
[C---:B------:R-:W-:Y:S01]  /*22c0*/  FMUL.FTZ R55, R12.reuse, R28 ;  /* 0x0000001c0c377220 */ /* 0x040fe20000410000 */
[----:B------:R-:W-:Y:S01]  /*22d0*/  FFMA.FTZ R28, R12, R15, R10 ;  /* 0x0000000f0c1c7223 */ /* 0x000fe2000001000a */
[----:B------:R-:W-:-:S02]  /*22e0*/  FFMA.FTZ R32, R27, R26, R32 ;  /* 0x0000001a1b207223 */ /* 0x000fc40000010020 */
[----:B------:R-:W-:Y:S01]  /*22f0*/  FFMA.FTZ R61, R33, R55, R54 ;  /* 0x00000037213d7223 */ /* 0x000fe20000010036 */
[----:B------:R-:W-:Y:S01]  /*2300*/  FMUL.FTZ R54, R28, -1.4426950216293334961 ;  /* 0xbfb8aa3b1c367820 */ /* 0x000fe20000410000 */
[----:B------:R-:W-:Y:S01]  /*2310*/  FADD.FTZ R34, R34, R55 ;  /* 0x0000003722227221 */ /* 0x000fe20000010000 */
[----:B------:R-:W-:Y:S02]  /*2320*/  HADD2.F32 R55, -RZ, R37.H0_H0 ;  /* 0x20000025ff377230 */ /* 0x000fe40000004100 */
[----:B------:R-:W-:Y:S02]  /*2330*/  FFMA.FTZ R32, R19, R17, R32 ;  /* 0x0000001113207223 */ /* 0x000fe40000010020 */
[----:B------:R-:W0:Y:S02]  /*2340*/  MUFU.EX2 R54, R54 ;  /* 0x0000003600367308 */ /* 0x000e240000000800 */
[----:B------:R-:W-:Y:S01]  /*2350*/  FFMA.FTZ R32, R25, R23, R32 ;  /* 0x0000001719207223 */ /* 0x000fe20000010020 */
[----:B0-----:R-:W-:Y:S01]  /*2360*/  FADD.FTZ R60, R54, 1 ;  /* 0x3f800000363c7421 */ /* 0x001fe20000010000 */
[----:B------:R-:W-:-:S04]  /*2370*/  FMUL.FTZ R54, R13, R29 ;  /* 0x0000001d0d367220 */ /* 0x000fc80000410000 */
[----:B------:R-:W0:Y:S02]  /*2380*/  MUFU.RCP R33, R60 ;  /* 0x0000003c00217308 */ /* 0x000e240000001000 */
[----:B0-----:R-:W-:Y:S01]  /*2390*/  FMUL.FTZ R55, R55, R33 ;  /* 0x0000002137377220 */ /* 0x001fe20000410000 */
[----:B------:R-:W-:-:S04]  /*23a0*/  FADD.FTZ R33, -R33, 1 ;  /* 0x3f80000021217421 */ /* 0x000fc80000010100 */
[----:B------:R-:W-:Y:S01]  /*23b0*/  FFMA.FTZ R28, R28, R33, 1 ;  /* 0x3f8000001c1c7423 */ /* 0x000fe20000010021 */
[----:B------:R-:W-:Y:S01]  /*23c0*/  FFMA.FTZ R33, R14, R31, RZ ;  /* 0x0000001f0e217223 */ /* 0x000fe200000100ff */
[----:B------:R-:W-:Y:S02]  /*23d0*/  FADD.FTZ R14, RZ, R31 ;  /* 0x0000001fff0e7221 */ /* 0x000fe40000010000 */
[----:B------:R-:W-:Y:S01]  /*23e0*/  FMUL.FTZ R28, R55, R28 ;  /* 0x0000001c371c7220 */ /* 0x000fe20000410000 */
[----:B------:R-:W-:Y:S02]  /*23f0*/  HADD2.F32 R55, -RZ, R38.H1_H1 ;  /* 0x30000026ff377230 */ /* 0x000fe40000004100 */
[C---:B------:R-:W-:Y:S01]  /*2400*/  FFMA.FTZ R33, R30.reuse, R29, R33 ;  /* 0x0000001d1e217223 */ /* 0x040fe20000010021 */
[----:B------:R-:W-:Y:S01]  /*2410*/  FFMA.FTZ R30, R30, R54, R61 ;  /* 0x000000361e1e7223 */ /* 0x000fe2000001003d */
[----:B------:R-:W-:Y:S01]  /*2420*/  FADD.FTZ R54, R54, R34 ;  /* 0x0000002236367221 */ /* 0x000fe20000010000 */
[----:B------:R-:W-:-:S02]  /*2430*/  HADD2.F32 R34, -RZ, R37.H1_H1 ;  /* 0x30000025ff227230 */ /* 0x000fc40000004100 */
[----:B------:R-:W-:Y:S01]  /*2440*/  FADD.FTZ R31, R55, -UR16 ;  /* 0x80000010371f7e21 */ /* 0x000fe20008010000 */
[----:B------:R-:W-:Y:S01]  /*2450*/  FADD.FTZ R55, R14, R29 ;  /* 0x0000001d0e377221 */ /* 0x000fe20000010000 */
[----:B------:R-:W-:Y:S02]  /*2460*/  FFMA.FTZ R33, R24, R20, R33 ;  /* 0x0000001418217223 */ /* 0x000fe40000010021 */
[----:B------:R-:W-:Y:S02]  /*2470*/  FMUL.FTZ R14, R31, UR9 ;  /* 0x000000091f0e7c20 */ /* 0x000fe40008410000 */
        /* <DEDUP_REMOVED lines=8> */
[----:B------:R-:W-:-:S03]  /*2500*/  FMUL.FTZ R34, R34, R31 ;  /* 0x0000001f22227220 */ /* 0x000fc60000410000 */
[----:B------:R-:W-:-:S04]  /*2510*/  FFMA.FTZ R29, R29, R61, 1 ;  /* 0x3f8000001d1d7423 */ /* 0x000fc8000001003d */
[----:B------:R-:W-:Y:S01]  /*2520*/  FMUL.FTZ R29, R34, R29 ;  /* 0x0000001d221d7220 */ /* 0x000fe20000410000 */
[----:B------:R-:W-:-:S03]  /*2530*/  HADD2.F32 R34, -RZ, R36.H0_H0 ;  /* 0x20000024ff227230 */ /* 0x000fc60000004100 */
[----:B------:R-:W-:Y:S02]  /*2540*/  FFMA.FTZ R33, R14, R29, R33 ;  /* 0x0000001d0e217223 */ /* 0x000fe40000010021 */
        /* <DEDUP_REMOVED lines=8> */
[----:B------:R-:W-:-:S02]  /*25d0*/  HADD2.F32 R35, -RZ, R8.H0_H0 ;  /* 0x20000008ff237230 */ /* 0x000fc40000004100 */
[----:B------:R-:W-:Y:S01]  /*25e0*/  FMUL.FTZ R17, R12, R17 ;  /* 0x000000110c117220 */ /* 0x000fe20000410000 */
[----:B------:R-:W-:-:S06]  /*25f0*/  FMUL.FTZ R60, R26, -1.4426950216293334961 ;  /* 0xbfb8aa3b1a3c7820 */ /* 0x000fcc0000410000 */
[----:B------:R-:W0:Y:S02]  /*2600*/  MUFU.EX2 R60, R60 ;  /* 0x0000003c003c7308 */ /* 0x000e240000000800 */
[----:B0-----:R-:W-:-:S06]  /*2610*/  FADD.FTZ R61, R60, 1 ;  /* 0x3f8000003c3d7421 */ /* 0x001fcc0000010000 */
[----:B------:R-:W0:Y:S02]  /*2620*/  MUFU.RCP R30, R61 ;  /* 0x0000003d001e7308 */ /* 0x000e240000001000 */
[----:B0-----:R-:W-:Y:S01]  /*2630*/  FMUL.FTZ R35, R35, R30 ;  /* 0x0000001e23237220 */ /* 0x001fe20000410000 */
[----:B------:R-:W-:-:S04]  /*2640*/  FADD.FTZ R30, -R30, 1 ;  /* 0x3f8000001e1e7421 */ /* 0x000fc80000010100 */
[----:B------:R-:W-:Y:S01]  /*2650*/  FFMA.FTZ R26, R26, R30, 1 ;  /* 0x3f8000001a1a7423 */ /* 0x000fe2000001001e */
[----:B------:R-:W-:-:S03]  /*2660*/  HADD2.F32 R30, -RZ, R36.H1_H1 ;  /* 0x30000024ff1e7230 */ /* 0x000fc60000004100 */
[----:B------:R-:W-:Y:S01]  /*2670*/  FMUL.FTZ R26, R35, R26 ;  /* 0x0000001a231a7220 */ /* 0x000fe20000410000 */
[----:B------:R-:W-:Y:S01]  /*2680*/  FMUL.FTZ R35, R13, R20 ;  /* 0x000000140d237220 */ /* 0x000fe20000410000 */
[----:B------:R-:W-:Y:S01]  /*2690*/  FADD.FTZ R60, R30, -UR16 ;  /* 0x800000101e3c7e21 */ /* 0x000fe20008010000 */
[----:B------:R-:W-:Y:S02]  /*26a0*/  FADD.FTZ R30, R55, R20 ;  /* 0x00000014371e7221 */ /* 0x000fe40000010000 */
[----:B------:R-:W-:Y:S01]  /*26b0*/  FADD.FTZ R54, R35, R54 ;  /* 0x0000003623367221 */ /* 0x000fe20000010000 */
[----:B------:R-:W-:Y:S01]  /*26c0*/  FMUL.FTZ R20, R60, UR9 ;  /* 0x000000093c147c20 */ /* 0x000fe20008410000 */
[----:B------:R-:W-:Y:S01]  /*26d0*/  FFMA.FTZ R60, R24, R35, R27 ;  /* 0x00000023183c7223 */ /* 0x000fe2000001001b */
[----:B------:R-:W-:Y:S02]  /*26e0*/  HADD2.F32 R35, -RZ, R8.H1_H1 ;  /* 0x30000008ff237230 */ /* 0x000fe40000004100 */
[----:B------:R-:W-:Y:S01]  /*26f0*/  FADD.FTZ R54, R54, R17 ;  /* 0x0000001136367221 */ /* 0x000fe20000010000 */
[----:B------:R-:W-:-:S04]  /*2700*/  FFMA.FTZ R24, R13, R20, R11 ;  /* 0x000000140d187223 */ /* 0x000fc8000001000b */
        /* <DEDUP_REMOVED lines=10> */
[----:B------:R-:W-:-:S04]  /*27b0*/  FADD.FTZ R35, R35, -UR16 ;  /* 0x8000001023237e21 */ /* 0x000fc80008010000 */
[----:B------:R-:W-:Y:S01]  /*27c0*/  FMUL.FTZ R27, R35, UR9 ;  /* 0x00000009231b7c20 */ /* 0x000fe20008410000 */
[----:B------:R-:W-:Y:S01]  /*27d0*/  FFMA.FTZ R35, R19, R17, R60 ;  /* 0x0000001113237223 */ /* 0x000fe2000001003c */
[----:B------:R-:W-:Y:S02]  /*27e0*/  HADD2.F32 R17, -RZ, R4.H0_H0 ;  /* 0x20000004ff117230 */ /* 0x000fe40000004100 */
[----:B------:R-:W-:-:S04]  /*27f0*/  FFMA.FTZ R19, R12, R27, R10 ;  /* 0x0000001b0c137223 */ /* 0x000fc8000001000a */
[----:B------:R-:W-:-:S06]  /*2800*/  FMUL.FTZ R60, R19, -1.4426950216293334961 ;  /* 0xbfb8aa3b133c7820 */ /* 0x000fcc0000410000 */
[----:B------:R-:W0:Y:S02]  /*2810*/  MUFU.EX2 R60, R60 ;  /* 0x0000003c003c7308 */ /* 0x000e240000000800 */
[----:B0-----:R-:W-:Y:S01]  /*2820*/  FADD.FTZ R55, R60, 1 ;  /* 0x3f8000003c377421 */ /* 0x001fe20000010000 */
[----:B------:R-:W-:-:S04]  /*2830*/  FMUL.FTZ R60, R13, R21 ;  /* 0x000000150d3c7220 */ /* 0x000fc80000410000 */
[----:B------:R-:W-:Y:S01]  /*2840*/  FFMA.FTZ R16, R16, R60, R35 ;  /* 0x0000003c10107223 */ /* 0x000fe20000010023 */
[----:B------:R-:W0:Y:S02]  /*2850*/  MUFU.RCP R55, R55 ;  /* 0x0000003700377308 */ /* 0x000e240000001000 */
[----:B0-----:R-:W-:Y:S01]  /*2860*/  FADD.FTZ R61, -R55, 1 ;  /* 0x3f800000373d7421 */ /* 0x001fe20000010100 */
[----:B------:R-:W-:-:S03]  /*2870*/  FMUL.FTZ R17, R17, R55 ;  /* 0x0000003711117220 */ /* 0x000fc60000410000 */
[----:B------:R-:W-:Y:S01]  /*2880*/  FFMA.FTZ R61, R19, R61, 1 ;  /* 0x3f800000133d7423 */ /* 0x000fe2000001003d */
[----:B------:R-:W-:-:S03]  /*2890*/  HADD2.F32 R19, -RZ, R6.H1_H1 ;  /* 0x30000006ff137230 */ /* 0x000fc60000004100 */
[----:B------:R-:W-:Y:S02]  /*28a0*/  FMUL.FTZ R17, R17, R61 ;  /* 0x0000003d11117220 */ /* 0x000fe40000410000 */
[----:B------:R-:W-:Y:S01]  /*28b0*/  FADD.FTZ R61, R19, -UR16 ;  /* 0x80000010133d7e21 */ /* 0x000fe20008010000 */
[----:B------:R-:W-:Y:S01]  /*28c0*/  FADD.FTZ R19, R30, R21 ;  /* 0x000000151e137221 */ /* 0x000fe20000010000 */
[----:B------:R-:W-:Y:S01]  /*28d0*/  FADD.FTZ R21, R60, R54 ;  /* 0x000000363c157221 */ /* 0x000fe20000010000 */
[----:B------:R-:W-:Y:S02]  /*28e0*/  HADD2.F32 R54, -RZ, R4.H1_H1 ;  /* 0x30000004ff367230 */ /* 0x000fe40000004100 */
        /* <DEDUP_REMOVED lines=9> */
[----:B------:R-:W-:Y:S01]  /*2980*/  FFMA.FTZ R60, R35, R60, 1 ;  /* 0x3f800000233c7423 */ /* 0x000fe2000001003c */
[----:B------:R-:W-:Y:S01]  /*2990*/  FADD.FTZ R35, R34, R23 ;  /* 0x0000001722237221 */ /* 0x000fe20000010000 */
[----:B------:R-:W-:Y:S01]  /*29a0*/  FFMA.FTZ R34, R25, R55, R16 ;  /* 0x0000003719227223 */ /* 0x000fe20000010010 */
[----:B------:R-:W-:Y:S01]  /*29b0*/  FADD.FTZ R16, R19, R18 ;  /* 0x0000001213107221 */ /* 0x000fe20000010000 */
[----:B------:R-:W-:Y:S01]  /*29c0*/  FMUL.FTZ R19, R13, R18 ;  /* 0x000000120d137220 */ /* 0x000fe20000410000 */
[----:B------:R-:W-:Y:S01]  /*29d0*/  FADD.FTZ R18, R21, R55 ;  /* 0x0000003715127221 */ /* 0x000fe20000010000 */
[----:B------:R-:W-:Y:S01]  /*29e0*/  FMUL.FTZ R21, R12, R28 ;  /* 0x0000001c0c157220 */ /* 0x000fe20000410000 */
[----:B------:R-:W-:Y:S01]  /*29f0*/  FMUL.FTZ R23, R54, R60 ;  /* 0x0000003c36177220 */ /* 0x000fe20000410000 */
[----:B------:R-:W-:Y:S01]  /*2a00*/  FFMA.FTZ R34, R22, R19, R34 ;  /* 0x0000001316227223 */ /* 0x000fe20000010022 */
[----:B------:R-:W-:Y:S01]  /*2a10*/  FADD.FTZ R18, R19, R18 ;  /* 0x0000001213127221 */ /* 0x000fe20000010000 */
[C---:B------:R-:W-:Y:S01]  /*2a20*/  FFMA.FTZ R19, R15.reuse, R28, R32 ;  /* 0x0000001c0f137223 */ /* 0x040fe20000010020 */
[----:B------:R-:W-:Y:S01]  /*2a30*/  FMUL.FTZ R22, R12, R17 ;  /* 0x000000110c167220 */ /* 0x000fe20000410000 */
[----:B------:R-:W-:Y:S01]  /*2a40*/  FFMA.FTZ R34, R15, R21, R34 ;  /* 0x000000150f227223 */ /* 0x000fe20000010022 */
[----:B------:R-:W-:Y:S01]  /*2a50*/  FMUL.FTZ R15, R13, R29 ;  /* 0x0000001d0d0f7220 */ /* 0x000fe20000410000 */
[----:B------:R-:W-:Y:S01]  /*2a60*/  FADD.FTZ R18, R18, R21 ;  /* 0x0000001512127221 */ /* 0x000fe20000010000 */
[----:B------:R-:W-:Y:S01]  /*2a70*/  FMUL.FTZ R21, R12, R26 ;  /* 0x0000001a0c157220 */ /* 0x000fe20000410000 */
[----:B------:R-:W-:Y:S01]  /*2a80*/  FADD.FTZ R35, R35, R28 ;  /* 0x0000001c23237221 */ /* 0x000fe20000010000 */
[----:B------:R-:W-:Y:S01]  /*2a90*/  FFMA.FTZ R34, R14, R15, R34 ;  /* 0x0000000f0e227223 */ /* 0x000fe20000010022 */
[----:B------:R-:W-:Y:S01]  /*2aa0*/  FADD.FTZ R18, R15, R18 ;  /* 0x000000120f127221 */ /* 0x000fe20000010000 */
[----:B------:R-:W-:Y:S01]  /*2ab0*/  FMUL.FTZ R15, R13, R24 ;  /* 0x000000180d0f7220 */ /* 0x000fe20000410000 */
[----:B------:R-:W-:Y:S01]  /*2ac0*/  FADD.FTZ R29, R16, R29 ;  /* 0x0000001d101d7221 */ /* 0x000fe20000010000 */
[C---:B------:R-:W-:Y:S01]  /*2ad0*/  FFMA.FTZ R25, R31.reuse, R21, R34 ;  /* 0x000000151f197223 */ /* 0x040fe20000010022 */
[----:B------:R-:W-:Y:S01]  /*2ae0*/  FADD.FTZ R18, R18, R21 ;  /* 0x0000001512127221 */ /* 0x000fe20000010000 */
[----:B------:R-:W-:Y:S01]  /*2af0*/  FFMA.FTZ R16, R31, R26, R19 ;  /* 0x0000001a1f107223 */ /* 0x000fe20000010013 */
[----:B------:R-:W-:Y:S01]  /*2b00*/  FMUL.FTZ R19, R13, R23 ;  /* 0x000000170d137220 */ /* 0x000fe20000410000 */
[----:B------:R-:W-:Y:S01]  /*2b10*/  FFMA.FTZ R14, R20, R15, R25 ;  /* 0x0000000f140e7223 */ /* 0x000fe20000010019 */
[----:B------:R-:W-:Y:S01]  /*2b20*/  FADD.FTZ R15, R15, R18 ;  /* 0x000000120f0f7221 */ /* 0x000fe20000010000 */
[----:B------:R-:W-:Y:S01]  /*2b30*/  FADD.FTZ R18, R35, R26 ;  /* 0x0000001a23127221 */ /* 0x000fe20000010000 */
[----:B------:R-:W-:Y:S01]  /*2b40*/  FADD.FTZ R24, R29, R24 ;  /* 0x000000181d187221 */ /* 0x000fe20000010000 */
[----:B------:R-:W-:Y:S01]  /*2b50*/  FFMA.FTZ R21, R27, R22, R14 ;  /* 0x000000161b157223 */ /* 0x000fe2000001000e */
[----:B------:R-:W-:Y:S01]  /*2b60*/  FADD.FTZ R22, R15, R22 ;  /* 0x000000160f167221 */ /* 0x000fe20000010000 */
[----:B------:R-:W-:Y:S01]  /*2b70*/  FFMA.FTZ R16, R27, R17, R16 ;  /* 0x000000111b107223 */ /* 0x000fe20000010010 */
[----:B------:R-:W-:Y:S01]  /*2b80*/  FADD.FTZ R18, R18, R17 ;  /* 0x0000001112127221 */ /* 0x000fe20000010000 */
[C---:B------:R-:W-:Y:S01]  /*2b90*/  FFMA.FTZ R21, R30.reuse, R19, R21 ;  /* 0x000000131e157223 */ /* 0x040fe20000010015 */
[----:B------:R-:W-:Y:S01]  /*2ba0*/  FADD.FTZ R26, R19, R22 ;  /* 0x00000016131a7221 */ /* 0x000fe20000010000 */
[----:B------:R-:W-:Y:S01]  /*2bb0*/  FFMA.FTZ R17, R30, R23, R33 ;  /* 0x000000171e117223 */ /* 0x000fe20000010021 */
[----:B------:R-:W-:-:S07]  /*2bc0*/  FADD.FTZ R19, R24, R23 ;  /* 0x0000001718137221 */ /* 0x000fce0000010000 */
.L_x_596:
        /* <DEDUP_REMOVED lines=44> */
.L_x_598:
[----:B------:R-:W-:Y:S05]  /*2e90*/  BSYNC.RECONVERGENT B0 ;  /* 0x0000000000007941 */ /* 0x000fea0003800200 */
.L_x_597:
        /* <DEDUP_REMOVED lines=12> */
.L_x_600:
[----:B------:R-:W-:Y:S05]  /*2f60*/  BSYNC.RECONVERGENT B0 ;  /* 0x0000000000007941 */ /* 0x000fea0003800200 */
.L_x_599:
[----:B------:R-:W-:Y:S01]  /*2f70*/  BAR.SYNC.DEFER_BLOCKING 0x0 ;  /* 0x0000000000007b1d */ /* 0x000fe20000010000 */
[----:B------:R-:W-:-:S05]  /*2f80*/  LEA R53, R53, R0, 0x1 ;  /* 0x0000000035357211 */ /* 0x000fca00078e08ff */
[----:B------:R-:W-:Y:S04]  /*2f90*/  BSSY.RECONVERGENT B0, `(.L_x_601) ;  /* 0x000013d000007945 */ /* 0x000fe80003800200 */
[----:B------:R-:W-:Y:S05]  /*2fa0*/  @P0 BRA `(.L_x_602) ;  /* 0x0000001000ec0947 */ /* 0x000fea0003800000 */
[----:B--2---:R-:W2:Y:S04]  /*2fb0*/  LDS.128 R24, [R54+0x20] ;  /* 0x0000200036187984 */ /* 0x004ea80000000c00 */
[----:B-1-3--:R-:W1:Y:S04]  /*2fc0*/  LDS.128 R20, [R54+0x40] ;  /* 0x0000400036147984 */ /* 0x00ae680000000c00 */
        /* <DEDUP_REMOVED lines=149> */
[----:B------:R-:W2:Y:S01]  /*3920*/  LDS.128 R16, [R54+0x420] ;  /* 0x0004200036107984 */ /* 0x000ea20000000c00 */
[----:B---3--:R-:W-:Y:S01]  /*3930*/  FADD.FTZ R55, R55, R24 ;  /* 0x0000001837377221 */ /* 0x008fe20000010000 */
[----:B------:R-:W-:Y:S01]  /*3940*/  FADD.FTZ R24, R20, R25 ;  /* 0x0000001914187221 */ /* 0x000fe20000010000 */
[----:B------:R-:W-:Y:S01]  /*3950*/  FADD.FTZ R60, R60, R23 ;  /* 0x000000173c3c7221 */ /* 0x000fe20000010000 */
[----:B------:R-:W3:Y:S01]  /*3960*/  LDS.128 R32, [R54+0x440] ;  /* 0x0004400036207984 */ /* 0x000ee20000000c00 */
[----:B------:R-:W-:-:S02]  /*3970*/  FADD.FTZ R25, R21, R26 ;  /* 0x0000001a15197221 */ /* 0x000fc40000010000 */
[----:B------:R-:W-:Y:S01]  /*3980*/  FADD.FTZ R60, R60, R27 ;  /* 0x0000001b3c3c7221 */ /* 0x000fe20000010000 */
        /* <DEDUP_REMOVED lines=13> */
[----:B------:R-:W2:Y:S01]  /*3a60*/  LDS.128 R16, [R54+0x4a0] ;  /* 0x0004a00036107984 */ /* 0x000ea20000000c00 */
[----:B----4-:R-:W-:Y:S01]  /*3a70*/  FADD.FTZ R55, R55, R20 ;  /* 0x0000001437377221 */ /* 0x010fe20000010000 */
        /* <DEDUP_REMOVED lines=15> */
[----:B---3--:R-:W-:Y:S01]  /*3b70*/  FADD.FTZ R24, R24, R29 ;  /* 0x0000001d18187221 */ /* 0x008fe20000010000 */
[----:B------:R-:W-:Y:S01]  /*3b80*/  FADD.FTZ R55, R55, R28 ;  /* 0x0000001c37377221 */ /* 0x000fe20000010000 */
[----:B------:R-:W2:Y:S01]  /*3b90*/  LDS.128 R16, [R54+0x520] ;  /* 0x0005200036107984 */ /* 0x000ea20000000c00 */
        /* <DEDUP_REMOVED lines=27> */
[----:B------:R-:W-:Y:S01]  /*3d50*/  FADD.FTZ R60, R60, R27 ;  /* 0x0000001b3c3c7221 */ /* 0x000fe20000010000 */
        /* <DEDUP_REMOVED lines=96> */
.L_x_602:
[----:B------:R-:W-:Y:S05]  /*4360*/  BSYNC.RECONVERGENT B0 ;  /* 0x0000000000007941 */ /* 0x000fea0003800200 */
.L_x_601:
        /* <DEDUP_REMOVED lines=28> */
.L_x_604:
[----:B------:R-:W-:Y:S05]  /*4530*/  BSYNC.RECONVERGENT B0 ;  /* 0x0000000000007941 */ /* 0x000fea0003800200 */
.L_x_603:
[----:B------:R-:W-:Y:S05]  /*4540*/  @!P3 BRA `(.L_x_605) ;  /* 0x0000000800a8b947 */ /* 0x000fea0003800000 */
[----:B--2-4-:R-:W2:Y:S01]  /*4550*/  LDC.64 R24, c[0x0][0x3d0] ;  /* 0x0000f400ff187b82 */ /* 0x014ea20000000a00 */
[----:B------:R-:W-:Y:S02]  /*4560*/  LOP3.LUT R16, R49, 0x1, RZ, 0xc0, !PT ;  /* 0x0000000131107812 */ /* 0x000fe400078ec0ff */
[----:B------:R-:W-:-:S03]  /*4570*/  ISETP.GE.U32.AND P3, PT, R3, 0x8, PT ;  /* 0x000000080300780c */ /* 0x000fc60003f66070 */
[----:B------:R-:W-:-:S04]  /*4580*/  IMAD R18, R16, UR14, RZ ;  /* 0x0000000e10127c24 */ /* 0x000fc8000f8e02ff */
[----:B------:R-:W-:-:S05]  /*4590*/  IMAD R16, R18, R3, RZ ;  /* 0x0000000312107224 */ /* 0x000fca00078e02ff */
[----:B------:R-:W-:-:S05]  /*45a0*/  SHF.L.U32 R17, R16, 0x1, RZ ;  /* 0x0000000110117819 */ /* 0x000fca00000006ff */
[----:B--2---:R-:W-:Y:S01]  /*45b0*/  IMAD.WIDE R24, R17, 0x4, R24 ;  /* 0x0000000411187825 */ /* 0x004fe200078e0218 */
[----:B------:R-:W-:Y:S06]  /*45c0*/  @P2 BRA `(.L_x_606) ;  /* 0x0000000000542947 */ /* 0x000fec0003800000 */
[----:B------:R-:W2:Y:S01]  /*45d0*/  LDC.64 R16, c[0x0][0x3c8] ;  /* 0x0000f200ff107b82 */ /* 0x000ea20000000a00 */
[----:B---3--:R-:W-:Y:S01]  /*45e0*/  LOP3.LUT P0, R20, R49, 0x2, RZ, 0xc0, !PT ;  /* 0x0000000231147812 */ /* 0x008fe2000780c0ff */
[----:B------:R-:W-:Y:S02]  /*45f0*/  UIMAD UR4, UR13, UR14, UR8 ;  /* 0x0000000e0d0472a4 */ /* 0x000fe4000f8e0208 */
[----:B------:R-:W-:Y:S02]  /*4600*/  IADD3 R19, PT, PT, R18, UR8, RZ ;  /* 0x0000000812137c10 */ /* 0x000fe4000fffe0ff */
[----:B------:R-:W-:Y:S02]  /*4610*/  SEL R23, R3, RZ, !P0 ;  /* 0x000000ff03177207 */ /* 0x000fe40004000000 */
[----:B-1----:R-:W-:Y:S02]  /*4620*/  MOV R21, UR4 ;  /* 0x0000000400157c02 */ /* 0x002fe40008000f00 */
[----:B------:R-:W-:Y:S01]  /*4630*/  ISETP.NE.AND P0, PT, R23, -0x1, PT ;  /* 0xffffffff1700780c */ /* 0x000fe20003f05270 */
[----:B--2---:R-:W-:-:S04]  /*4640*/  IMAD.WIDE.U32 R16, R19, 0x4, R16 ;  /* 0x0000000413107825 */ /* 0x004fc800078e0010 */
        /* <DEDUP_REMOVED lines=8> */
.L_x_607:
[----:B--2---:R-:W2:Y:S04]  /*46d0*/  LDG.E.STRONG.GPU R18, desc[UR10][R16.64] ;  /* 0x0000000a10127981 */ /* 0x004ea8000c1ef900 */
[----:B--2---:R-:W-:Y:S01]  /*46e0*/  CCTL.IVALL ;  /* 0x00000000ff00798f */ /* 0x004fe20002000000 */
[----:B------:R-:W-:Y:S05]  /*46f0*/  YIELD ;  /* 0x0000000000007946 */ /* 0x000fea0003800000 */
[----:B------:R-:W-:-:S13]  /*4700*/  ISETP.NE.AND P0, PT, R18, R23, PT ;  /* 0x000000171200720c */ /* 0x000fda0003f05270 */
[----:B------:R-:W-:Y:S05]  /*4710*/  @P0 BRA `(.L_x_607) ;  /* 0xfffffffc00ec0947 */ /* 0x000fea000383ffff */
.L_x_606:
[----:B------:R-:W-:Y:S05]  /*4720*/  WARPSYNC.ALL ;  /* 0x0000000000007948 */ /* 0x000fea0003800000 */
[----:B------:R-:W-:Y:S01]  /*4730*/  BAR.SYNC.DEFER_BLOCKING 0x0 ;  /* 0x0000000000007b1d */ /* 0x000fe20000010000 */
[----:B------:R-:W-:-:S05]  /*4740*/  HFMA2 R26, -RZ, RZ, 0, 0 ;  /* 0x00000000ff1a7431 */ /* 0x000fca00000001ff */
[----:B------:R-:W-:Y:S05]  /*4750*/  @!P3 BRA `(.L_x_608) ;  /* 0x000000040010b947 */ /* 0x000fea0003800000 */
[----:B------:R-:W-:Y:S02]  /*4760*/  MOV R27, RZ ;  /* 0x000000ff001b7202 */ /* 0x000fe40000000f00 */
[----:B------:R-:W-:-:S07]  /*4770*/  LOP3.LUT R26, R3, 0x7ffffff8, RZ, 0xc0, !PT ;  /* 0x7ffffff8031a7812 */ /* 0x000fce00078ec0ff */
.L_x_609:
[C---:B--2---:R-:W-:Y:S02]  /*4780*/  IADD3 R19, PT, PT, R27.reuse, 0x1, RZ ;  /* 0x000000011b137810 */ /* 0x044fe40007ffe0ff */
[----:B------:R-:W-:Y:S02]  /*4790*/  ISETP.EQ.OR P3, PT, R27, UR13, P2 ;  /* 0x0000000d1b007c0c */ /* 0x000fe40009762670 */
[----:B------:R-:W-:Y:S02]  /*47a0*/  ISETP.EQ.OR P4, PT, R19, UR13, P2 ;  /* 0x0000000d13007c0c */ /* 0x000fe40009782670 */
[C---:B-1----:R-:W-:Y:S02]  /*47b0*/  IADD3 R21, PT, PT, R27.reuse, 0x2, RZ ;  /* 0x000000021b157810 */ /* 0x042fe40007ffe0ff */
        /* <DEDUP_REMOVED lines=62> */
.L_x_608:
[----:B--2---:R-:W-:-:S13]  /*4ba0*/  LOP3.LUT P0, R16, R3, 0x7, RZ, 0xc0, !PT ;  /* 0x0000000703107812 */ /* 0x004fda000780c0ff */
        /* <DEDUP_REMOVED lines=13> */
[----:B-1----:R-:W-:Y:S02]  /*4c80*/  IADD3 R21, PT, PT, R26, 0x3, RZ ;  /* 0x000000031a157810 */ /* 0x002fe40007ffe0ff */
        /* <DEDUP_REMOVED lines=23> */
.L_x_610:
        /* <DEDUP_REMOVED lines=20> */
.L_x_611:
        /* <DEDUP_REMOVED lines=10> */
.L_x_612:
[----:B------:R-:W-:Y:S05]  /*4fe0*/  BSYNC.RECONVERGENT B0 ;  /* 0x0000000000007941 */ /* 0x000fea0003800200 */
.L_x_605:
[----:B------:R-:W5:Y:S01]  /*4ff0*/  S2UR UR5, SR_CgaCtaId ;  /* 0x00000000000579c3 */ /* 0x000f620000008800 */
[----:B------:R-:W-:Y:S01]  /*5000*/  UMOV UR4, 0x400 ;  /* 0x0000040000047882 */ /* 0x000fe20000000000 */
[----:B------:R-:W0:Y:S01]  /*5010*/  LDCU.64 UR18, c[0x0][0x400] ;  /* 0x00008000ff1277ac */ /* 0x000e220008000a00 */
[----:B-1--4-:R-:W-:-:S05]  /*5020*/  SHF.R.U32.HI R21, RZ, 0x1, R0 ;  /* 0x00000001ff157819 */ /* 0x012fca0000011600 */
[----:B------:R-:W1:Y:S01]  /*5030*/  LDC R18, c[0x0][0x41c] ;  /* 0x00010700ff127b82 */ /* 0x000e620000000800 */
[----:B-----5:R-:W-:Y:S01]  /*5040*/  ULEA UR4, UR5, UR4, 0x18 ;  /* 0x0000000405047291 */ /* 0x020fe2000f8ec0ff */
[----:B-1----:R-:W-:-:S08]  /*5050*/  IMAD R21, R18, UR13, R21 ;  /* 0x0000000d12157c24 */ /* 0x002fd0000f8e0215 */
[----:B------:R1:W-:Y:S01]  /*5060*/  @!P2 STS.64 [UR4+0x30], R14 ;  /* 0x0000300eff00a988 */ /* 0x0003e20008000a04 */
[--C-:B------:R-:W-:Y:S02]  /*5070*/  HADD2.F32 R18, -RZ, R48.reuse.H0_H0 ;  /* 0x20000030ff127230 */ /* 0x100fe40000004100 */
[----:B------:R-:W-:Y:S01]  /*5080*/  HADD2.F32 R48, -RZ, R48.H1_H1 ;  /* 0x30000030ff307230 */ /* 0x000fe20000004100 */
[----:B------:R-:W-:Y:S01]  /*5090*/  BAR.SYNC.DEFER_BLOCKING 0x0 ;  /* 0x0000000000007b1d */ /* 0x000fe20000010000 */
[----:B0-----:R-:W-:Y:S02]  /*50a0*/  ISETP.GE.U32.AND P0, PT, R21, UR18, PT ;  /* 0x0000001215007c0c */ /* 0x001fe4000bf06070 */
[----:B---3--:R-:W-:Y:S01]  /*50b0*/  SHF.R.S32.HI R20, RZ, 0x1f, R21 ;  /* 0x0000001fff147819 */ /* 0x008fe20000011415 */
[----:B------:R-:W-:Y:S01]  /*50c0*/  FADD.FTZ R48, R48, -UR16 ;  /* 0x8000001030307e21 */ /* 0x000fe20008010000 */
[----:B-1----:R-:W-:Y:S02]  /*50d0*/  FADD.FTZ R14, R18, -UR16 ;  /* 0x80000010120e7e21 */ /* 0x002fe40008010000 */
[----:B------:R-:W-:Y:S01]  /*50e0*/  ISETP.GE.AND.EX P0, PT, R20, UR19, PT, P0 ;  /* 0x0000001314007c0c */ /* 0x000fe2000bf06300 */
[----:B------:R-:W-:-:S02]  /*50f0*/  HADD2.F32 R15, -RZ, R47.H0_H0 ;  /* 0x2000002fff0f7230 */ /* 0x000fc40000004100 */
[----:B------:R-:W-:Y:S01]  /*5100*/  FMUL.FTZ R48, R48, UR9 ;  /* 0x0000000930307c20 */ /* 0x000fe20008410000 */
[----:B------:R-:W0:Y:S01]  /*5110*/  LDS.64 R16, [UR4+0x30] ;  /* 0x00003004ff107984 */ /* 0x000e220008000a00 */
[----:B------:R-:W0:Y:S02]  /*5120*/  LDCU UR4, c[0x0][0x42c] ;  /* 0x00008580ff0477ac */ /* 0x000e240008000800 */
[----:B0-----:R-:W-:Y:S01]  /*5130*/  FMUL.FTZ R19, R17, UR4 ;  /* 0x0000000411137c20 */ /* 0x001fe20008410000 */
[----:B------:R-:W-:Y:S01]  /*5140*/  FMUL.FTZ R18, R16, UR4 ;  /* 0x0000000410127c20 */ /* 0x000fe20008410000 */
[----:B------:R-:W-:Y:S01]  /*5150*/  FMUL.FTZ R17, R14, UR9 ;  /* 0x000000090e117c20 */ /* 0x000fe20008410000 */
[----:B------:R-:W-:-:S03]  /*5160*/  HADD2.F32 R14, -RZ, R47.H1_H1 ;  /* 0x3000002fff0e7230 */ /* 0x000fc60000004100 */
[----:B------:R-:W-:Y:S01]  /*5170*/  FFMA.FTZ R31, R18, R17, R19 ;  /* 0x00000011121f7223 */ /* 0x000fe20000010013 */
        /* <DEDUP_REMOVED lines=8> */
[----:B--2---:R-:W0:Y:S01]  /*5200*/  MUFU.RCP R24, R23 ;  /* 0x0000001700187308 */ /* 0x004e220000001000 */
        /* <DEDUP_REMOVED lines=10> */
.L_x_613:
[----:B------:R-:W-:Y:S01]  /*52b0*/  FFMA.FTZ R16, R18, R48, R19 ;  /* 0x0000003012107223 */ /* 0x000fe20000010013 */
[----:B------:R-:W-:Y:S01]  /*52c0*/  BSSY.RECONVERGENT B0, `(.L_x_614) ;  /* 0x0000014000007945 */ /* 0x000fe20003800200 */
[----:B------:R-:W-:Y:S01]  /*52d0*/  FFMA.FTZ R31, R12, R15, -R31 ;  /* 0x0000000f0c1f7223 */ /* 0x000fe2000001081f */
[----:B------:R-:W-:Y:S01]  /*52e0*/  IADD3 R23, PT, PT, R21, 0x40, RZ ;  /* 0x0000004015177810 */ /* 0x000fe20007ffe0ff */
[----:B------:R-:W-:Y:S01]  /*52f0*/  FFMA.FTZ R16, R13, R14, -R16 ;  /* 0x0000000e0d107223 */ /* 0x000fe20000010810 */
[----:B------:R-:W-:Y:S01]  /*5300*/  IADD3 R22, PT, PT, R21, 0x80, RZ ;  /* 0x0000008015167810 */ /* 0x000fe20007ffe0ff */
        /* <DEDUP_REMOVED lines=12> */
[----:B------:R-:W-:Y:S02]  /*53d0*/  F2FP.F16.F32.PACK_AB R15, R20, R31 ;  /* 0x0000001f140f723e */ /* 0x000fe400000000ff */
[----:B------:R-:W-:-:S05]  /*53e0*/  LEA.HI.X R17, R14, UR5, R17, 0x1, P0 ;  /* 0x000000050e117c11 */ /* 0x000fca00080f0c11 */
[----:B------:R0:W-:Y:S02]  /*53f0*/  STG.E desc[UR10][R16.64], R15 ;  /* 0x0000000f10007986 */ /* 0x0001e4000c10190a */
.L_x_615:
[----:B------:R-:W-:Y:S05]  /*5400*/  BSYNC.RECONVERGENT B0 ;  /* 0x0000000000007941 */ /* 0x000fea0003800200 */
.L_x_614:
[--C-:B0-----:R-:W-:Y:S01]  /*5410*/  HADD2.F32 R15, -RZ, R46.reuse.H0_H0 ;  /* 0x2000002eff0f7230 */ /* 0x101fe20000004100 */
[----:B------:R-:W-:Y:S01]  /*5420*/  ISETP.GE.U32.AND P0, PT, R23, UR18, PT ;  /* 0x0000001217007c0c */ /* 0x000fe2000bf06070 */
[----:B------:R-:W-:Y:S01]  /*5430*/  HADD2.F32 R46, -RZ, R46.H1_H1 ;  /* 0x3000002eff2e7230 */ /* 0x000fe20000004100 */
[----:B------:R-:W-:Y:S01]  /*5440*/  ISETP.GE.U32.AND P2, PT, R22, UR18, PT ;  /* 0x0000001216007c0c */ /* 0x000fe2000bf46070 */
[--C-:B------:R-:W-:Y:S02]  /*5450*/  HADD2.F32 R17, -RZ, R45.reuse.H0_H0 ;  /* 0x2000002dff117230 */ /* 0x100fe40000004100 */
[----:B------:R-:W-:Y:S01]  /*5460*/  FADD.FTZ R15, R15, -UR16 ;  /* 0x800000100f0f7e21 */ /* 0x000fe20008010000 */
[----:B------:R-:W-:Y:S01]  /*5470*/  SHF.R.S32.HI R14, RZ, 0x1f, R23 ;  /* 0x0000001fff0e7819 */ /* 0x000fe20000011417 */
[----:B------:R-:W-:Y:S01]  /*5480*/  FADD.FTZ R46, R46, -UR16 ;  /* 0x800000102e2e7e21 */ /* 0x000fe20008010000 */
[----:B------:R-:W-:Y:S01]  /*5490*/  SHF.R.S32.HI R20, RZ, 0x1f, R22 ;  /* 0x0000001fff147819 */ /* 0x000fe20000011416 */
[----:B------:R-:W-:Y:S01]  /*54a0*/  FMUL.FTZ R25, R15, UR9 ;  /* 0x000000090f197c20 */ /* 0x000fe20008410000 */
[----:B------:R-:W-:Y:S01]  /*54b0*/  ISETP.GE.AND.EX P0, PT, R14, UR19, PT, P0 ;  /* 0x000000130e007c0c */ /* 0x000fe2000bf06300 */
[----:B------:R-:W-:Y:S01]  /*54c0*/  HADD2.F32 R16, -RZ, R45.H1_H1 ;  /* 0x3000002dff107230 */ /* 0x000fe20000004100 */
[----:B------:R-:W-:Y:S01]  /*54d0*/  ISETP.GE.AND.EX P2, PT, R20, UR19, PT, P2 ;  /* 0x0000001314007c0c */ /* 0x000fe2000bf46320 */
[----:B------:R-:W-:-:S02]  /*54e0*/  HADD2.F32 R15, -RZ, R44.H0_H0 ;  /* 0x2000002cff0f7230 */ /* 0x000fc40000004100 */
[----:B------:R-:W-:Y:S01]  /*54f0*/  FFMA.FTZ R35, R18, R25, R19 ;  /* 0x0000001912237223 */ /* 0x000fe20000010013 */
[----:B------:R-:W-:Y:S01]  /*5500*/  FMUL.FTZ R46, R46, UR9 ;  /* 0x000000092e2e7c20 */ /* 0x000fe20008410000 */
[----:B------:R-:W-:Y:S08]  /*5510*/  @!P1 BRA `(.L_x_616) ;  /* 0x0000000000489947 */ /* 0x000ff00003800000 */
[----:B--2---:R-:W-:Y:S01]  /*5520*/  FFMA.FTZ R24, R12, R25, R10 ;  /* 0x000000190c187223 */ /* 0x004fe2000001000a */
        /* <DEDUP_REMOVED lines=17> */
.L_x_616:
[----:B--2---:R-:W-:Y:S01]  /*5640*/  FFMA.FTZ R24, R18, R46, R19 ;  /* 0x0000002e12187223 */ /* 0x004fe20000010013 */
        /* <DEDUP_REMOVED lines=8> */
[----:B------:R-:W1:Y:S01]  /*56d0*/  LDCU.64 UR20, c[0x0][0x380] ;  /* 0x00007000ff1477ac */ /* 0x000e620008000a00 */
[----:B0-----:R-:W-:Y:S01]  /*56e0*/  IMAD R24, R14, UR4, RZ ;  /* 0x000000040e187c24 */ /* 0x001fe2000f8e02ff */
[----:B------:R-:W-:-:S03]  /*56f0*/  MOV R14, R56 ;  /* 0x00000038000e7202 */ /* 0x000fc60000000f00 */
[----:B------:R-:W-:Y:S02]  /*5700*/  IMAD R17, R23, UR5, R24 ;  /* 0x0000000517117c24 */ /* 0x000fe4000f8e0218 */
[----:B------:R-:W-:Y:S01]  /*5710*/  FMUL.FTZ R24, R35, UR9 ;  /* 0x0000000923187c20 */ /* 0x000fe20008410000 */
[----:B------:R-:W-:-:S04]  /*5720*/  IMAD.WIDE.U32 R14, R23, UR4, R14 ;  /* 0x00000004170e7c25 */ /* 0x000fc8000f8e000e */
[----:B------:R-:W-:Y:S01]  /*5730*/  FMUL.FTZ R23, R16, UR9 ;  /* 0x0000000910177c20 */ /* 0x000fe20008410000 */
[C---:B-1----:R-:W-:Y:S02]  /*5740*/  LEA R16, P0, R14.reuse, UR20, 0x1 ;  /* 0x000000140e107c11 */ /* 0x042fe4000f8008ff */
[----:B------:R-:W-:Y:S02]  /*5750*/  IADD3 R17, PT, PT, R15, R17, RZ ;  /* 0x000000110f117210 */ /* 0x000fe40007ffe0ff */
[----:B------:R-:W-:Y:S02]  /*5760*/  F2FP.F16.F32.PACK_AB R23, R23, R24 ;  /* 0x000000181717723e */ /* 0x000fe400000000ff */
[----:B------:R-:W-:-:S05]  /*5770*/  LEA.HI.X R17, R14, UR21, R17, 0x1, P0 ;  /* 0x000000150e117c11 */ /* 0x000fca00080f0c11 */
[----:B------:R0:W-:Y:S02]  /*5780*/  STG.E desc[UR10][R16.64], R23 ;  /* 0x0000001710007986 */ /* 0x0001e4000c10190a */
.L_x_618:
[----:B------:R-:W-:Y:S05]  /*5790*/  BSYNC.RECONVERGENT B0 ;  /* 0x0000000000007941 */ /* 0x000fea0003800200 */
.L_x_617:
[----:B------:R-:W-:Y:S01]  /*57a0*/  FMUL.FTZ R25, R25, UR9 ;  /* 0x0000000919197c20 */ /* 0x000fe20008410000 */
[----:B------:R-:W-:Y:S01]  /*57b0*/  FADD.FTZ R44, R44, -UR16 ;  /* 0x800000102c2c7e21 */ /* 0x000fe20008010000 */
[--C-:B------:R-:W-:Y:S02]  /*57c0*/  HADD2.F32 R15, -RZ, R43.reuse.H0_H0 ;  /* 0x2000002bff0f7230 */ /* 0x100fe40000004100 */
[----:B------:R-:W-:Y:S02]  /*57d0*/  HADD2.F32 R14, -RZ, R43.H1_H1 ;  /* 0x3000002bff0e7230 */ /* 0x000fe40000004100 */
[----:B------:R-:W-:Y:S01]  /*57e0*/  FFMA.FTZ R31, R18, R25, R19 ;  /* 0x00000019121f7223 */ /* 0x000fe20000010013 */
[----:B------:R-:W-:Y:S01]  /*57f0*/  FMUL.FTZ R44, R44, UR9 ;  /* 0x000000092c2c7c20 */ /* 0x000fe20008410000 */
[----:B------:R-:W-:Y:S06]  /*5800*/  @!P1 BRA `(.L_x_619) ;  /* 0x0000000000489947 */ /* 0x000fec0003800000 */
        /* <DEDUP_REMOVED lines=18> */
.L_x_619:
[----:B0-----:R-:W-:Y:S01]  /*5930*/  FFMA.FTZ R16, R18, R44, R19 ;  /* 0x0000002c12107223 */ /* 0x001fe20000010013 */
        /* <DEDUP_REMOVED lines=17> */
[----:B------:R-:W-:Y:S02]  /*5a50*/  F2FP.F16.F32.PACK_AB R15, R20, R31 ;  /* 0x0000001f140f723e */ /* 0x000fe400000000ff */
[----:B------:R-:W-:-:S05]  /*5a60*/  LEA.HI.X R17, R14, UR21, R17, 0x1, P0 ;  /* 0x000000150e117c11 */ /* 0x000fca00080f0c11 */
[----:B------:R0:W-:Y:S02]  /*5a70*/  STG.E desc[UR10][R16.64], R15 ;  /* 0x0000000f10007986 */ /* 0x0001e4000c10190a */
.L_x_621:
[----:B------:R-:W-:Y:S05]  /*5a80*/  BSYNC.RECONVERGENT B0 ;  /* 0x0000000000007941 */ /* 0x000fea0003800200 */
.L_x_620:
[----:B------:R-:W-:Y:S01]  /*5a90*/  FADD.FTZ R23, R23, -UR16 ;  /* 0x8000001017177e21 */ /* 0x000fe20008010000 */
[----:B------:R-:W-:Y:S01]  /*5aa0*/  FADD.FTZ R42, R42, -UR16 ;  /* 0x800000102a2a7e21 */ /* 0x000fe20008010000 */
[--C-:B------:R-:W-:Y:S02]  /*5ab0*/  HADD2.F32 R20, -RZ, R40.reuse.H0_H0 ;  /* 0x20000028ff147230 */ /* 0x100fe40000004100 */
[--C-:B0-----:R-:W-:Y:S02]  /*5ac0*/  HADD2.F32 R15, -RZ, R41.reuse.H0_H0 ;  /* 0x20000029ff0f7230 */ /* 0x101fe40000004100 */
[----:B------:R-:W-:Y:S01]  /*5ad0*/  FMUL.FTZ R31, R23, UR9 ;  /* 0x00000009171f7c20 */ /* 0x000fe20008410000 */
[----:B------:R-:W-:Y:S02]  /*5ae0*/  HADD2.F32 R14, -RZ, R41.H1_H1 ;  /* 0x30000029ff0e7230 */ /* 0x000fe40000004100 */
[----:B------:R-:W-:Y:S01]  /*5af0*/  FMUL.FTZ R42, R42, UR9 ;  /* 0x000000092a2a7c20 */ /* 0x000fe20008410000 */
[----:B------:R-:W-:Y:S01]  /*5b00*/  HADD2.F32 R40, -RZ, R40.H1_H1 ;  /* 0x30000028ff287230 */ /* 0x000fe20000004100 */
        /* <DEDUP_REMOVED lines=19> */
.L_x_622:
[----:B------:R-:W-:Y:S04]  /*5c40*/  BSSY.RECONVERGENT B0, `(.L_x_623) ;  /* 0x0000014000007945 */ /* 0x000fe80003800200 */
[----:B------:R-:W-:Y:S05]  /*5c50*/  @P5 BRA `(.L_x_624) ;  /* 0x0000000000485947 */ /* 0x000fea0003800000 */
[----:B------:R-:W0:Y:S01]  /*5c60*/  LDCU.64 UR4, c[0x0][0x3f8] ;  /* 0x00007f00ff0477ac */ /* 0x000e220008000a00 */
[C-C-:B------:R-:W-:Y:S01]  /*5c70*/  FFMA.FTZ R17, R18.reuse, R31, R19.reuse ;  /* 0x0000001f12117223 */ /* 0x140fe20000010013 */
[----:B------:R-:W-:Y:S01]  /*5c80*/  FFMA.FTZ R16, R18, R42, R19 ;  /* 0x0000002a12107223 */ /* 0x000fe20000010013 */
[----:B------:R-:W1:Y:S02]  /*5c90*/  LDCU.64 UR20, c[0x0][0x380] ;  /* 0x00007000ff1477ac */ /* 0x000e640008000a00 */
        /* <DEDUP_REMOVED lines=14> */
.L_x_624:
[----:B------:R-:W-:Y:S05]  /*5d80*/  BSYNC.RECONVERGENT B0 ;  /* 0x0000000000007941 */ /* 0x000fea0003800200 */
.L_x_623:
[----:B------:R-:W-:Y:S02]  /*5d90*/  HADD2.F32 R14, -RZ, R38.H0_H0 ;  /* 0x20000026ff0e7230 */ /* 0x000fe40000004100 */
[----:B------:R-:W-:Y:S01]  /*5da0*/  FADD.FTZ R20, R20, -UR16 ;  /* 0x8000001014147e21 */ /* 0x000fe20008010000 */
[----:B0-----:R-:W-:Y:S02]  /*5db0*/  HADD2.F32 R15, -RZ, R36.H0_H0 ;  /* 0x20000024ff0f7230 */ /* 0x001fe40000004100 */
[----:B------:R-:W-:Y:S01]  /*5dc0*/  FADD.FTZ R40, R40, -UR16 ;  /* 0x8000001028287e21 */ /* 0x000fe20008010000 */
[----:B------:R-:W-:Y:S02]  /*5dd0*/  HADD2.F32 R38, -RZ, R38.H1_H1 ;  /* 0x30000026ff267230 */ /* 0x000fe40000004100 */
[----:B------:R-:W-:Y:S01]  /*5de0*/  FADD.FTZ R14, R14, -UR16 ;  /* 0x800000100e0e7e21 */ /* 0x000fe20008010000 */
[----:B------:R-:W-:Y:S02]  /*5df0*/  HADD2.F32 R36, -RZ, R36.H1_H1 ;  /* 0x30000024ff247230 */ /* 0x000fe40000004100 */
[----:B------:R-:W-:Y:S01]  /*5e00*/  FADD.FTZ R15, R15, -UR16 ;  /* 0x800000100f0f7e21 */ /* 0x000fe20008010000 */
[----:B------:R-:W-:-:S02]  /*5e10*/  HADD2.F32 R16, -RZ, R6.H0_H0 ;  /* 0x20000006ff107230 */ /* 0x000fc40000004100 */
[----:B------:R-:W-:Y:S01]  /*5e20*/  FADD.FTZ R28, R38, -UR16 ;  /* 0x80000010261c7e21 */ /* 0x000fe20008010000 */
[----:B------:R-:W-:Y:S02]  /*5e30*/  HADD2.F32 R6, -RZ, R6.H1_H1 ;  /* 0x30000006ff067230 */ /* 0x000fe40000004100 */
[----:B------:R-:W-:Y:S01]  /*5e40*/  FADD.FTZ R24, R36, -UR16 ;  /* 0x8000001024187e21 */ /* 0x000fe20008010000 */
[----:B------:R-:W-:Y:S01]  /*5e50*/  UISETP.NE.AND UP0, UPT, UR15, URZ, UPT ;  /* 0x000000ff0f00728c */ /* 0x000fe2000bf05270 */
[----:B------:R-:W-:Y:S01]  /*5e60*/  FADD.FTZ R16, R16, -UR16 ;  /* 0x8000001010107e21 */ /* 0x000fe20008010000 */
[----:B------:R-:W-:Y:S01]  /*5e70*/  FMUL.FTZ R33, R20, UR9 ;  /* 0x0000000914217c20 */ /* 0x000fe20008410000 */
[----:B------:R-:W-:Y:S01]  /*5e80*/  FADD.FTZ R6, R6, -UR16 ;  /* 0x8000001006067e21 */ /* 0x000fe20008010000 */
[C---:B------:R-:W-:Y:S01]  /*5e90*/  IADD3 R17, PT, PT, R21.reuse, 0x100, RZ ;  /* 0x0000010015117810 */ /* 0x040fe20007ffe0ff */
[----:B------:R-:W-:Y:S01]  /*5ea0*/  FMUL.FTZ R40, R40, UR9 ;  /* 0x0000000928287c20 */ /* 0x000fe20008410000 */
[----:B------:R-:W-:Y:S01]  /*5eb0*/  IADD3 R25, PT, PT, R21, 0x140, RZ ;  /* 0x0000014015197810 */ /* 0x000fe20007ffe0ff */
[----:B------:R-:W-:Y:S01]  /*5ec0*/  FMUL.FTZ R27, R14, UR9 ;  /* 0x000000090e1b7c20 */ /* 0x000fe20008410000 */
[----:B------:R-:W-:Y:S01]  /*5ed0*/  FMUL.FTZ R28, R28, UR9 ;  /* 0x000000091c1c7c20 */ /* 0x000fe20008410000 */
[----:B------:R-:W-:Y:S01]  /*5ee0*/  FMUL.FTZ R22, R15, UR9 ;  /* 0x000000090f167c20 */ /* 0x000fe20008410000 */
[----:B------:R-:W-:Y:S01]  /*5ef0*/  FMUL.FTZ R24, R24, UR9 ;  /* 0x0000000918187c20 */ /* 0x000fe20008410000 */
[----:B------:R-:W-:Y:S01]  /*5f00*/  FMUL.FTZ R20, R16, UR9 ;  /* 0x0000000910147c20 */ /* 0x000fe20008410000 */
[----:B------:R-:W-:Y:S01]  /*5f10*/  FMUL.FTZ R6, R6, UR9 ;  /* 0x0000000906067c20 */ /* 0x000fe20008410000 */
        /* <DEDUP_REMOVED lines=10> */
[C-C-:B------:R-:W-:Y:S01]  /*5fc0*/  FFMA.FTZ R26, R18.reuse, R24, R19.reuse ;  /* 0x00000018121a7223 */ /* 0x140fe20000010013 */
[C-C-:B------:R-:W-:Y:S01]  /*5fd0*/  FFMA.FTZ R21, R18.reuse, R20, R19.reuse ;  /* 0x0000001412157223 */ /* 0x140fe20000010013 */
[----:B------:R-:W-:Y:S01]  /*5fe0*/  FFMA.FTZ R18, R18, R6, R19 ;  /* 0x0000000612127223 */ /* 0x000fe20000010013 */
[--C-:B------:R-:W-:Y:S01]  /*5ff0*/  HADD2.F32 R19, -RZ, R39.reuse.H0_H0 ;  /* 0x20000027ff137230 */ /* 0x100fe20000004100 */
[----:B------:R-:W-:Y:S01]  /*6000*/  ISETP.GE.U32.AND P0, PT, R50, UR18, PT ;  /* 0x0000001232007c0c */ /* 0x000fe2000bf06070 */
[----:B------:R-:W-:Y:S01]  /*6010*/  HADD2.F32 R39, -RZ, R39.H1_H1 ;  /* 0x30000027ff277230 */ /* 0x000fe20000004100 */
[----:B------:R-:W-:-:S02]  /*6020*/  ISETP.GE.AND.EX P1, PT, R7, UR19, PT, P1 ;  /* 0x0000001307007c0c */ /* 0x000fc4000bf26310 */
[----:B------:R-:W-:Y:S02]  /*6030*/  ISETP.GE.AND.EX P2, PT, R14, UR19, PT, P2 ;  /* 0x000000130e007c0c */ /* 0x000fe4000bf46320 */
        /* <DEDUP_REMOVED lines=20> */
.L_x_625:
[----:B------:R-:W-:Y:S01]  /*6180*/  BSSY.RECONVERGENT B0, `(.L_x_626) ;  /* 0x0000012000007945 */ /* 0x000fe20003800200 */
[----:B------:R-:W-:Y:S01]  /*6190*/  FFMA.FTZ R19, R12, R19, -R15 ;  /* 0x000000130c137223 */ /* 0x000fe2000001080f */
[----:B------:R-:W-:Y:S02]  /*61a0*/  FFMA.FTZ R16, R13, R39, -R16 ;  /* 0x000000270d107223 */ /* 0x000fe40000010810 */
[----:B------:R-:W-:Y:S05]  /*61b0*/  @P2 BRA `(.L_x_627) ;  /* 0x0000000000382947 */ /* 0x000fea0003800000 */
[----:B------:R-:W0:Y:S01]  /*61c0*/  LDCU.64 UR4, c[0x0][0x3f8] ;  /* 0x00007f00ff0477ac */ /* 0x000e220008000a00 */
[----:B------:R-:W-:Y:S01]  /*61d0*/  MOV R15, R59 ;  /* 0x0000003b000f7202 */ /* 0x000fe20000000f00 */
[----:B------:R-:W1:Y:S01]  /*61e0*/  LDCU.64 UR20, c[0x0][0x380] ;  /* 0x00007000ff1477ac */ /* 0x000e620008000a00 */
[----:B0-----:R-:W-:Y:S01]  /*61f0*/  IMAD R32, R14, UR4, RZ ;  /* 0x000000040e207c24 */ /* 0x001fe2000f8e02ff */
[----:B------:R-:W-:-:S05]  /*6200*/  MOV R14, R56 ;  /* 0x00000038000e7202 */ /* 0x000fca0000000f00 */
[----:B------:R-:W-:-:S04]  /*6210*/  IMAD.WIDE.U32 R14, R17, UR4, R14 ;  /* 0x00000004110e7c25 */ /* 0x000fc8000f8e000e */
[----:B------:R-:W-:Y:S02]  /*6220*/  IMAD R17, R17, UR5, R32 ;  /* 0x0000000511117c24 */ /* 0x000fe4000f8e0220 */
[----:B------:R-:W-:Y:S01]  /*6230*/  FMUL.FTZ R32, R19, UR9 ;  /* 0x0000000913207c20 */ /* 0x000fe20008410000 */
[----:B------:R-:W-:Y:S01]  /*6240*/  FMUL.FTZ R19, R16, UR9 ;  /* 0x0000000910137c20 */ /* 0x000fe20008410000 */
[C---:B-1----:R-:W-:Y:S02]  /*6250*/  LEA R16, P2, R14.reuse, UR20, 0x1 ;  /* 0x000000140e107c11 */ /* 0x042fe4000f8408ff */
[----:B------:R-:W-:Y:S02]  /*6260*/  IADD3 R17, PT, PT, R15, R17, RZ ;  /* 0x000000110f117210 */ /* 0x000fe40007ffe0ff */
[----:B------:R-:W-:Y:S02]  /*6270*/  F2FP.F16.F32.PACK_AB R19, R19, R32 ;  /* 0x000000201313723e */ /* 0x000fe400000000ff */
[----:B------:R-:W-:-:S05]  /*6280*/  LEA.HI.X R17, R14, UR21, R17, 0x1, P2 ;  /* 0x000000150e117c11 */ /* 0x000fca00090f0c11 */
[----:B------:R0:W-:Y:S02]  /*6290*/  STG.E desc[UR10][R16.64], R19 ;  /* 0x0000001310007986 */ /* 0x0001e4000c10190a */
.L_x_627:
[----:B------:R-:W-:Y:S05]  /*62a0*/  BSYNC.RECONVERGENT B0 ;  /* 0x0000000000007941 */ /* 0x000fea0003800200 */
.L_x_626:
[--C-:B------:R-:W-:Y:S02]  /*62b0*/  HADD2.F32 R14, -RZ, R37.reuse.H0_H0 ;  /* 0x20000025ff0e7230 */ /* 0x100fe40000004100 */
[----:B------:R-:W-:Y:S01]  /*62c0*/  HADD2.F32 R37, -RZ, R37.H1_H1 ;  /* 0x30000025ff257230 */ /* 0x000fe20000004100 */
[----:B------:R-:W-:Y:S06]  /*62d0*/  BRA.U !UP0, `(.L_x_628) ;  /* 0x0000000108487547 */ /* 0x000fec000b800000 */
[----:B------:R-:W-:Y:S01]  /*62e0*/  FFMA.FTZ R28, R13, R28, R11 ;  /* 0x0000001c0d1c7223 */ /* 0x000fe2000001000b */
[----:B------:R-:W-:-:S03]  /*62f0*/  FFMA.FTZ R27, R12, R27, R10 ;  /* 0x0000001b0c1b7223 */ /* 0x000fc6000001000a */
[----:B0-----:R-:W-:Y:S01]  /*6300*/  FMUL.FTZ R19, R28, -1.4426950216293334961 ;  /* 0xbfb8aa3b1c137820 */ /* 0x001fe20000410000 */
        /* <DEDUP_REMOVED lines=15> */
.L_x_628:
        /* <DEDUP_REMOVED lines=10> */
[----:B------:R-:W-:Y:S01]  /*64a0*/  F2FP.F16.F32.PACK_AB R19, R19, R28 ;  /* 0x0000001c1313723e */ /* 0x000fe200000000ff */
[----:B0-----:R-:W-:Y:S02]  /*64b0*/  IMAD R16, R29, UR4, RZ ;  /* 0x000000041d107c24 */ /* 0x001fe4000f8e02ff */
[----:B------:R-:W-:-:S04]  /*64c0*/  IMAD.WIDE.U32 R14, R25, UR4, R14 ;  /* 0x00000004190e7c25 */ /* 0x000fc8000f8e000e */
[----:B------:R-:W-:Y:S01]  /*64d0*/  IMAD R25, R25, UR5, R16 ;  /* 0x0000000519197c24 */ /* 0x000fe2000f8e0210 */
[----:B-1----:R-:W-:-:S04]  /*64e0*/  LEA R16, P2, R14, UR20, 0x1 ;  /* 0x000000140e107c11 */ /* 0x002fc8000f8408ff */
[----:B------:R-:W-:-:S04]  /*64f0*/  IADD3 R25, PT, PT, R15, R25, RZ ;  /* 0x000000190f197210 */ /* 0x000fc80007ffe0ff */
[----:B------:R-:W-:-:S05]  /*6500*/  LEA.HI.X R17, R14, UR21, R25, 0x1, P2 ;  /* 0x000000150e117c11 */ /* 0x000fca00090f0c19 */
[----:B------:R0:W-:Y:S02]  /*6510*/  STG.E desc[UR10][R16.64], R19 ;  /* 0x0000001310007986 */ /* 0x0001e4000c10190a */
.L_x_630:
[----:B------:R-:W-:Y:S05]  /*6520*/  BSYNC.RECONVERGENT B0 ;  /* 0x0000000000007941 */ /* 0x000fea0003800200 */
.L_x_629:
        /* <DEDUP_REMOVED lines=21> */
.L_x_631:
        /* <DEDUP_REMOVED lines=9> */
[----:B------:R-:W-:Y:S01]  /*6710*/  FMUL.FTZ R8, R8, UR9 ;  /* 0x0000000908087c20 */ /* 0x000fe20008410000 */
[----:B-1----:R-:W-:Y:S02]  /*6720*/  IMAD R22, R7, UR4, RZ ;  /* 0x0000000407167c24 */ /* 0x002fe4000f8e02ff */
[----:B0-----:R-:W-:-:S04]  /*6730*/  IMAD.WIDE.U32 R16, R51, UR4, R14 ;  /* 0x0000000433107c25 */ /* 0x001fc8000f8e000e */
[----:B------:R-:W-:Y:S01]  /*6740*/  IMAD R15, R51, UR5, R22 ;  /* 0x00000005330f7c24 */ /* 0x000fe2000f8e0216 */
[----:B--2---:R-:W-:-:S04]  /*6750*/  LEA R14, P1, R16, UR20, 0x1 ;  /* 0x00000014100e7c11 */ /* 0x004fc8000f8208ff */
[----:B------:R-:W-:Y:S02]  /*6760*/  IADD3 R15, PT, PT, R17, R15, RZ ;  /* 0x0000000f110f7210 */ /* 0x000fe40007ffe0ff */
[----:B------:R-:W-:Y:S02]  /*6770*/  F2FP.F16.F32.PACK_AB R17, R8, R23 ;  /* 0x000000170811723e */ /* 0x000fe400000000ff */
[----:B------:R-:W-:-:S05]  /*6780*/  LEA.HI.X R15, R16, UR21, R15, 0x1, P1 ;  /* 0x00000015100f7c11 */ /* 0x000fca00088f0c0f */
[----:B------:R1:W-:Y:S02]  /*6790*/  STG.E desc[UR10][R14.64], R17 ;  /* 0x000000110e007986 */ /* 0x0003e4000c10190a */
.L_x_633:
[----:B------:R-:W-:Y:S05]  /*67a0*/  BSYNC.RECONVERGENT B0 ;  /* 0x0000000000007941 */ /* 0x000fea0003800200 */
.L_x_632:
[--C-:B------:R-:W-:Y:S02]  /*67b0*/  HADD2.F32 R8, -RZ, R4.reuse.H0_H0 ;  /* 0x20000004ff087230 */ /* 0x100fe40000004100 */
[----:B------:R-:W-:Y:S01]  /*67c0*/  HADD2.F32 R4, -RZ, R4.H1_H1 ;  /* 0x30000004ff047230 */ /* 0x000fe20000004100 */
[----:B------:R-:W-:Y:S06]  /*67d0*/  BRA.U !UP0, `(.L_x_634) ;  /* 0x0000000108487547 */ /* 0x000fec000b800000 */
[----:B------:R-:W-:Y:S01]  /*67e0*/  FFMA.FTZ R10, R12, R20, R10 ;  /* 0x000000140c0a7223 */ /* 0x000fe2000001000a */
[----:B------:R-:W-:-:S03]  /*67f0*/  FFMA.FTZ R6, R13, R6, R11 ;  /* 0x000000060d067223 */ /* 0x000fc6000001000b */
[----:B-1----:R-:W-:Y:S01]  /*6800*/  FMUL.FTZ R14, R10, -1.4426950216293334961 ;  /* 0xbfb8aa3b0a0e7820 */ /* 0x002fe20000410000 */
        /* <DEDUP_REMOVED lines=15> */
.L_x_634:
        /* <DEDUP_REMOVED lines=9> */
[----:B------:R-:W-:Y:S01]  /*6990*/  F2FP.F16.F32.PACK_AB R13, R18, R13 ;  /* 0x0000000d120d723e */ /* 0x000fe200000000ff */
        /* <DEDUP_REMOVED lines=8> */
.L_x_636:
[----:B------:R-:W-:Y:S05]  /*6a20*/  BSYNC.RECONVERGENT B0 ;  /* 0x0000000000007941 */ /* 0x000fea0003800200 */
.L_x_635:
[----:B------:R-:W-:Y:S01]  /*6a30*/  UIADD3 UR7, UPT, UPT, UR14, UR7, URZ ;  /* 0x000000070e077290 */ /* 0x000fe2000fffe0ff */
[----:B------:R-:W-:-:S03]  /*6a40*/  IADD3 R49, PT, PT, R49, 0x1, RZ ;  /* 0x0000000131317810 */ /* 0x000fc60007ffe0ff */
[----:B------:R-:W-:-:S09]  /*6a50*/  UISETP.GE.AND UP0, UPT, UR7, UR6, UPT ;  /* 0x000000060700728c */ /* 0x000fd2000bf06270 */
[----:B------:R-:W-:Y:S05]  /*6a60*/  BRA.U !UP0, `(.L_x_637) ;  /* 0xffffff9508c87547 */ /* 0x000fea000b83ffff */
.L_x_594:
[----:B------:R-:W3:Y:S01]  /*6a70*/  LDC R6, c[0x0][0x370] ;  /* 0x0000dc00ff067b82 */ /* 0x000ee20000000800 */
[----:B------:R-:W-:Y:S01]  /*6a80*/  ISETP.NE.AND P2, PT, R0, RZ, PT ;  /* 0x000000ff0000720c */ /* 0x000fe20003f45270 */
[----:B------:R-:W-:Y:S06]  /*6a90*/  BSSY.RECONVERGENT B0, `(.L_x_638) ;  /* 0x0000011000007945 */ /* 0x000fec0003800200 */
[----:B------:R-:W4:Y:S08]  /*6aa0*/  LDC R7, c[0x0][0x374] ;  /* 0x0000dd00ff077b82 */ /* 0x000f300000000800 */
[----:B------:R-:W5:Y:S01]  /*6ab0*/  LDC.64 R2, c[0x0][0x3c8] ;  /* 0x0000f200ff027b82 */ /* 0x000f620000000a00 */
[----:B---3--:R-:W-:-:S02]  /*6ac0*/  IADD3 R5, PT, PT, R6, -0x1, RZ ;  /* 0xffffffff06057810 */ /* 0x008fc40007ffe0ff */
[----:B------:R-:W-:Y:S02]  /*6ad0*/  ISETP.NE.AND P1, PT, R6, 0x1, PT ;  /* 0x000000010600780c */ /* 0x000fe40003f25270 */
[----:B----4-:R-:W-:-:S04]  /*6ae0*/  IADD3 R4, PT, PT, R7, -0x1, RZ ;  /* 0xffffffff07047810 */ /* 0x010fc80007ffe0ff */
[----:B------:R-:W-:Y:S02]  /*6af0*/  ISETP.NE.AND P0, PT, R4, UR8, PT ;  /* 0x0000000804007c0c */ /* 0x000fe4000bf05270 */
[----:B------:R-:W-:Y:S02]  /*6b00*/  SHF.L.U32 R4, R7, 0x1, RZ ;  /* 0x0000000107047819 */ /* 0x000fe400000006ff */
[----:B------:R-:W-:Y:S02]  /*6b10*/  ISETP.NE.OR P0, PT, R5, UR13, P0 ;  /* 0x0000000d05007c0c */ /* 0x000fe40008705670 */
[----:B------:R-:W-:-:S05]  /*6b20*/  SEL R5, R4, RZ, P1 ;  /* 0x000000ff04057207 */ /* 0x000fca0000800000 */
[----:B-----5:R-:W-:Y:S01]  /*6b30*/  IMAD.WIDE.U32 R2, R5, 0x4, R2 ;  /* 0x0000000405027825 */ /* 0x020fe200078e0002 */
[----:B------:R-:W-:Y:S06]  /*6b40*/  @P2 BRA `(.L_x_639) ;  /* 0x0000000000142947 */ /* 0x000fec0003800000 */
[----:B------:R-:W-:Y:S01]  /*6b50*/  HFMA2 R5, -RZ, RZ, 0, 5.9604644775390625e-08 ;  /* 0x00000001ff057431 */ /* 0x000fe200000001ff */
[----:B------:R-:W-:Y:S06]  /*6b60*/  MEMBAR.ALL.GPU ;  /* 0x0000000000007992 */ /* 0x000fec000000a000 */
[----:B------:R-:W-:-:S00]  /*6b70*/  ERRBAR ;  /* 0x00000000000079ab */ /* 0x000fc00000000000 */
[----:B------:R-:W-:Y:S06]  /*6b80*/  CGAERRBAR ;  /* 0x00000000000075ab */ /* 0x000fec0000000000 */
[----:B------:R3:W-:Y:S02]  /*6b90*/  REDG.E.ADD.S32.STRONG.GPU desc[UR10][R2.64], R5 ;  /* 0x000000050200798e */ /* 0x0007e4000c12e30a */
.L_x_639:
[----:B------:R-:W-:Y:S05]  /*6ba0*/  BSYNC.RECONVERGENT B0 ;  /* 0x0000000000007941 */ /* 0x000fea0003800200 */
.L_x_638:
[----:B------:R-:W-:Y:S05]  /*6bb0*/  @P0 EXIT ;  /* 0x000000000000094d */ /* 0x000fea0003800000 */
[----:B------:R-:W-:Y:S05]  /*6bc0*/  @P2 BRA `(.L_x_640) ;  /* 0x0000000000202947 */ /* 0x000fea0003800000 */
[----:B------:R-:W-:-:S05]  /*6bd0*/  IMAD R4, R6, R7, RZ ;  /* 0x0000000706047224 */ /* 0x000fca00078e02ff */
[----:B------:R-:W-:-:S13]  /*6be0*/  ISETP.NE.AND P0, PT, R4, -0x1, PT ;  /* 0xffffffff0400780c */ /* 0x000fda0003f05270 */
[----:B------:R-:W-:Y:S05]  /*6bf0*/  @!P0 BRA `(.L_x_640) ;  /* 0x0000000000148947 */ /* 0x000fea0003800000 */
.L_x_641:
[----:B---3--:R-:W3:Y:S04]  /*6c00*/  LDG.E.STRONG.GPU R5, desc[UR10][R2.64] ;  /* 0x0000000a02057981 */ /* 0x008ee8000c1ef900 */
[----:B---3--:R-:W-:Y:S01]  /*6c10*/  CCTL.IVALL ;  /* 0x00000000ff00798f */ /* 0x008fe20002000000 */
[----:B------:R-:W-:Y:S05]  /*6c20*/  YIELD ;  /* 0x0000000000007946 */ /* 0x000fea0003800000 */
[----:B------:R-:W-:-:S13]  /*6c30*/  ISETP.NE.AND P0, PT, R5, R4, PT ;  /* 0x000000040500720c */ /* 0x000fda0003f05270 */
[----:B------:R-:W-:Y:S05]  /*6c40*/  @P0 BRA `(.L_x_641) ;  /* 0xfffffffc00ec0947 */ /* 0x000fea000383ffff */
.L_x_640:
[----:B------:R-:W-:Y:S05]  /*6c50*/  WARPSYNC.ALL ;  /* 0x0000000000007948 */ /* 0x000fea0003800000 */
[----:B------:R-:W3:Y:S08]  /*6c60*/  LDC.64 R6, c[0x0][0x3f8] ;  /* 0x0000fe00ff067b82 */ /* 0x000ef00000000a00 */
[----:B------:R-:W-:Y:S01]  /*6c70*/  BAR.SYNC.DEFER_BLOCKING 0x0 ;  /* 0x0000000000007b1d */ /* 0x000fe20000010000 */
[----:B---3--:R-:W-:-:S04]  /*6c80*/  LEA.HI R3, P0, R7, R6, RZ, 0x1 ;  /* 0x0000000607037211 */ /* 0x008fc800078108ff */
        /* <DEDUP_REMOVED lines=13> */
[----:B--2---:R-:W-:Y:S02]  /*6d60*/  LEA R11, R7, R7, 0x1 ;  /* 0x00000007070b7211 */ /* 0x004fe400078e08ff */
        /* <DEDUP_REMOVED lines=42> */
.L_x_644:
[-C--:B0-----:R-:W-:Y:S02]  /*7010*/  LEA R10, P1, R3, R27.reuse, 0x2 ;  /* 0x0000001b030a7211 */ /* 0x081fe400078210ff */
[----:B------:R-:W-:Y:S02]  /*7020*/  IADD3 R12, P2, PT, R27, R4, RZ ;  /* 0x000000041b0c7210 */ /* 0x000fe40007f5e0ff */
[----:B-1----:R-:W-:Y:S02]  /*7030*/  LEA R14, P3, R30, R27, 0x2 ;  /* 0x0000001b1e0e7211 */ /* 0x002fe400078610ff */
        /* <DEDUP_REMOVED lines=26> */
.L_x_643:
[----:B------:R-:W-:Y:S05]  /*71e0*/  BSYNC.RECONVERGENT B0 ;  /* 0x0000000000007941 */ /* 0x000fea0003800200 */
.L_x_642:
        /* <DEDUP_REMOVED lines=10> */
.L_x_645:
[C---:B----4-:R-:W-:Y:S02]  /*7290*/  SHF.L.U32 R21, R0.reuse, 0x2, RZ ;  /* 0x0000000200157819 */ /* 0x050fe400000006ff */
[----:B------:R-:W-:Y:S02]  /*72a0*/  SHF.L.U64.HI R23, R0, 0x2, R19 ;  /* 0x0000000200177819 */ /* 0x000fe40000010213 */
[----:B--2---:R-:W-:-:S04]  /*72b0*/  IADD3 R10, P0, PT, R21, UR4, RZ ;  /* 0x00000004150a7c10 */ /* 0x004fc8000ff1e0ff */
[----:B------:R-:W-:Y:S02]  /*72c0*/  IADD3.X R11, PT, PT, R23, UR5, RZ, P0, !PT ;  /* 0x00000005170b7c10 */ /* 0x000fe400087fe4ff */
[C---:B------:R-:W-:Y:S02]  /*72d0*/  IADD3 R12, P0, PT, R10.reuse, R6, RZ ;  /* 0x000000060a0c7210 */ /* 0x040fe40007f1e0ff */
[C---:B------:R-:W-:Y:S01]  /*72e0*/  IADD3 R16, P1, PT, R10.reuse, R9, RZ ;  /* 0x000000090a107210 */ /* 0x040fe20007f3e0ff */
[----:B------:R2:W4:Y:S01]  /*72f0*/  LDG.E R24, desc[UR10][R10.64] ;  /* 0x0000000a0a187981 */ /* 0x000522000c1e1900 */
[C---:B------:R-:W-:Y:S02]  /*7300*/  IADD3.X R13, PT, PT, R11.reuse, R5, RZ, P0, !PT ;  /* 0x000000050b0d7210 */ /* 0x040fe400007fe4ff */
[----:B-1----:R-:W-:Y:S02]  /*7310*/  IADD3 R14, P0, PT, R10, R7, RZ ;  /* 0x000000070a0e7210 */ /* 0x002fe40007f1e0ff */
[C---:B------:R-:W-:Y:S01]  /*7320*/  IADD3.X R17, PT, PT, R11.reuse, R8, RZ, P1, !PT ;  /* 0x000000080b117210 */ /* 0x040fe20000ffe4ff */
[----:B------:R1:W4:Y:S01]  /*7330*/  LDG.E R25, desc[UR10][R12.64] ;  /* 0x0000000a0c197981 */ /* 0x000322000c1e1900 */
[----:B------:R-:W-:-:S03]  /*7340*/  IADD3.X R15, PT, PT, R11, R4, RZ, P0, !PT ;  /* 0x000000040b0f7210 */ /* 0x000fc600007fe4ff */
[----:B------:R-:W5:Y:S04]  /*7350*/  LDG.E R27, desc[UR10][R16.64] ;  /* 0x0000000a101b7981 */ /* 0x000f68000c1e1900 */
[----:B------:R1:W5:Y:S01]  /*7360*/  LDG.E R26, desc[UR10][R14.64] ;  /* 0x0000000a0e1a7981 */ /* 0x000362000c1e1900 */
[C---:B------:R-:W-:Y:S02]  /*7370*/  SHF.L.U32 R18, R0.reuse, 0x3, RZ ;  /* 0x0000000300127819 */ /* 0x040fe400000006ff */
[----:B------:R-:W-:Y:S02]  /*7380*/  SHF.L.U64.HI R19, R0, 0x3, R19 ;  /* 0x0000000300137819 */ /* 0x000fe40000010213 */
[----:B------:R-:W-:Y:S02]  /*7390*/  LOP3.LUT R22, R18, 0xfffffff8, RZ, 0xc0, !PT ;  /* 0xfffffff812167812 */ /* 0x000fe400078ec0ff */
[----:B------:R-:W-:-:S02]  /*73a0*/  LOP3.LUT R21, R21, 0xfffffffc, RZ, 0xc0, !PT ;  /* 0xfffffffc15157812 */ /* 0x000fc400078ec0ff */
[----:B--2---:R-:W-:Y:S02]  /*73b0*/  LOP3.LUT R11, R19, 0x3, RZ, 0xc0, !PT ;  /* 0x00000003130b7812 */ /* 0x004fe400078ec0ff */
[C---:B0-----:R-:W-:Y:S02]  /*73c0*/  IADD3 R20, P0, PT, R22.reuse, UR6, RZ ;  /* 0x0000000616147c10 */ /* 0x041fe4000ff1e0ff */
[----:B------:R-:W-:Y:S02]  /*73d0*/  LOP3.LUT R10, R23, 0x3, RZ, 0xc0, !PT ;  /* 0x00000003170a7812 */ /* 0x000fe400078ec0ff */
[----:B---3--:R-:W-:Y:S02]  /*73e0*/  IADD3 R22, P1, PT, R22, UR8, RZ ;  /* 0x0000000816167c10 */ /* 0x008fe4000ff3e0ff */
[----:B-1----:R-:W-:Y:S02]  /*73f0*/  IADD3 R12, P2, PT, R21, UR4, RZ ;  /* 0x00000004150c7c10 */ /* 0x002fe4000ff5e0ff */
        /* <DEDUP_REMOVED lines=59> */
.L_x_646:
        /* <DEDUP_REMOVED lines=13> */
.L_x_2482:


//--------------------- .text._Z35group_norm_nhwc_bwd_one_pass_kernelI11Fp16IOBf16WLi64ELi4ELi128EEv26Group_norm_nhwc_bwd_params --------------------------
	.section	.text._Z35group_norm_nhwc_bwd_one_pass_kernelI11Fp16IOBf16WLi64ELi4ELi128EEv26Group_norm_nhwc_bwd_params,"ax",@progbits
	.align	128
        .global         _Z35group_norm_nhwc_bwd_one_pass_kernelI11Fp16IOBf16WLi64ELi4ELi128EEv26Group_norm_nhwc_bwd_params
        .type           _Z35group_norm_nhwc_bwd_one_pass_kernelI11Fp16IOBf16WLi64ELi4ELi128EEv26Group_norm_nhwc_bwd_params,@function
        .size           _Z35group_norm_nhwc_bwd_one_pass_kernelI11Fp16IOBf16WLi64ELi4ELi128EEv26Group_norm_nhwc_bwd_params,(.L_x_2483 - _Z35group_norm_nhwc_bwd_one_pass_kernelI11Fp16IOBf16WLi64ELi4ELi128EEv26Group_norm_nhwc_bwd_params)
        .other          _Z35group_norm_nhwc_bwd_one_pass_kernelI11Fp16IOBf16WLi64ELi4ELi128EEv26Group_norm_nhwc_bwd_params,@"STO_CUDA_ENTRY STV_DEFAULT"
_Z35group_norm_nhwc_bwd_one_pass_kernelI11Fp16IOBf16WLi64ELi4ELi128EEv26Group_norm_nhwc_bwd_params:
.text._Z35group_norm_nhwc_bwd_one_pass_kernelI11Fp16IOBf16WLi64ELi4ELi128EEv26Group_norm_nhwc_bwd_params:
        /* <DEDUP_REMOVED lines=27> */
.L_x_668:
        /* <DEDUP_REMOVED lines=63> */
[----:B------:R-:W-:Y:S02]  /*05a0*/  @!P0 SHF.L.U64.HI R14, R6, 0x1, R7 ;  /* 0x00000001060e8819 */ /* 0x000fe40000010207 */
[----:B---3--:R-:W-:-:S03]  /*05b0*/  @!P0 IADD3 R8, P1, PT, R15, R8, RZ ;  /* 0x000000080f088210 */ /* 0x008fc60007f3e0ff */
[----:B------:R-:W3:Y:S01]  /*05c0*/  LDC.64 R6, c[0x0][0x3a8] ;  /* 0x0000ea00ff067b82 */ /* 0x000ee20000000a00 */
[----:B------:R-:W-:Y:S02]  /*05d0*/  @!P0 IADD3.X R9, PT, PT, R14, R9, RZ, P1, !PT ;  /* 0x000000090e098210 */ /* 0x000fe40000ffe4ff */
[----:B0-----:R-:W-:-:S03]  /*05e0*/  @!P0 IADD3 R10, P3, PT, R15, R10, RZ ;  /* 0x0000000a0f0a8210 */ /* 0x001fc60007f7e0ff */
[----:B------:R-:W4:Y:S01]  /*05f0*/  @!P0 LDG.E R8, desc[UR14][R8.64] ;  /* 0x0000000e08088981 */ /* 0x000f22000c1e1900 */
[----:B------:R-:W-:Y:S02]  /*0600*/  @!P0 IADD3.X R11, PT, PT, R14, R11, RZ, P3, !PT ;  /* 0x0000000b0e0b8210 */ /* 0x000fe40001ffe4ff */
[----:B------:R-:W-:-:S03]  /*0610*/  IADD3 R5, PT, PT, R5, R0, RZ ;  /* 0x0000000005057210 */ /* 0x000fc60007ffe0ff */
[----:B------:R-:W5:Y:S02]  /*0620*/  @!P0 LDG.E R10, desc[UR14][R10.64] ;  /* 0x0000000e0a0a8981 */ /* 0x000f64000c1e1900 */
[----:B-1----:R-:W-:-:S05]  /*0630*/  @P2 IMAD.WIDE R12, R5, 0x2, R12 ;  /* 0x00000002050c2825 */ /* 0x002fca00078e020c */
[----:B------:R-:W5:Y:S01]  /*0640*/  @P2 LDG.E.U16 R0, desc[UR14][R12.64] ;  /* 0x0000000e0c002981 */ /* 0x000f62000c1e1500 */
[----:B---3--:R-:W-:-:S03]  /*0650*/  IMAD.WIDE R6, R5, 0x2, R6 ;  /* 0x0000000205067825 */ /* 0x008fc600078e0206 */
[----:B------:R-:W3:Y:S04]  /*0660*/  @P2 LDG.E.U16 R16, desc[UR14][R12.64+0x2] ;  /* 0x0000020e0c102981 */ /* 0x000ee8000c1e1500 */
[----:B------:R-:W3:Y:S04]  /*0670*/  LDG.E.U16 R14, desc[UR14][R6.64] ;  /* 0x0000000e060e7981 */ /* 0x000ee8000c1e1500 */
[----:B------:R0:W3:Y:S01]  /*0680*/  LDG.E.U16 R15, desc[UR14][R6.64+0x2] ;  /* 0x0000020e060f7981 */ /* 0x0000e2000c1e1500 */
[----:B------:R-:W-:Y:S02]  /*0690*/  PRMT R5, RZ, 0x5410, RZ ;  /* 0x00005410ff057816 */ /* 0x000fe400000000ff */
[----:B------:R-:W-:-:S02]  /*06a0*/  PRMT R28, RZ, 0x7610, R28 ;  /* 0x00007610ff1c7816 */ /* 0x000fc4000000001c */
[----:B------:R-:W-:Y:S01]  /*06b0*/  PRMT R26, RZ, 0x7610, R26 ;  /* 0x00007610ff1a7816 */ /* 0x000fe2000000001a */
[----:B------:R-:W-:Y:S01]  /*06c0*/  HFMA2 R32, -RZ, RZ, 0, 0 ;  /* 0x00000000ff207431 */ /* 0x000fe200000001ff */
[----:B------:R-:W-:Y:S01]  /*06d0*/  UMOV UR17, 0x3f800000 ;  /* 0x3f80000000117882 */ /* 0x000fe20000000000 */
[----:B------:R-:W-:Y:S01]  /*06e0*/  MOV R30, RZ ;  /* 0x000000ff001e7202 */ /* 0x000fe20000000f00 */
        /* <DEDUP_REMOVED lines=11> */
[----:B-----5:R-:W-:-:S03]  /*07a0*/  @!P0 PRMT R28, R10, 0x7610, R28 ;  /* 0x000076100a1c8816 */ /* 0x020fc6000000001c */
[--C-:B0-----:R-:W-:Y:S01]  /*07b0*/  HADD2.F32 R7, -RZ, R5.reuse.H1_H1 ;  /* 0x30000005ff077230 */ /* 0x101fe20000004100 */
[----:B------:R-:W-:Y:S01]  /*07c0*/  @!P0 PRMT R26, R10, 0x7632, R26 ;  /* 0x000076320a1a8816 */ /* 0x000fe2000000001a */
[----:B------:R-:W-:Y:S02]  /*07d0*/  HADD2.F32 R5, -RZ, R5.H0_H0 ;  /* 0x20000005ff057230 */ /* 0x000fe40000004100 */
[----:B------:R-:W-:Y:S02]  /*07e0*/  HADD2.F32 R28, -RZ, R28.H0_H0 ;  /* 0x2000001cff1c7230 */ /* 0x000fe40000004100 */
[C---:B------:R-:W-:Y:S01]  /*07f0*/  FADD.FTZ R8, -R2.reuse, R7 ;  /* 0x0000000702087221 */ /* 0x040fe20000010100 */
[----:B------:R-:W-:Y:S02]  /*0800*/  HADD2.F32 R26, -RZ, R26.H0_H0 ;  /* 0x2000001aff1a7230 */ /* 0x000fe40000004100 */
[----:B------:R-:W-:Y:S01]  /*0810*/  FADD.FTZ R2, -R2, R5 ;  /* 0x0000000502027221 */ /* 0x000fe20000010100 */
[----:B------:R-:W-:Y:S01]  /*0820*/  @P2 SHF.L.U32 R32, R0, 0x10, RZ ;  /* 0x0000001000202819 */ /* 0x000fe200000006ff */
[----:B------:R-:W-:Y:S01]  /*0830*/  FMUL.FTZ R0, R8, UR17 ;  /* 0x0000001108007c20 */ /* 0x000fe20008410000 */
[----:B---3--:R-:W-:Y:S01]  /*0840*/  @P2 SHF.L.U32 R30, R16, 0x10, RZ ;  /* 0x00000010101e2819 */ /* 0x008fe200000006ff */
[----:B------:R-:W-:Y:S01]  /*0850*/  FMUL.FTZ R2, R2, UR17 ;  /* 0x0000001102027c20 */ /* 0x000fe20008410000 */
[----:B------:R-:W-:-:S02]  /*0860*/  MOV R7, R26 ;  /* 0x0000001a00077202 */ /* 0x000fc40000000f00 */
[----:B------:R-:W-:Y:S02]  /*0870*/  SHF.L.U32 R5, R14, 0x10, RZ ;  /* 0x000000100e057819 */ /* 0x000fe400000006ff */
[----:B------:R-:W-:Y:S02]  /*0880*/  MOV R6, R28 ;  /* 0x0000001c00067202 */ /* 0x000fe40000000f00 */
        /* <DEDUP_REMOVED lines=20> */
.L_x_648:
        /* <DEDUP_REMOVED lines=44> */
.L_x_650:
[----:B------:R-:W-:Y:S05]  /*0c90*/  BSYNC.RECONVERGENT B0 ;  /* 0x0000000000007941 */ /* 0x000fea0003800200 */
.L_x_649:
        /* <DEDUP_REMOVED lines=15> */
.L_x_652:
[----:B------:R-:W-:Y:S05]  /*0d90*/  BSYNC.RECONVERGENT B0 ;  /* 0x0000000000007941 */ /* 0x000fea0003800200 */
.L_x_651:
        /* <DEDUP_REMOVED lines=318> */
.L_x_654:
[----:B------:R-:W-:Y:S05]  /*2180*/  BSYNC.RECONVERGENT B0 ;  /* 0x0000000000007941 */ /* 0x000fea0003800200 */
.L_x_653:
        /* <DEDUP_REMOVED lines=28> */
.L_x_656:
[----:B------:R-:W-:Y:S05]  /*2350*/  BSYNC.RECONVERGENT B0 ;  /* 0x0000000000007941 */ /* 0x000fea0003800200 */
.L_x_655:
        /* <DEDUP_REMOVED lines=30> */
.L_x_659:
[----:B------:R-:W2:Y:S04]  /*2540*/  LDG.E.STRONG.GPU R4, desc[UR14][R8.64] ;  /* 0x0000000e08047981 */ /* 0x000ea8000c1ef900 */
[----:B--2---:R-:W-:Y:S01]  /*2550*/  CCTL.IVALL ;  /* 0x00000000ff00798f */ /* 0x004fe20002000000 */
[----:B------:R-:W-:Y:S05]  /*2560*/  YIELD ;  /* 0x0000000000007946 */ /* 0x000fea0003800000 */
[----:B------:R-:W-:-:S13]  /*2570*/  ISETP.NE.AND P1, PT, R4, R15, PT ;  /* 0x0000000f0400720c */ /* 0x000fda0003f25270 */
[----:B------:R-:W-:Y:S05]  /*2580*/  @P1 BRA `(.L_x_659) ;  /* 0xfffffffc00ec1947 */ /* 0x000fea000383ffff */
.L_x_658:
[----:B------:R-:W-:Y:S05]  /*2590*/  WARPSYNC.ALL ;  /* 0x0000000000007948 */ /* 0x000fea0003800000 */
[----:B------:R-:W-:Y:S01]  /*25a0*/  BAR.SYNC.DEFER_BLOCKING 0x0 ;  /* 0x0000000000007b1d */ /* 0x000fe20000010000 */
[----:B------:R-:W-:-:S05]  /*25b0*/  HFMA2 R4, -RZ, RZ, 0, 0 ;  /* 0x00000000ff047431 */ /* 0x000fca00000001ff */
[----:B------:R-:W-:Y:S05]  /*25c0*/  @!P4 BRA `(.L_x_660) ;  /* 0x000000040028c947 */ /* 0x000fea0003800000 */
[----:B------:R-:W-:-:S07]  /*25d0*/  MOV R4, RZ ;  /* 0x000000ff00047202 */ /* 0x000fce0000000f00 */
.L_x_661:
        /* <DEDUP_REMOVED lines=73> */
.L_x_660:
        /* <DEDUP_REMOVED lines=43> */
.L_x_662:
        /* <DEDUP_REMOVED lines=22> */
.L_x_663:
        /* <DEDUP_REMOVED lines=11> */
.L_x_664:
[----:B------:R-:W-:Y:S05]  /*2f30*/  BSYNC.RECONVERGENT B0 ;  /* 0x0000000000007941 */ /* 0x000fea0003800200 */
.L_x_657:
        /* <DEDUP_REMOVED lines=26> */
.L_x_665:
        /* <DEDUP_REMOVED lines=18> */
[----:B-1----:R-:W-:-:S04]  /*3200*/  LEA R2, P0, R34, UR6, 0x1 ;  /* 0x0000000622027c11 */ /* 0x002fc8000f8008ff */
[----:B------:R-:W-:-:S04]  /*3210*/  IADD3 R3, PT, PT, R35, R3, RZ ;  /* 0x0000000323037210 */ /* 0x000fc80007ffe0ff */
[----:B------:R-:W-:-:S05]  /*3220*/  LEA.HI.X R3, R34, UR7, R3, 0x1, P0 ;  /* 0x0000000722037c11 */ /* 0x000fca00080f0c03 */
[----:B------:R0:W-:Y:S02]  /*3230*/  STG.E desc[UR14][R2.64], R5 ;  /* 0x0000000502007986 */ /* 0x0001e4000c10190e */
.L_x_667:
[----:B------:R-:W-:Y:S05]  /*3240*/  BSYNC.RECONVERGENT B0 ;  /* 0x0000000000007941 */ /* 0x000fea0003800200 */
.L_x_666:
[----:B------:R-:W-:Y:S02]  /*3250*/  UIADD3 UR11, UPT, UPT, UR21, UR11, URZ ;  /* 0x0000000b150b7290 */ /* 0x000fe4000fffe0ff */
[----:B------:R-:W-:Y:S02]  /*3260*/  UIADD3 UR4, UPT, UPT, UR4, 0x1, URZ ;  /* 0x0000000104047890 */ /* 0x000fe4000fffe0ff */
[----:B------:R-:W-:-:S09]  /*3270*/  UISETP.GE.AND UP0, UPT, UR11, UR5, UPT ;  /* 0x000000050b00728c */ /* 0x000fd2000bf06270 */
[----:B------:R-:W-:Y:S05]  /*3280*/  BRA.U !UP0, `(.L_x_668) ;  /* 0xffffffcd08c87547 */ /* 0x000fea000b83ffff */
.L_x_647:
        /* <DEDUP_REMOVED lines=19> */
.L_x_670:
[----:B------:R-:W-:Y:S05]  /*33c0*/  BSYNC.RECONVERGENT B0 ;  /* 0x0000000000007941 */ /* 0x000fea0003800200 */
.L_x_669:
[----:B------:R-:W-:Y:S05]  /*33d0*/  @P0 EXIT ;  /* 0x000000000000094d */ /* 0x000fea0003800000 */
[----:B------:R-:W-:Y:S05]  /*33e0*/  @P2 BRA `(.L_x_671) ;  /* 0x0000000000202947 */ /* 0x000fea0003800000 */
[----:B------:R-:W-:-:S05]  /*33f0*/  IMAD R0, R4, R7, RZ ;  /* 0x0000000704007224 */ /* 0x000fca00078e02ff */
[----:B------:R-:W-:-:S13]  /*3400*/  ISETP.NE.AND P0, PT, R0, -0x1, PT ;  /* 0xffffffff0000780c */ /* 0x000fda0003f05270 */
[----:B------:R-:W-:Y:S05]  /*3410*/  @!P0 BRA `(.L_x_671) ;  /* 0x0000000000148947 */ /* 0x000fea0003800000 */
.L_x_672:
[----:B0-----:R-:W3:Y:S04]  /*3420*/  LDG.E.STRONG.GPU R5, desc[UR14][R2.64] ;  /* 0x0000000e02057981 */ /* 0x001ee8000c1ef900 */
[----:B---3--:R-:W-:Y:S01]  /*3430*/  CCTL.IVALL ;  /* 0x00000000ff00798f */ /* 0x008fe20002000000 */
[----:B------:R-:W-:Y:S05]  /*3440*/  YIELD ;  /* 0x0000000000007946 */ /* 0x000fea0003800000 */
[----:B------:R-:W-:-:S13]  /*3450*/  ISETP.NE.AND P0, PT, R5, R0, PT ;  /* 0x000000000500720c */ /* 0x000fda0003f05270 */
[----:B------:R-:W-:Y:S05]  /*3460*/  @P0 BRA `(.L_x_672) ;  /* 0xfffffffc00ec0947 */ /* 0x000fea000383ffff */
.L_x_671:
        /* <DEDUP_REMOVED lines=67> */
.L_x_675:
        /* <DEDUP_REMOVED lines=32> */
.L_x_674:
[----:B------:R-:W-:Y:S05]  /*3aa0*/  BSYNC.RECONVERGENT B0 ;  /* 0x0000000000007941 */ /* 0x000fea0003800200 */
.L_x_673:
        /* <DEDUP_REMOVED lines=11> */
.L_x_677:
        /* <DEDUP_REMOVED lines=88> */
.L_x_676:
[----:B------:R-:W-:Y:S05]  /*40e0*/  EXIT ;  /* 0x000000000000794d */ /* 0x000fea0003800000 */
.L_x_678:
        /* <DEDUP_REMOVED lines=9> */
.L_x_2483:


//--------------------- .text._Z35group_norm_nhwc_bwd_one_pass_kernelI11Fp16IOBf16WLi128ELi4ELi128EEv26Group_norm_nhwc_bwd_params --------------------------
	.section	.text._Z35group_norm_nhwc_bwd_one_pass_kernelI11Fp16IOBf16WLi128ELi4ELi128EEv26Group_norm_nhwc_bwd_params,"ax",@progbits
	.align	128
        .global         _Z35group_norm_nhwc_bwd_one_pass_kernelI11Fp16IOBf16WLi128ELi4ELi128EEv26Group_norm_nhwc_bwd_params
        .type           _Z35group_norm_nhwc_bwd_one_pass_kernelI11Fp16IOBf16WLi128ELi4ELi128EEv26Group_norm_nhwc_bwd_params,@function
        .size           _Z35group_norm_nhwc_bwd_one_pass_kernelI11Fp16IOBf16WLi128ELi4ELi128EEv26Group_norm_nhwc_bwd_params,(.L_x_2484 - _Z35group_norm_nhwc_bwd_one_pass_kernelI11Fp16IOBf16WLi128ELi4ELi128EEv26Group_norm_nhwc_bwd_params)
        .other          _Z35group_norm_nhwc_bwd_one_pass_kernelI11Fp16IOBf16WLi128ELi4ELi128EEv26Group_norm_nhwc_bwd_params,@"STO_CUDA_ENTRY STV_DEFAULT"
_Z35group_norm_nhwc_bwd_one_pass_kernelI11Fp16IOBf16WLi128ELi4ELi128EEv26Group_norm_nhwc_bwd_params:
.text._Z35group_norm_nhwc_bwd_one_pass_kernelI11Fp16IOBf16WLi128ELi4ELi128EEv26Group_norm_nhwc_bwd_params:
        /* <DEDUP_REMOVED lines=32> */
.L_x_704:
[----:B0-----:R-:W0:Y:S01]  /*0200*/  LDC R10, c[0x0][0x410] ;  /* 0x00010400ff0a7b82 */ /* 0x001e220000000800 */
[----:B------:R-:W1:Y:S01]  /*0210*/  LDCU.64 UR6, c[0x0][0x3b8] ;  /* 0x00007700ff0677ac */ /* 0x000e620008000a00 */
[----:B--2---:R-:W2:Y:S01]  /*0220*/  LDCU.128 UR24, c[0x0][0x400] ;  /* 0x00008000ff1877ac */ /* 0x004ea20008000c00 */
[----:B------:R-:W-:Y:S02]  /*0230*/  SHF.R.S32.HI R11, RZ, 0x1f, R41 ;  /* 0x0000001fff0b7819 */ /* 0x000fe40000011429 */
[----:B------:R-:W-:-:S03]  /*0240*/  ISETP.LE.AND P2, PT, RZ, UR11, PT ;  /* 0x0000000bff007c0c */ /* 0x000fc6000bf43270 */
[----:B------:R-:W3:Y:S01]  /*0250*/  LDC.64 R16, c[0x0][0x3a8] ;  /* 0x0000ea00ff107b82 */ /* 0x000ee20000000a00 */
        /* <DEDUP_REMOVED lines=11> */
[----:B------:R-:W-:-:S05]  /*0310*/  MOV R2, UR6 ;  /* 0x0000000600027c02 */ /* 0x000fca0008000f00 */
[----:B------:R-:W-:-:S05]  /*0320*/  IMAD.HI.U32 R4, R3, R6, RZ ;  /* 0x0000000603047227 */ /* 0x000fca00078e00ff */
[----:B------:R-:W-:-:S05]  /*0330*/  IADD3 R3, PT, PT, -R4, RZ, RZ ;  /* 0x000000ff04037210 */ /* 0x000fca0007ffe1ff */
[----:B------:R-:W-:Y:S01]  /*0340*/  IMAD R6, R7, R3, R6 ;  /* 0x0000000307067224 */ /* 0x000fe200078e0206 */
[----:B------:R-:W-:-:S04]  /*0350*/  MOV R3, UR7 ;  /* 0x0000000700037c02 */ /* 0x000fc80008000f00 */
[----:B------:R-:W-:Y:S02]  /*0360*/  ISETP.GT.U32.AND P1, PT, R7, R6, PT ;  /* 0x000000060700720c */ /* 0x000fe40003f24070 */
[----:B------:R-:W4:Y:S01]  /*0370*/  LDG.E.64 R2, desc[UR14][R2.64] ;  /* 0x0000000e02027981 */ /* 0x000f22000c1e1b00 */
[----:B--2---:R-:W-:Y:S02]  /*0380*/  ISETP.GE.U32.AND P0, PT, R41, UR24, PT ;  /* 0x0000001829007c0c */ /* 0x004fe4000bf06070 */
[----:B------:R-:W-:Y:S02]  /*0390*/  CS2R R36, SRZ ;  /* 0x0000000000247805 */ /* 0x000fe4000001ff00 */
[----:B------:R-:W-:Y:S02]  /*03a0*/  LOP3.LUT R8, R10, UR11, RZ, 0x3c, !PT ;  /* 0x0000000b0a087c12 */ /* 0x000fe4000f8e3cff */
[----:B------:R-:W-:Y:S02]  /*03b0*/  ISETP.GE.AND.EX P0, PT, R11, UR25, PT, P0 ;  /* 0x000000190b007c0c */ /* 0x000fe4000bf06300 */
[----:B------:R-:W-:-:S02]  /*03c0*/  ISETP.GE.AND P3, PT, R8, RZ, PT ;  /* 0x000000ff0800720c */ /* 0x000fc40003f66270 */
[----:B------:R-:W-:Y:S02]  /*03d0*/  SHF.R.S32.HI R25, RZ, 0x1f, R38 ;  /* 0x0000001fff197819 */ /* 0x000fe40000011426 */
[-C--:B------:R-:W-:Y:S02]  /*03e0*/  @!P1 IADD3 R6, PT, PT, R6, -R7.reuse, RZ ;  /* 0x8000000706069210 */ /* 0x080fe40007ffe0ff */
[----:B------:R-:W-:Y:S02]  /*03f0*/  @!P1 IADD3 R4, PT, PT, R4, 0x1, RZ ;  /* 0x0000000104049810 */ /* 0x000fe40007ffe0ff */
[CC--:B------:R-:W-:Y:S02]  /*0400*/  ISETP.GE.U32.AND P4, PT, R6.reuse, R7.reuse, PT ;  /* 0x000000070600720c */ /* 0x0c0fe40003f86070 */
[----:B------:R-:W-:Y:S01]  /*0410*/  ISETP.GT.U32.AND P5, PT, R7, R6, PT ;  /* 0x000000060700720c */ /* 0x000fe20003fa4070 */
[----:B------:R-:W0:Y:S01]  /*0420*/  @!P0 LDC.64 R8, c[0x0][0x3f8] ;  /* 0x0000fe00ff088b82 */ /* 0x000e220000000a00 */
[----:B------:R-:W-:-:S02]  /*0430*/  IADD3 R7, PT, PT, R6, -R7, RZ ;  /* 0x8000000706077210 */ /* 0x000fc40007ffe0ff */
[----:B------:R-:W-:Y:S02]  /*0440*/  ISETP.GE.U32.AND P1, PT, R38, UR24, PT ;  /* 0x0000001826007c0c */ /* 0x000fe4000bf26070 */
[----:B------:R-:W-:Y:S02]  /*0450*/  SEL R6, R7, R6, !P5 ;  /* 0x0000000607067207 */ /* 0x000fe40006800000 */
[----:B------:R-:W-:Y:S01]  /*0460*/  ISETP.GE.AND.EX P1, PT, R25, UR25, PT, P1 ;  /* 0x0000001919007c0c */ /* 0x000fe2000bf26310 */
[----:B------:R-:W1:Y:S01]  /*0470*/  @!P0 LDC.64 R18, c[0x0][0x3a0] ;  /* 0x0000e800ff128b82 */ /* 0x000e620000000a00 */
[----:B------:R-:W-:Y:S02]  /*0480*/  LOP3.LUT R7, RZ, R10, RZ, 0x33, !PT ;  /* 0x0000000aff077212 */ /* 0x000fe400078e33ff */
[----:B------:R-:W-:Y:S02]  /*0490*/  @P4 IADD3 R4, PT, PT, R4, 0x1, RZ ;  /* 0x0000000104044810 */ /* 0x000fe40007ffe0ff */
[----:B------:R-:W-:-:S02]  /*04a0*/  ISETP.NE.AND P4, PT, R10, RZ, PT ;  /* 0x000000ff0a00720c */ /* 0x000fc40003f85270 */
[----:B------:R-:W-:Y:S02]  /*04b0*/  @!P2 IADD3 R6, PT, PT, -R6, RZ, RZ ;  /* 0x000000ff0606a210 */ /* 0x000fe40007ffe1ff */
[----:B------:R-:W-:Y:S02]  /*04c0*/  @!P3 IADD3 R4, PT, PT, -R4, RZ, RZ ;  /* 0x000000ff0404b210 */ /* 0x000fe40007ffe1ff */
[----:B------:R-:W-:Y:S01]  /*04d0*/  SEL R12, R7, R6, !P4 ;  /* 0x00000006070c7207 */ /* 0x000fe20006000000 */
[----:B------:R-:W2:Y:S01]  /*04e0*/  @!P1 LDC.64 R20, c[0x0][0x3f8] ;  /* 0x0000fe00ff149b82 */ /* 0x000ea20000000a00 */
[----:B------:R-:W-:Y:S02]  /*04f0*/  SHF.L.U32 R24, R5, 0x1, RZ ;  /* 0x0000000105187819 */ /* 0x000fe400000006ff */
[----:B------:R-:W-:Y:S02]  /*0500*/  SEL R7, R7, R4, !P4 ;  /* 0x0000000407077207 */ /* 0x000fe40006000000 */
[----:B------:R-:W-:-:S02]  /*0510*/  SHF.L.U32 R13, R12, 0x2, RZ ;  /* 0x000000020c0d7819 */ /* 0x000fc400000006ff */
[----:B------:R-:W-:Y:S01]  /*0520*/  LOP3.LUT R24, R24, 0x2, RZ, 0xc0, !PT ;  /* 0x0000000218187812 */ /* 0x000fe200078ec0ff */
[----:B------:R-:W3:Y:S01]  /*0530*/  @!P1 LDC.64 R14, c[0x0][0x398] ;  /* 0x0000e600ff0e9b82 */ /* 0x000ee20000000a00 */
[----:B------:R-:W-:Y:S02]  /*0540*/  SHF.R.S32.HI R4, RZ, 0x1f, R7 ;  /* 0x0000001fff047819 */ /* 0x000fe40000011407 */
[----:B------:R-:W-:Y:S02]  /*0550*/  SHF.R.S32.HI R43, RZ, 0x1f, R13 ;  /* 0x0000001fff2b7819 */ /* 0x000fe4000001140d */
[----:B------:R-:W-:Y:S01]  /*0560*/  LOP3.LUT R42, R13, R24, RZ, 0xfc, !PT ;  /* 0x000000180d2a7212 */ /* 0x000fe200078efcff */
[----:B------:R-:W-:Y:S01]  /*0570*/  IMAD R4, R4, UR26, RZ ;  /* 0x0000001a04047c24 */ /* 0x000fe2000f8e02ff */
[----:B------:R-:W-:-:S03]  /*0580*/  ISETP.NE.AND P2, PT, RZ, UR22, PT ;  /* 0x00000016ff007c0c */ /* 0x000fc6000bf45270 */
[----:B------:R-:W-:-:S04]  /*0590*/  IMAD.WIDE.U32 R42, R7, UR26, R42 ;  /* 0x0000001a072a7c25 */ /* 0x000fc8000f8e002a */
[----:B------:R-:W-:Y:S01]  /*05a0*/  IMAD R7, R7, UR27, R4 ;  /* 0x0000001b07077c24 */ /* 0x000fe2000f8e0204 */
[----:B------:R-:W-:Y:S01]  /*05b0*/  @!P0 MOV R44, R42 ;  /* 0x0000002a002c8202 */ /* 0x000fe20000000f00 */
[----:B0-----:R-:W-:Y:S02]  /*05c0*/  @!P0 IMAD R4, R11, R8, RZ ;  /* 0x000000080b048224 */ /* 0x001fe400078e02ff */
[----:B------:R-:W0:Y:S01]  /*05d0*/  @!P1 LDC.64 R10, c[0x0][0x3a0] ;  /* 0x0000e800ff0a9b82 */ /* 0x000e220000000a00 */
[----:B------:R-:W-:Y:S01]  /*05e0*/  IADD3 R45, PT, PT, R43, R7, RZ ;  /* 0x000000072b2d7210 */ /* 0x000fe20007ffe0ff */
[----:B------:R-:W-:Y:S02]  /*05f0*/  @!P0 IMAD R27, R41, R9, R4 ;  /* 0x00000009291b8224 */ /* 0x000fe400078e0204 */
[----:B--2---:R-:W-:Y:S02]  /*0600*/  @!P1 IMAD R26, R25, R20, RZ ;  /* 0x00000014191a9224 */ /* 0x004fe400078e02ff */
[----:B------:R-:W-:-:S02]  /*0610*/  @!P0 IMAD.WIDE.U32 R22, R41, R8, R44 ;  /* 0x0000000829168225 */ /* 0x000fc400078e002c */
[----:B------:R-:W2:Y:S03]  /*0620*/  @!P0 LDC.64 R6, c[0x0][0x398] ;  /* 0x0000e600ff068b82 */ /* 0x000ea60000000a00 */
[----:B------:R-:W-:Y:S01]  /*0630*/  @!P0 IADD3 R23, PT, PT, R23, R27, RZ ;  /* 0x0000001b17178210 */ /* 0x000fe20007ffe0ff */
[----:B------:R-:W-:Y:S01]  /*0640*/  @!P1 IMAD R27, R38, R21, R26 ;  /* 0x00000015261b9224 */ /* 0x000fe200078e021a */
[C---:B------:R-:W-:Y:S02]  /*0650*/  @!P0 SHF.L.U32 R25, R22.reuse, 0x1, RZ ;  /* 0x0000000116198819 */ /* 0x040fe400000006ff */
[----:B------:R-:W-:Y:S01]  /*0660*/  @!P0 SHF.L.U64.HI R4, R22, 0x1, R23 ;  /* 0x0000000116048819 */ /* 0x000fe20000010217 */
[----:B------:R-:W0:Y:S01]  /*0670*/  @P2 LDC.64 R8, c[0x0][0x3b0] ;  /* 0x0000ec00ff082b82 */ /* 0x000e220000000a00 */
[----:B------:R-:W-:Y:S02]  /*0680*/  @!P1 MOV R22, R42 ;  /* 0x0000002a00169202 */ /* 0x000fe40000000f00 */
[----:B------:R-:W-:-:S02]  /*0690*/  @!P1 MOV R23, R45 ;  /* 0x0000002d00179202 */ /* 0x000fc40000000f00 */
[----:B-1----:R-:W-:Y:S01]  /*06a0*/  @!P0 IADD3 R18, P3, PT, R25, R18, RZ ;  /* 0x0000001219128210 */ /* 0x002fe20007f7e0ff */
[----:B------:R-:W-:Y:S01]  /*06b0*/  @!P1 IMAD.WIDE.U32 R20, R38, R20, R22 ;  /* 0x0000001426149225 */ /* 0x000fe200078e0016 */
[----:B------:R-:W-:Y:S02]  /*06c0*/  IADD3 R23, PT, PT, R24, R13, RZ ;  /* 0x0000000d18177210 */ /* 0x000fe40007ffe0ff */
[----:B------:R-:W-:Y:S02]  /*06d0*/  @!P0 IADD3.X R19, PT, PT, R4, R19, RZ, P3, !PT ;  /* 0x0000001304138210 */ /* 0x000fe40001ffe4ff */
[----:B------:R-:W-:Y:S02]  /*06e0*/  @!P1 IADD3 R21, PT, PT, R21, R27, RZ ;  /* 0x0000001b15159210 */ /* 0x000fe40007ffe0ff */
[C---:B------:R-:W-:Y:S01]  /*06f0*/  @!P1 SHF.L.U32 R13, R20.reuse, 0x1, RZ ;  /* 0x00000001140d9819 */ /* 0x040fe200000006ff */
[----:B---3--:R-:W-:Y:S01]  /*0700*/  IMAD.WIDE R16, R23, 0x2, R16 ;  /* 0x0000000217107825 */ /* 0x008fe200078e0210 */
[----:B------:R-:W-:Y:S01]  /*0710*/  @!P1 SHF.L.U64.HI R20, R20, 0x1, R21 ;  /* 0x0000000114149819 */ /* 0x000fe20000010215 */
[----:B------:R1:W5:Y:S01]  /*0720*/  @!P0 LDG.E R37, desc[UR14][R18.64] ;  /* 0x0000000e12258981 */ /* 0x000362000c1e1900 */
[----:B--2---:R-:W-:-:S02]  /*0730*/  @!P0 IADD3 R6, P3, PT, R25, R6, RZ ;  /* 0x0000000619068210 */ /* 0x004fc40007f7e0ff */
[C---:B0-----:R-:W-:Y:S02]  /*0740*/  @!P1 IADD3 R10, P4, PT, R13.reuse, R10, RZ ;  /* 0x0000000a0d0a9210 */ /* 0x041fe40007f9e0ff */
[----:B------:R-:W-:Y:S01]  /*0750*/  @!P1 IADD3 R14, P5, PT, R13, R14, RZ ;  /* 0x0000000e0d0e9210 */ /* 0x000fe20007fbe0ff */
[----:B------:R-:W-:Y:S01]  /*0760*/  @P2 IMAD.WIDE R8, R23, 0x2, R8 ;  /* 0x0000000217082825 */ /* 0x000fe200078e0208 */
[----:B------:R-:W-:Y:S01]  /*0770*/  @!P0 IADD3.X R7, PT, PT, R4, R7, RZ, P3, !PT ;  /* 0x0000000704078210 */ /* 0x000fe20001ffe4ff */
[----:B------:R-:W2:Y:S01]  /*0780*/  LDG.E.U16 R13, desc[UR14][R16.64] ;  /* 0x0000000e100d7981 */ /* 0x000ea2000c1e1500 */
[C---:B------:R-:W-:Y:S02]  /*0790*/  @!P1 IADD3.X R11, PT, PT, R20.reuse, R11, RZ, P4, !PT ;  /* 0x0000000b140b9210 */ /* 0x040fe400027fe4ff */
[----:B------:R-:W-:Y:S01]  /*07a0*/  @!P1 IADD3.X R15, PT, PT, R20, R15, RZ, P5, !PT ;  /* 0x0000000f140f9210 */ /* 0x000fe20002ffe4ff */
[----:B------:R-:W3:Y:S04]  /*07b0*/  @P2 LDG.E.U16 R19, desc[UR14][R8.64+0x2] ;  /* 0x0000020e08132981 */ /* 0x000ee8000c1e1500 */
[----:B------:R-:W3:Y:S04]  /*07c0*/  @P2 LDG.E.U16 R20, desc[UR14][R8.64] ;  /* 0x0000000e08142981 */ /* 0x000ee8000c1e1500 */
[----:B------:R-:W3:Y:S04]  /*07d0*/  LDG.E.U16 R18, desc[UR14][R16.64+0x2] ;  /* 0x0000020e10127981 */ /* 0x000ee8000c1e1500 */
[----:B------:R1:W5:Y:S01]  /*07e0*/  @!P0 LDG.E R36, desc[UR14][R6.64] ;  /* 0x0000000e06248981 */ /* 0x000362000c1e1900 */
[----:B------:R-:W-:-:S06]  /*07f0*/  CS2R R34, SRZ ;  /* 0x0000000000227805 */ /* 0x000fcc000001ff00 */
[----:B------:R1:W5:Y:S04]  /*0800*/  @!P1 LDG.E R35, desc[UR14][R10.64] ;  /* 0x0000000e0a239981 */ /* 0x000368000c1e1900 */
[----:B------:R1:W5:Y:S01]  /*0810*/  @!P1 LDG.E R34, desc[UR14][R14.64] ;  /* 0x0000000e0e229981 */ /* 0x000362000c1e1900 */
[----:B------:R-:W-:Y:S01]  /*0820*/  UISETP.NE.AND UP2, UPT, UR22, URZ, UPT ;  /* 0x000000ff1600728c */ /* 0x000fe2000bf45270 */
[----:B------:R-:W-:Y:S01]  /*0830*/  CS2R R32, SRZ ;  /* 0x0000000000207805 */ /* 0x000fe2000001ff00 */
[----:B------:R-:W-:Y:S01]  /*0840*/  UMOV UR17, 0x3f800000 ;  /* 0x3f80000000117882 */ /* 0x000fe20000000000 */
[----:B----4-:R-:W-:-:S13]  /*0850*/  R2UR UR23, R2 ;  /* 0x00000000021772ca */ /* 0x010fda00000e0000 */
        /* <DEDUP_REMOVED lines=10> */
[----:B--2---:R-:W-:Y:S02]  /*0900*/  SHF.L.U32 R2, R13, 0x10, RZ ;  /* 0x000000100d027819 */ /* 0x004fe400000006ff */
[----:B---3--:R-:W-:Y:S02]  /*0910*/  @P2 SHF.L.U32 R32, R19, 0x10, RZ ;  /* 0x0000001013202819 */ /* 0x008fe400000006ff */
[----:B------:R-:W-:Y:S02]  /*0920*/  @P2 SHF.L.U32 R33, R20, 0x10, RZ ;  /* 0x0000001014212819 */ /* 0x000fe400000006ff */
[----:B------:R-:W-:Y:S01]  /*0930*/  SHF.L.U32 R3, R18, 0x10, RZ ;  /* 0x0000001012037819 */ /* 0x000fe200000006ff */
[----:B-1----:R-:W-:Y:S06]  /*0940*/  BRA.U UP2, `(.L_x_680) ;  /* 0x0000000102947547 */ /* 0x002fec000b800000 */
        /* <DEDUP_REMOVED lines=25> */
[----:B------:R-:W-:Y:S01]  /*0ae0*/  FFMA.FTZ R8, R7, R6, RZ ;  /* 0x0000000607087223 */ /* 0x000fe200000100ff */
[----:B------:R-:W-:Y:S01]  /*0af0*/  FADD.FTZ R16, RZ, R7 ;  /* 0x00000007ff107221 */ /* 0x000fe20000010000 */
[----:B------:R-:W-:Y:S01]  /*0b00*/  FMUL.FTZ R18, R3, R14 ;  /* 0x0000000e03127220 */ /* 0x000fe20000410000 */
[----:B------:R-:W-:Y:S01]  /*0b10*/  FMUL.FTZ R13, R10, UR17 ;  /* 0x000000110a0d7c20 */ /* 0x000fe20008410000 */
[----:B------:R-:W-:Y:S01]  /*0b20*/  FADD.FTZ R11, RZ, R4 ;  /* 0x00000004ff0b7221 */ /* 0x000fe20000010000 */
[C---:B------:R-:W-:Y:S01]  /*0b30*/  FADD.FTZ R10, R9.reuse, R16 ;  /* 0x00000010090a7221 */ /* 0x040fe20000010000 */
[----:B------:R-:W-:Y:S01]  /*0b40*/  FFMA.FTZ R8, R9, R15, R8 ;  /* 0x0000000f09087223 */ /* 0x000fe20000010008 */
[----:B------:R-:W-:Y:S01]  /*0b50*/  FADD.FTZ R6, R18, R19 ;  /* 0x0000001312067221 */ /* 0x000fe20000010000 */
[----:B------:R-:W-:Y:S01]  /*0b60*/  FFMA.FTZ R7, R13, R18, R20 ;  /* 0x000000120d077223 */ /* 0x000fe20000010014 */
[C---:B------:R-:W-:Y:S01]  /*0b70*/  FADD.FTZ R11, R14.reuse, R11 ;  /* 0x0000000b0e0b7221 */ /* 0x040fe20000010000 */
[----:B------:R-:W-:Y:S01]  /*0b80*/  FFMA.FTZ R9, R14, R13, R17 ;  /* 0x0000000d0e097223 */ /* 0x000fe20000010011 */
[----:B------:R-:W-:Y:S06]  /*0b90*/  BRA `(.L_x_681) ;  /* 0x0000000400207947 */ /* 0x000fec0003800000 */
.L_x_680:
        /* <DEDUP_REMOVED lines=18> */
[----:B------:R-:W-:-:S02]  /*0cc0*/  FMUL.FTZ R17, R10, -1.4426950216293334961 ;  /* 0xbfb8aa3b0a117820 */ /* 0x000fc40000410000 */
        /* <DEDUP_REMOVED lines=15> */
[----:B-1----:R-:W-:Y:S01]  /*0dc0*/  FMUL.FTZ R15, R15, R14 ;  /* 0x0000000e0f0f7220 */ /* 0x002fe20000410000 */
[----:B------:R-:W-:-:S04]  /*0dd0*/  FADD.FTZ R18, -R14, 1 ;  /* 0x3f8000000e127421 */ /* 0x000fc80000010100 */
[----:B------:R-:W-:Y:S02]  /*0de0*/  FFMA.FTZ R18, R13, R18, 1 ;  /* 0x3f8000000d127423 */ /* 0x000fe40000010012 */
[----:B------:R-:W1:Y:S01]  /*0df0*/  MUFU.RCP R20, R20 ;  /* 0x0000001400147308 */ /* 0x000e620000001000 */
[----:B--2---:R-:W-:Y:S01]  /*0e00*/  FADD.FTZ R14, -R16, 1 ;  /* 0x3f800000100e7421 */ /* 0x004fe20000010100 */
[----:B------:R-:W-:Y:S01]  /*0e10*/  FMUL.FTZ R16, R17, R16 ;  /* 0x0000001011107220 */ /* 0x000fe20000410000 */
[----:B------:R-:W-:Y:S02]  /*0e20*/  HADD2.F32 R17, -RZ, R34.H1_H1 ;  /* 0x30000022ff117230 */ /* 0x000fe40000004100 */
[----:B------:R-:W-:Y:S01]  /*0e30*/  FFMA.FTZ R13, R11, R14, 1 ;  /* 0x3f8000000b0d7423 */ /* 0x000fe2000001000e */
[----:B------:R-:W-:Y:S01]  /*0e40*/  FMUL.FTZ R11, R15, R18 ;  /* 0x000000120f0b7220 */ /* 0x000fe20000410000 */
[----:B0-----:R-:W-:Y:S01]  /*0e50*/  FMUL.FTZ R14, R22, R19 ;  /* 0x00000013160e7220 */ /* 0x001fe20000410000 */
[----:B------:R-:W-:-:S02]  /*0e60*/  FADD.FTZ R19, -R19, 1 ;  /* 0x3f80000013137421 */ /* 0x000fc40000010100 */
[----:B------:R-:W-:Y:S02]  /*0e70*/  FMUL.FTZ R15, R2, R11 ;  /* 0x0000000b020f7220 */ /* 0x000fe40000410000 */
[----:B------:R-:W-:Y:S01]  /*0e80*/  FFMA.FTZ R19, R10, R19, 1 ;  /* 0x3f8000000a137423 */ /* 0x000fe20000010013 */
[----:B------:R-:W-:Y:S01]  /*0e90*/  FMUL.FTZ R10, R16, R13 ;  /* 0x0000000d100a7220 */ /* 0x000fe20000410000 */
[----:B-1----:R-:W-:Y:S01]  /*0ea0*/  FMUL.FTZ R18, R17, R20 ;  /* 0x0000001411127220 */ /* 0x002fe20000410000 */
[----:B------:R-:W-:Y:S01]  /*0eb0*/  FADD.FTZ R20, -R20, 1 ;  /* 0x3f80000014147421 */ /* 0x000fe20000010100 */
[----:B------:R-:W-:Y:S01]  /*0ec0*/  FMUL.FTZ R13, R14, R19 ;  /* 0x000000130e0d7220 */ /* 0x000fe20000410000 */
[----:B------:R-:W-:Y:S01]  /*0ed0*/  FFMA.FTZ R17, R6, R15, RZ ;  /* 0x0000000f06117223 */ /* 0x000fe200000100ff */
[----:B------:R-:W-:Y:S01]  /*0ee0*/  FADD.FTZ R14, RZ, R15 ;  /* 0x0000000fff0e7221 */ /* 0x000fe20000010000 */
[----:B------:R-:W-:Y:S01]  /*0ef0*/  FFMA.FTZ R21, R7, R20, 1 ;  /* 0x3f80000007157423 */ /* 0x000fe20000010014 */
[----:B------:R-:W-:Y:S01]  /*0f00*/  FMUL.FTZ R7, R3, R10 ;  /* 0x0000000a03077220 */ /* 0x000fe20000410000 */
[----:B------:R-:W-:-:S02]  /*0f10*/  FMUL.FTZ R15, R2, R13 ;  /* 0x0000000d020f7220 */ /* 0x000fc40000410000 */
[----:B------:R-:W-:Y:S01]  /*0f20*/  FMUL.FTZ R18, R18, R21 ;  /* 0x0000001512127220 */ /* 0x000fe20000410000 */
[C---:B------:R-:W-:Y:S01]  /*0f30*/  FFMA.FTZ R17, R4.reuse, R7, R17 ;  /* 0x0000000704117223 */ /* 0x040fe20000010011 */
[----:B------:R-:W-:Y:S01]  /*0f40*/  FADD.FTZ R14, R7, R14 ;  /* 0x0000000e070e7221 */ /* 0x000fe20000010000 */
[----:B------:R-:W-:Y:S01]  /*0f50*/  FFMA.FTZ R4, R4, R10, RZ ;  /* 0x0000000a04047223 */ /* 0x000fe200000100ff */
[----:B------:R-:W-:Y:S01]  /*0f60*/  FMUL.FTZ R16, R3, R18 ;  /* 0x0000001203107220 */ /* 0x000fe20000410000 */
[----:B------:R-:W-:Y:S01]  /*0f70*/  FFMA.FTZ R20, R8, R15, R17 ;  /* 0x0000000f08147223 */ /* 0x000fe20000010011 */
[----:B------:R-:W-:Y:S01]  /*0f80*/  FADD.FTZ R17, R14, R15 ;  /* 0x0000000f0e117221 */ /* 0x000fe20000010000 */
[----:B------:R-:W-:Y:S01]  /*0f90*/  FFMA.FTZ R15, R6, R11, RZ ;  /* 0x0000000b060f7223 */ /* 0x000fe200000100ff */
[----:B------:R-:W-:Y:S01]  /*0fa0*/  FADD.FTZ R14, RZ, R11 ;  /* 0x0000000bff0e7221 */ /* 0x000fe20000010000 */
[----:B------:R-:W-:Y:S01]  /*0fb0*/  FADD.FTZ R11, RZ, R10 ;  /* 0x0000000aff0b7221 */ /* 0x000fe20000010000 */
[C---:B------:R-:W-:Y:S01]  /*0fc0*/  FFMA.FTZ R7, R9.reuse, R16, R20 ;  /* 0x0000001009077223 */ /* 0x040fe20000010014 */
[----:B------:R-:W-:Y:S01]  /*0fd0*/  FADD.FTZ R6, R16, R17 ;  /* 0x0000001110067221 */ /* 0x000fe20000010000 */
[----:B------:R-:W-:Y:S01]  /*0fe0*/  FFMA.FTZ R8, R8, R13, R15 ;  /* 0x0000000d08087223 */ /* 0x000fe2000001000f */
[----:B------:R-:W-:Y:S01]  /*0ff0*/  FADD.FTZ R10, R14, R13 ;  /* 0x0000000d0e0a7221 */ /* 0x000fe20000010000 */
[----:B------:R-:W-:Y:S01]  /*1000*/  FFMA.FTZ R9, R9, R18, R4 ;  /* 0x0000001209097223 */ /* 0x000fe20000010004 */
[----:B------:R-:W-:-:S07]  /*1010*/  FADD.FTZ R11, R11, R18 ;  /* 0x000000120b0b7221 */ /* 0x000fce0000010000 */
.L_x_681:
[----:B------:R-:W-:Y:S01]  /*1020*/  MOV R13, R6 ;  /* 0x00000006000d7202 */ /* 0x000fe20000000f00 */
        /* <DEDUP_REMOVED lines=34> */
.L_x_683:
[----:B------:R-:W-:Y:S05]  /*1250*/  BSYNC.RECONVERGENT B0 ;  /* 0x0000000000007941 */ /* 0x000fea0003800200 */
.L_x_682:
        /* <DEDUP_REMOVED lines=15> */
.L_x_685:
[----:B------:R-:W-:Y:S05]  /*1350*/  BSYNC.RECONVERGENT B0 ;  /* 0x0000000000007941 */ /* 0x000fea0003800200 */
.L_x_684:
        /* <DEDUP_REMOVED lines=318> */
.L_x_687:
[----:B------:R-:W-:Y:S05]  /*2740*/  BSYNC.RECONVERGENT B0 ;  /* 0x0000000000007941 */ /* 0x000fea0003800200 */
.L_x_686:
[----:B------:R-:W-:Y:S04]  /*2750*/  BSSY.RECONVERGENT B0, `(.L_x_688) ;  /* 0x000001c000007945 */ /* 0x000fe80003800200 */
[----:B------:R-:W-:Y:S05]  /*2760*/  @P5 BRA `(.L_x_689) ;  /* 0x0000000000685947 */ /* 0x000fea0003800000 */
[----:B-1----:R-:W1:Y:S08]  /*2770*/  LDC.64 R14, c[0x0][0x3f8] ;  /* 0x0000fe00ff0e7b82 */ /* 0x002e700000000a00 */
[----:B--2---:R-:W2:Y:S01]  /*2780*/  LDC.64 R12, c[0x0][0x3d8] ;  /* 0x0000f600ff0c7b82 */ /* 0x004ea20000000a00 */
        /* <DEDUP_REMOVED lines=24> */
.L_x_689:
[----:B------:R-:W-:Y:S05]  /*2910*/  BSYNC.RECONVERGENT B0 ;  /* 0x0000000000007941 */ /* 0x000fea0003800200 */
.L_x_688:
        /* <DEDUP_REMOVED lines=17> */
[----:B-1----:R-:W-:Y:S02]  /*2a30*/  SEL R15, RZ, UR21, P1 ;  /* 0x00000015ff0f7c07 */ /* 0x002fe40008800000 */
        /* <DEDUP_REMOVED lines=12> */
.L_x_692:
[----:B------:R-:W2:Y:S04]  /*2b00*/  LDG.E.STRONG.GPU R4, desc[UR14][R8.64] ;  /* 0x0000000e08047981 */ /* 0x000ea8000c1ef900 */
[----:B--2---:R-:W-:Y:S01]  /*2b10*/  CCTL.IVALL ;  /* 0x00000000ff00798f */ /* 0x004fe20002000000 */
[----:B------:R-:W-:Y:S05]  /*2b20*/  YIELD ;  /* 0x0000000000007946 */ /* 0x000fea0003800000 */
[----:B------:R-:W-:-:S13]  /*2b30*/  ISETP.NE.AND P1, PT, R4, R15, PT ;  /* 0x0000000f0400720c */ /* 0x000fda0003f25270 */
[----:B------:R-:W-:Y:S05]  /*2b40*/  @P1 BRA `(.L_x_692) ;  /* 0xfffffffc00ec1947 */ /* 0x000fea000383ffff */
.L_x_691:
[----:B------:R-:W-:Y:S05]  /*2b50*/  WARPSYNC.ALL ;  /* 0x0000000000007948 */ /* 0x000fea0003800000 */
[----:B------:R-:W-:Y:S01]  /*2b60*/  BAR.SYNC.DEFER_BLOCKING 0x0 ;  /* 0x0000000000007b1d */ /* 0x000fe20000010000 */
[----:B------:R-:W-:-:S05]  /*2b70*/  HFMA2 R4, -RZ, RZ, 0, 0 ;  /* 0x00000000ff047431 */ /* 0x000fca00000001ff */
[----:B------:R-:W-:Y:S05]  /*2b80*/  @!P4 BRA `(.L_x_693) ;  /* 0x000000040028c947 */ /* 0x000fea0003800000 */
[----:B------:R-:W-:-:S07]  /*2b90*/  MOV R4, RZ ;  /* 0x000000ff00047202 */ /* 0x000fce0000000f00 */
.L_x_694:
[C---:B-1--4-:R-:W-:Y:S02]  /*2ba0*/  IADD3 R10, PT, PT, R4.reuse, 0x1, RZ ;  /* 0x00000001040a7810 */ /* 0x052fe40007ffe0ff */
[----:B------:R-:W-:Y:S02]  /*2bb0*/  ISETP.EQ.OR P4, PT, R4, UR19, P3 ;  /* 0x0000001304007c0c */ /* 0x000fe40009f82670 */
[----:B------:R-:W-:Y:S02]  /*2bc0*/  ISETP.EQ.OR P5, PT, R10, UR19, P3 ;  /* 0x000000130a007c0c */ /* 0x000fe40009fa2670 */
[----:B------:R-:W-:Y:S02]  /*2bd0*/  IADD3 R14, PT, PT, R4, 0x2, RZ ;  /* 0x00000002040e7810 */ /* 0x000fe40007ffe0ff */
[----:B--2---:R-:W-:Y:S02]  /*2be0*/  MOV R13, UR20 ;  /* 0x00000014000d7c02 */ /* 0x004fe40008000f00 */
        /* <DEDUP_REMOVED lines=10> */
[----:B------:R-:W-:-:S04]  /*2c90*/  @!P4 IMAD.WIDE.U32 R8, R8, R11, UR8 ;  /* 0x000000080808ce25 */ /* 0x000fc8000f8e000b */
[----:B------:R-:W-:Y:S01]  /*2ca0*/  @!P6 IMAD R14, R14, R15, UR12 ;  /* 0x0000000c0e0eee24 */ /* 0x000fe2000f8e020f */
[----:B------:R-:W-:Y:S01]  /*2cb0*/  MOV R15, 0x8 ;  /* 0x00000008000f7802 */ /* 0x000fe20000000f00 */
[----:B------:R-:W-:Y:S01]  /*2cc0*/  @!P5 IMAD.WIDE.U32 R10, R10, R13, UR8 ;  /* 0x000000080a0ade25 */ /* 0x000fe2000f8e000d */
[----:B------:R-:W0:Y:S03]  /*2cd0*/  @!P4 LDG.E.64 R8, desc[UR14][R8.64] ;  /* 0x0000000e0808c981 */ /* 0x000e26000c1e1b00 */
[----:B------:R-:W-:Y:S02]  /*2ce0*/  @!P1 IMAD R12, R12, R17, UR12 ;  /* 0x0000000c0c0c9e24 */ /* 0x000fe4000f8e0211 */
[----:B------:R-:W-:Y:S01]  /*2cf0*/  @!P6 IMAD.WIDE.U32 R14, R14, R15, UR8 ;  /* 0x000000080e0eee25 */ /* 0x000fe2000f8e000f */
[----:B------:R-:W2:Y:S03]  /*2d00*/  @!P5 LDG.E.64 R10, desc[UR14][R10.64] ;  /* 0x0000000e0a0ad981 */ /* 0x000ea6000c1e1b00 */
[----:B------:R-:W-:-:S02]  /*2d10*/  @!P1 IMAD.WIDE.U32 R12, R12, R13, UR8 ;  /* 0x000000080c0c9e25 */ /* 0x000fc4000f8e000d */
[----:B------:R-:W4:Y:S04]  /*2d20*/  @!P6 LDG.E.64 R14, desc[UR14][R14.64] ;  /* 0x0000000e0e0ee981 */ /* 0x000f28000c1e1b00 */
[----:B------:R-:W5:Y:S01]  /*2d30*/  @!P1 LDG.E.64 R12, desc[UR14][R12.64] ;  /* 0x0000000e0c0c9981 */ /* 0x000f62000c1e1b00 */
[----:B0--3--:R-:W-:Y:S01]  /*2d40*/  @!P4 FADD.FTZ R7, R7, R9 ;  /* 0x000000090707c221 */ /* 0x009fe20000010000 */
[----:B------:R-:W-:Y:S01]  /*2d50*/  @!P4 FADD.FTZ R6, R6, R8 ;  /* 0x000000080606c221 */ /* 0x000fe20000010000 */
[C---:B------:R-:W-:Y:S02]  /*2d60*/  IADD3 R8, PT, PT, R4.reuse, 0x4, RZ ;  /* 0x0000000404087810 */ /* 0x040fe40007ffe0ff */
[----:B------:R-:W-:Y:S01]  /*2d70*/  IADD3 R9, PT, PT, R4, 0x5, RZ ;  /* 0x0000000504097810 */ /* 0x000fe20007ffe0ff */
[----:B--2---:R-:W-:Y:S01]  /*2d80*/  @!P5 FADD.FTZ R7, R7, R11 ;  /* 0x0000000b0707d221 */ /* 0x004fe20000010000 */
[----:B------:R-:W-:Y:S01]  /*2d90*/  @!P5 FADD.FTZ R6, R6, R10 ;  /* 0x0000000a0606d221 */ /* 0x000fe20000010000 */
[----:B------:R-:W-:-:S02]  /*2da0*/  ISETP.EQ.OR P4, PT, R8, UR19, P3 ;  /* 0x0000001308007c0c */ /* 0x000fc40009f82670 */
[----:B------:R-:W-:Y:S01]  /*2db0*/  IADD3 R10, PT, PT, R4, 0x6, RZ ;  /* 0x00000006040a7810 */ /* 0x000fe20007ffe0ff */
[----:B----4-:R-:W-:Y:S01]  /*2dc0*/  @!P6 FADD.FTZ R7, R7, R15 ;  /* 0x0000000f0707e221 */ /* 0x010fe20000010000 */
[----:B------:R-:W-:Y:S01]  /*2dd0*/  ISETP.EQ.OR P5, PT, R9, UR19, P3 ;  /* 0x0000001309007c0c */ /* 0x000fe20009fa2670 */
[----:B------:R-:W-:Y:S01]  /*2de0*/  @!P6 FADD.FTZ R6, R6, R14 ;  /* 0x0000000e0606e221 */ /* 0x000fe20000010000 */
[----:B------:R-:W-:Y:S01]  /*2df0*/  ISETP.EQ.OR P6, PT, R10, UR19, P3 ;  /* 0x000000130a007c0c */ /* 0x000fe20009fc2670 */
[----:B-----5:R-:W-:Y:S01]  /*2e00*/  @!P1 FADD.FTZ R7, R7, R13 ;  /* 0x0000000d07079221 */ /* 0x020fe20000010000 */
[----:B------:R-:W-:Y:S01]  /*2e10*/  HFMA2 R13, -RZ, RZ, 0, 4.76837158203125e-07 ;  /* 0x00000008ff0d7431 */ /* 0x000fe200000001ff */
[----:B------:R-:W-:Y:S01]  /*2e20*/  MOV R11, UR20 ;  /* 0x00000014000b7c02 */ /* 0x000fe20008000f00 */
[----:B------:R-:W-:Y:S01]  /*2e30*/  @!P1 FADD.FTZ R6, R6, R12 ;  /* 0x0000000c06069221 */ /* 0x000fe20000010000 */
[----:B------:R-:W-:Y:S02]  /*2e40*/  IADD3 R14, PT, PT, R4, 0x7, RZ ;  /* 0x00000007040e7810 */ /* 0x000fe40007ffe0ff */
[----:B------:R-:W-:Y:S01]  /*2e50*/  MOV R12, UR20 ;  /* 0x00000014000c7c02 */ /* 0x000fe20008000f00 */
[----:B------:R-:W-:Y:S01]  /*2e60*/  @!P4 IMAD R8, R8, R11, UR12 ;  /* 0x0000000c0808ce24 */ /* 0x000fe2000f8e020b */
[----:B------:R-:W-:-:S02]  /*2e70*/  MOV R15, UR20 ;  /* 0x00000014000f7c02 */ /* 0x000fc40008000f00 */
[----:B------:R-:W-:Y:S01]  /*2e80*/  ISETP.EQ.OR P1, PT, R14, UR19, P3 ;  /* 0x000000130e007c0c */ /* 0x000fe20009f22670 */
[----:B------:R-:W-:Y:S01]  /*2e90*/  @!P5 IMAD R12, R9, R12, UR12 ;  /* 0x0000000c090cde24 */ /* 0x000fe2000f8e020c */
[----:B------:R-:W-:Y:S01]  /*2ea0*/  MOV R11, 0x8 ;  /* 0x00000008000b7802 */ /* 0x000fe20000000f00 */
[----:B------:R-:W-:-:S04]  /*2eb0*/  @!P4 IMAD.WIDE.U32 R8, R8, R13, UR8 ;  /* 0x000000080808ce25 */ /* 0x000fc8000f8e000d */
[----:B------:R-:W-:Y:S02]  /*2ec0*/  @!P6 IMAD R10, R10, R15, UR12 ;  /* 0x0000000c0a0aee24 */ /* 0x000fe4000f8e020f */
[----:B------:R-:W-:Y:S01]  /*2ed0*/  HFMA2 R15, -RZ, RZ, 0, 4.76837158203125e-07 ;  /* 0x00000008ff0f7431 */ /* 0x000fe200000001ff */
[----:B------:R-:W2:Y:S01]  /*2ee0*/  @!P4 LDG.E.64 R8, desc[UR14][R8.64] ;  /* 0x0000000e0808c981 */ /* 0x000ea2000c1e1b00 */
[----:B------:R-:W-:-:S04]  /*2ef0*/  @!P5 IMAD.WIDE.U32 R12, R12, R11, UR8 ;  /* 0x000000080c0cde25 */ /* 0x000fc8000f8e000b */
[----:B------:R-:W-:Y:S01]  /*2f00*/  @!P1 IMAD R14, R14, R17, UR12 ;  /* 0x0000000c0e0e9e24 */ /* 0x000fe2000f8e0211 */
[----:B------:R-:W-:Y:S01]  /*2f10*/  MOV R17, 0x8 ;  /* 0x0000000800117802 */ /* 0x000fe20000000f00 */
[----:B------:R-:W3:Y:S01]  /*2f20*/  @!P5 LDG.E.64 R12, desc[UR14][R12.64] ;  /* 0x0000000e0c0cd981 */ /* 0x000ee2000c1e1b00 */
[----:B------:R-:W-:-:S04]  /*2f30*/  @!P6 IMAD.WIDE.U32 R10, R10, R15, UR8 ;  /* 0x000000080a0aee25 */ /* 0x000fc8000f8e000f */
[----:B------:R-:W-:Y:S02]  /*2f40*/  @!P1 IMAD.WIDE.U32 R14, R14, R17, UR8 ;  /* 0x000000080e0e9e25 */ /* 0x000fe4000f8e0011 */
[----:B------:R-:W4:Y:S04]  /*2f50*/  @!P6 LDG.E.64 R10, desc[UR14][R10.64] ;  /* 0x0000000e0a0ae981 */ /* 0x000f28000c1e1b00 */
        /* <DEDUP_REMOVED lines=13> */
.L_x_693:
[----:B------:R-:W-:-:S04]  /*3030*/  ULOP3.LUT UR6, UR21, 0x7, URZ, 0xc0, !UPT ;  /* 0x0000000715067892 */ /* 0x000fc8000f8ec0ff */
[----:B------:R-:W-:-:S09]  /*3040*/  UISETP.NE.AND UP1, UPT, UR6, URZ, UPT ;  /* 0x000000ff0600728c */ /* 0x000fd2000bf25270 */
[----:B------:R-:W-:Y:S05]  /*3050*/  BRA.U !UP1, `(.L_x_690) ;  /* 0x0000000509207547 */ /* 0x000fea000b800000 */
[----:B------:R-:W-:-:S04]  /*3060*/  ULOP3.LUT UR6, UR21, 0x3, URZ, 0xc0, !UPT ;  /* 0x0000000315067892 */ /* 0x000fc8000f8ec0ff */
[----:B------:R-:W-:Y:S01]  /*3070*/  UISETP.NE.AND UP1, UPT, UR6, URZ, UPT ;  /* 0x000000ff0600728c */ /* 0x000fe2000bf25270 */
[----:B------:R-:W-:Y:S10]  /*3080*/  BRA.U !UP0, `(.L_x_695) ;  /* 0x00000001088c7547 */ /* 0x000ff4000b800000 */
[C---:B----4-:R-:W-:Y:S01]  /*3090*/  IADD3 R12, PT, PT, R4.reuse, 0x1, RZ ;  /* 0x00000001040c7810 */ /* 0x050fe20007ffe0ff */
[----:B-1----:R-:W-:Y:S01]  /*30a0*/  HFMA2 R11, -RZ, RZ, 0, 4.76837158203125e-07 ;  /* 0x00000008ff0b7431 */ /* 0x002fe200000001ff */
[C---:B------:R-:W-:Y:S02]  /*30b0*/  ISETP.EQ.OR P1, PT, R4.reuse, UR19, P3 ;  /* 0x0000001304007c0c */ /* 0x040fe40009f22670 */
[----:B------:R-:W-:Y:S02]  /*30c0*/  IADD3 R10, PT, PT, R4, 0x2, RZ ;  /* 0x00000002040a7810 */ /* 0x000fe40007ffe0ff */
[----:B------:R-:W-:Y:S02]  /*30d0*/  ISETP.EQ.OR P4, PT, R12, UR19, P3 ;  /* 0x000000130c007c0c */ /* 0x000fe40009f82670 */
[----:B------:R-:W-:Y:S02]  /*30e0*/  ISETP.EQ.OR P5, PT, R10, UR19, P3 ;  /* 0x000000130a007c0c */ /* 0x000fe40009fa2670 */
[----:B------:R-:W-:-:S02]  /*30f0*/  IADD3 R14, PT, PT, R4, 0x3, RZ ;  /* 0x00000003040e7810 */ /* 0x000fc40007ffe0ff */
[----:B------:R-:W-:Y:S02]  /*3100*/  MOV R9, UR20 ;  /* 0x0000001400097c02 */ /* 0x000fe40008000f00 */
[----:B--2---:R-:W-:Y:S02]  /*3110*/  MOV R13, UR20 ;  /* 0x00000014000d7c02 */ /* 0x004fe40008000f00 */
[----:B------:R-:W-:Y:S01]  /*3120*/  ISETP.EQ.OR P6, PT, R14, UR19, P3 ;  /* 0x000000130e007c0c */ /* 0x000fe20009fc2670 */
[----:B------:R-:W-:Y:S01]  /*3130*/  @!P1 IMAD R8, R4, R9, UR12 ;  /* 0x0000000c04089e24 */ /* 0x000fe2000f8e0209 */
[----:B------:R-:W-:Y:S01]  /*3140*/  MOV R15, UR20 ;  /* 0x00000014000f7c02 */ /* 0x000fe20008000f00 */
[----:B------:R-:W-:Y:S01]  /*3150*/  @!P4 IMAD R12, R12, R13, UR12 ;  /* 0x0000000c0c0cce24 */ /* 0x000fe2000f8e020d */
[----:B------:R-:W-:Y:S01]  /*3160*/  MOV R13, 0x8 ;  /* 0x00000008000d7802 */ /* 0x000fe20000000f00 */
[----:B------:R-:W-:Y:S01]  /*3170*/  @!P1 IMAD.WIDE.U32 R8, R8, R11, UR8 ;  /* 0x0000000808089e25 */ /* 0x000fe2000f8e000b */
[----:B------:R-:W-:-:S03]  /*3180*/  MOV R17, UR20 ;  /* 0x0000001400117c02 */ /* 0x000fc60008000f00 */
[----:B------:R-:W-:Y:S02]  /*3190*/  @!P5 IMAD R10, R10, R15, UR12 ;  /* 0x0000000c0a0ade24 */ /* 0x000fe4000f8e020f */
[----:B------:R-:W-:Y:S02]  /*31a0*/  HFMA2 R15, -RZ, RZ, 0, 4.76837158203125e-07 ;  /* 0x00000008ff0f7431 */ /* 0x000fe400000001ff */
        /* <DEDUP_REMOVED lines=17> */
.L_x_695:
[----:B------:R-:W-:Y:S05]  /*32c0*/  BRA.U !UP1, `(.L_x_690) ;  /* 0x0000000109847547 */ /* 0x000fea000b800000 */
[----:B------:R-:W-:Y:S02]  /*32d0*/  UISETP.NE.AND UP1, UPT, UR6, 0x1, UPT ;  /* 0x000000010600788c */ /* 0x000fe4000bf25270 */
[----:B------:R-:W-:-:S07]  /*32e0*/  ULOP3.LUT UP2, URZ, UR21, 0x1, URZ, 0xc0, !UPT ;  /* 0x0000000115ff7892 */ /* 0x000fce000f84c0ff */
[----:B------:R-:W-:Y:S05]  /*32f0*/  BRA.U !UP1, `(.L_x_696) ;  /* 0x0000000109487547 */ /* 0x000fea000b800000 */
[C---:B------:R-:W-:Y:S02]  /*3300*/  ISETP.EQ.OR P4, PT, R4.reuse, UR19, P3 ;  /* 0x0000001304007c0c */ /* 0x040fe40009f82670 */
[----:B-1--4-:R-:W-:Y:S02]  /*3310*/  IADD3 R8, PT, PT, R4, 0x1, RZ ;  /* 0x0000000104087810 */ /* 0x012fe40007ffe0ff */
[----:B------:R-:W-:Y:S02]  /*3320*/  MOV R9, UR20 ;  /* 0x0000001400097c02 */ /* 0x000fe40008000f00 */
[----:B------:R-:W-:Y:S02]  /*3330*/  ISETP.EQ.OR P1, PT, R8, UR19, P3 ;  /* 0x0000001308007c0c */ /* 0x000fe40009f22670 */
[----:B--2---:R-:W-:Y:S02]  /*3340*/  MOV R13, UR20 ;  /* 0x00000014000d7c02 */ /* 0x004fe40008000f00 */
        /* <DEDUP_REMOVED lines=13> */
.L_x_696:
[----:B------:R-:W-:Y:S01]  /*3420*/  ISETP.EQ.OR P1, PT, R4, UR19, P3 ;  /* 0x0000001304007c0c */ /* 0x000fe20009f22670 */
[----:B------:R-:W-:Y:S03]  /*3430*/  BSSY.RECONVERGENT B0, `(.L_x_690) ;  /* 0x000000a000007945 */ /* 0x000fe60003800200 */
[----:B------:R-:W-:-:S13]  /*3440*/  PLOP3.LUT P1, PT, P1, PT, UP2, 0xd5, 0x5d ;  /* 0x00000000005d781c */ /* 0x000fda0000f2fa2d */
[----:B------:R-:W-:Y:S05]  /*3450*/  @P1 BRA `(.L_x_697) ;  /* 0x00000000001c1947 */ /* 0x000fea0003800000 */
[----:B-1--4-:R-:W-:Y:S02]  /*3460*/  MOV R9, UR20 ;  /* 0x0000001400097c02 */ /* 0x012fe40008000f00 */
[----:B------:R-:W-:-:S03]  /*3470*/  MOV R11, 0x8 ;  /* 0x00000008000b7802 */ /* 0x000fc60000000f00 */
[----:B------:R-:W-:-:S04]  /*3480*/  IMAD R8, R4, R9, UR12 ;  /* 0x0000000c04087e24 */ /* 0x000fc8000f8e0209 */
[----:B------:R-:W-:-:S06]  /*3490*/  IMAD.WIDE.U32 R8, R8, R11, UR8 ;  /* 0x0000000808087e25 */ /* 0x000fcc000f8e000b */
[----:B------:R-:W0:Y:S02]  /*34a0*/  LDG.E.64 R8, desc[UR14][R8.64] ;  /* 0x0000000e08087981 */ /* 0x000e24000c1e1b00 */
[----:B0--3--:R-:W-:Y:S01]  /*34b0*/  FADD.FTZ R6, R6, R8 ;  /* 0x0000000806067221 */ /* 0x009fe20000010000 */
[----:B------:R-:W-:-:S07]  /*34c0*/  FADD.FTZ R7, R7, R9 ;  /* 0x0000000907077221 */ /* 0x000fce0000010000 */
.L_x_697:
[----:B------:R-:W-:Y:S05]  /*34d0*/  BSYNC.RECONVERGENT B0 ;  /* 0x0000000000007941 */ /* 0x000fea0003800200 */
.L_x_690:
[----:B------:R-:W5:Y:S01]  /*34e0*/  S2UR UR7, SR_CgaCtaId ;  /* 0x00000000000779c3 */ /* 0x000f620000008800 */
[----:B------:R-:W-:Y:S01]  /*34f0*/  UMOV UR6, 0x400 ;  /* 0x0000040000067882 */ /* 0x000fe20000000000 */
[--C-:B-1--4-:R-:W-:Y:S02]  /*3500*/  HADD2.F32 R10, -RZ, R37.reuse.H0_H0 ;  /* 0x20000025ff0a7230 */ /* 0x112fe40000004100 */
        /* <DEDUP_REMOVED lines=10> */
[----:B------:R-:W1:Y:S01]  /*35b0*/  LDS.64 R8, [UR6+0x30] ;  /* 0x00003006ff087984 */ /* 0x000e620008000a00 */
[----:B------:R-:W1:Y:S02]  /*35c0*/  LDCU UR6, c[0x0][0x42c] ;  /* 0x00008580ff0677ac */ /* 0x000e640008000800 */
[----:B-1----:R-:W-:Y:S01]  /*35d0*/  FMUL.FTZ R4, R8, UR6 ;  /* 0x0000000608047c20 */ /* 0x002fe20008410000 */
[----:B------:R-:W-:-:S02]  /*35e0*/  HADD2.F32 R8, -RZ, R35.H0_H0 ;  /* 0x20000023ff087230 */ /* 0x000fc40000004100 */
[----:B------:R-:W-:Y:S01]  /*35f0*/  FMUL.FTZ R9, R9, UR6 ;  /* 0x0000000609097c20 */ /* 0x000fe20008410000 */
[----:B------:R-:W-:Y:S02]  /*3600*/  HADD2.F32 R35, -RZ, R35.H1_H1 ;  /* 0x30000023ff237230 */ /* 0x000fe40000004100 */
[----:B0--3--:R-:W-:-:S03]  /*3610*/  FADD.FTZ R6, R8, -UR23 ;  /* 0x8000001708067e21 */ /* 0x009fc60008010000 */
[----:B------:R-:W-:Y:S01]  /*3620*/  FADD.FTZ R7, R35, -UR23 ;  /* 0x8000001723077e21 */ /* 0x000fe20008010000 */
[----:B------:R-:W-:Y:S06]  /*3630*/  @!P2 BRA `(.L_x_698) ;  /* 0x000000000048a947 */ /* 0x000fec0003800000 */
        /* <DEDUP_REMOVED lines=18> */
.L_x_698:
[----:B------:R-:W-:Y:S04]  /*3760*/  BSSY.RECONVERGENT B0, `(.L_x_699) ;  /* 0x0000015000007945 */ /* 0x000fe80003800200 */
[----:B------:R-:W-:Y:S05]  /*3770*/  @P0 BRA `(.L_x_700) ;  /* 0x00000000004c0947 */ /* 0x000fea0003800000 */
[----:B------:R-:W0:Y:S01]  /*3780*/  LDCU.64 UR8, c[0x0][0x3f8] ;  /* 0x00007f00ff0877ac */ /* 0x000e220008000a00 */
[C---:B--2---:R-:W-:Y:S01]  /*3790*/  FFMA.FTZ R13, R4.reuse, R18, R9 ;  /* 0x00000012040d7223 */ /* 0x044fe20000010009 */
[----:B------:R-:W-:Y:S01]  /*37a0*/  SHF.R.S32.HI R12, RZ, 0x1f, R41 ;  /* 0x0000001fff0c7819 */ /* 0x000fe20000011429 */
[----:B------:R-:W-:Y:S01]  /*37b0*/  FFMA.FTZ R8, R4, R20, R9 ;  /* 0x0000001404087223 */ /* 0x000fe20000010009 */
[----:B------:R-:W1:Y:S01]  /*37c0*/  LDCU.64 UR6, c[0x0][0x380] ;  /* 0x00007000ff0677ac */ /* 0x000e620008000a00 */
[----:B------:R-:W-:Y:S01]  /*37d0*/  FFMA.FTZ R13, R2, R11, -R13 ;  /* 0x0000000b020d7223 */ /* 0x000fe2000001080d */
[----:B------:R-:W-:Y:S01]  /*37e0*/  MOV R10, R42 ;  /* 0x0000002a000a7202 */ /* 0x000fe20000000f00 */
[----:B------:R-:W-:Y:S01]  /*37f0*/  FFMA.FTZ R8, R3, R36, -R8 ;  /* 0x0000002403087223 */ /* 0x000fe20000010808 */
[----:B------:R-:W-:Y:S01]  /*3800*/  MOV R11, R45 ;  /* 0x0000002d000b7202 */ /* 0x000fe20000000f00 */
[----:B------:R-:W-:Y:S02]  /*3810*/  FMUL.FTZ R15, R13, UR17 ;  /* 0x000000110d0f7c20 */ /* 0x000fe40008410000 */
[----:B------:R-:W-:Y:S01]  /*3820*/  FMUL.FTZ R8, R8, UR17 ;  /* 0x0000001108087c20 */ /* 0x000fe20008410000 */
[----:B0-----:R-:W-:-:S02]  /*3830*/  IMAD R12, R12, UR8, RZ ;  /* 0x000000080c0c7c24 */ /* 0x001fc4000f8e02ff */
[----:B------:R-:W-:-:S04]  /*3840*/  IMAD.WIDE.U32 R10, R41, UR8, R10 ;  /* 0x00000008290a7c25 */ /* 0x000fc8000f8e000a */
[----:B------:R-:W-:Y:S01]  /*3850*/  IMAD R17, R41, UR9, R12 ;  /* 0x0000000929117c24 */ /* 0x000fe2000f8e020c */
[----:B-1----:R-:W-:-:S04]  /*3860*/  LEA R12, P0, R10, UR6, 0x1 ;  /* 0x000000060a0c7c11 */ /* 0x002fc8000f8008ff */
[----:B------:R-:W-:Y:S02]  /*3870*/  IADD3 R17, PT, PT, R11, R17, RZ ;  /* 0x000000110b117210 */ /* 0x000fe40007ffe0ff */
[----:B------:R-:W-:Y:S02]  /*3880*/  F2FP.F16.F32.PACK_AB R11, R8, R15 ;  /* 0x0000000f080b723e */ /* 0x000fe400000000ff */
[----:B------:R-:W-:-:S05]  /*3890*/  LEA.HI.X R13, R10, UR7, R17, 0x1, P0 ;  /* 0x000000070a0d7c11 */ /* 0x000fca00080f0c11 */
[----:B------:R0:W-:Y:S02]  /*38a0*/  STG.E desc[UR14][R12.64], R11 ;  /* 0x0000000b0c007986 */ /* 0x0001e4000c10190e */
.L_x_700:
[----:B------:R-:W-:Y:S05]  /*38b0*/  BSYNC.RECONVERGENT B0 ;  /* 0x0000000000007941 */ /* 0x000fea0003800200 */
.L_x_699:
[----:B------:R-:W-:Y:S01]  /*38c0*/  UISETP.NE.AND UP1, UPT, UR22, URZ, UPT ;  /* 0x000000ff1600728c */ /* 0x000fe2000bf25270 */
[--C-:B0-----:R-:W-:Y:S02]  /*38d0*/  HADD2.F32 R11, -RZ, R34.reuse.H0_H0 ;  /* 0x20000022ff0b7230 */ /* 0x101fe40000004100 */
        /* <DEDUP_REMOVED lines=13> */
[----:B--2---:R-:W1:Y:S01]  /*39b0*/  MUFU.RCP R13, R12 ;  /* 0x0000000c000d7308 */ /* 0x004e620000001000 */
        /* <DEDUP_REMOVED lines=8> */
.L_x_701:
[----:B------:R-:W0:Y:S01]  /*3a40*/  LDCU.64 UR6, c[0x0][0x400] ;  /* 0x00008000ff0677ac */ /* 0x000e220008000a00 */
        /* <DEDUP_REMOVED lines=8> */
[----:B0-----:R-:W-:-:S04]  /*3ad0*/  ISETP.GE.U32.AND P0, PT, R38, UR6, PT ;  /* 0x0000000626007c0c */ /* 0x001fc8000bf06070 */
[----:B------:R-:W-:-:S13]  /*3ae0*/  ISETP.GE.AND.EX P0, PT, R6, UR7, PT, P0 ;  /* 0x0000000706007c0c */ /* 0x000fda000bf06300 */
        /* <DEDUP_REMOVED lines=12> */
.L_x_703:
[----:B------:R-:W-:Y:S05]  /*3bb0*/  BSYNC.RECONVERGENT B0 ;  /* 0x0000000000007941 */ /* 0x000fea0003800200 */
.L_x_702:
[----:B------:R-:W-:Y:S02]  /*3bc0*/  UIADD3 UR11, UPT, UPT, UR20, UR11, URZ ;  /* 0x0000000b140b7290 */ /* 0x000fe4000fffe0ff */
[----:B------:R-:W-:Y:S02]  /*3bd0*/  UIADD3 UR4, UPT, UPT, UR4, 0x1, URZ ;  /* 0x0000000104047890 */ /* 0x000fe4000fffe0ff */
[----:B------:R-:W-:-:S09]  /*3be0*/  UISETP.GE.AND UP1, UPT, UR11, UR5, UPT ;  /* 0x000000050b00728c */ /* 0x000fd2000bf26270 */
[----:B------:R-:W-:Y:S05]  /*3bf0*/  BRA.U !UP1, `(.L_x_704) ;  /* 0xffffffc509807547 */ /* 0x000fea000b83ffff */
.L_x_679:
[----:B------:R-:W1:Y:S01]  /*3c00*/  LDC R4, c[0x0][0x370] ;  /* 0x0000dc00ff047b82 */ /* 0x000e620000000800 */
[----:B------:R-:W-:Y:S01]  /*3c10*/  ISETP.NE.AND P2, PT, R5, RZ, PT ;  /* 0x000000ff0500720c */ /* 0x000fe20003f45270 */
[----:B------:R-:W-:Y:S06]  /*3c20*/  BSSY.RECONVERGENT B0, `(.L_x_705) ;  /* 0x0000011000007945 */ /* 0x000fec0003800200 */
[----:B------:R-:W3:Y:S08]  /*3c30*/  LDC R9, c[0x0][0x374] ;  /* 0x0000dd00ff097b82 */ /* 0x000ef00000000800 */
[----:B0-----:R-:W0:Y:S01]  /*3c40*/  LDC.64 R2, c[0x0][0x3c8] ;  /* 0x0000f200ff027b82 */ /* 0x001e220000000a00 */
[----:B-1----:R-:W-:-:S02]  /*3c50*/  ISETP.NE.AND P1, PT, R4, 0x1, PT ;  /* 0x000000010400780c */ /* 0x002fc40003f25270 */
[----:B------:R-:W-:Y:S02]  /*3c60*/  IADD3 R6, PT, PT, R4, -0x1, RZ ;  /* 0xffffffff04067810 */ /* 0x000fe40007ffe0ff */
        /* <DEDUP_REMOVED lines=12> */
.L_x_706:
[----:B------:R-:W-:Y:S05]  /*3d30*/  BSYNC.RECONVERGENT B0 ;  /* 0x0000000000007941 */ /* 0x000fea0003800200 */
.L_x_705:
[----:B------:R-:W-:Y:S05]  /*3d40*/  @P0 EXIT ;  /* 0x000000000000094d */ /* 0x000fea0003800000 */
[----:B------:R-:W-:Y:S05]  /*3d50*/  @P2 BRA `(.L_x_707) ;  /* 0x0000000000202947 */ /* 0x000fea0003800000 */
[----:B------:R-:W-:-:S05]  /*3d60*/  IMAD R0, R4, R9, RZ ;  /* 0x0000000904007224 */ /* 0x000fca00078e02ff */
[----:B------:R-:W-:-:S13]  /*3d70*/  ISETP.NE.AND P0, PT, R0, -0x1, PT ;  /* 0xffffffff0000780c */ /* 0x000fda0003f05270 */
[----:B------:R-:W-:Y:S05]  /*3d80*/  @!P0 BRA `(.L_x_707) ;  /* 0x0000000000148947 */ /* 0x000fea0003800000 */
.L_x_708:
[----:B0-----:R-:W3:Y:S04]  /*3d90*/  LDG.E.STRONG.GPU R7, desc[UR14][R2.64] ;  /* 0x0000000e02077981 */ /* 0x001ee8000c1ef900 */
[----:B---3--:R-:W-:Y:S01]  /*3da0*/  CCTL.IVALL ;  /* 0x00000000ff00798f */ /* 0x008fe20002000000 */
[----:B------:R-:W-:Y:S05]  /*3db0*/  YIELD ;  /* 0x0000000000007946 */ /* 0x000fea0003800000 */
[----:B------:R-:W-:-:S13]  /*3dc0*/  ISETP.NE.AND P0, PT, R7, R0, PT ;  /* 0x000000000700720c */ /* 0x000fda0003f05270 */
[----:B------:R-:W-:Y:S05]  /*3dd0*/  @P0 BRA `(.L_x_708) ;  /* 0xfffffffc00ec0947 */ /* 0x000fea000383ffff */
.L_x_707:
        /* <DEDUP_REMOVED lines=43> */
[----:B------:R-:W3:Y:S01]  /*4090*/  LDCU.64 UR18, c[0x0][0x388] ;  /* 0x00007100ff1277ac */ /* 0x000ee20008000a00 */
[----:B------:R-:W-:Y:S02]  /*40a0*/  SHF.L.U32 R0, R14, 0x7, RZ ;  /* 0x000000070e007819 */ /* 0x000fe400000006ff */
[----:B------:R-:W-:Y:S01]  /*40b0*/  SHF.L.U64.HI R29, R29, 0x2, R2 ;  /* 0x000000021d1d7819 */ /* 0x000fe20000010202 */
[----:B------:R-:W-:Y:S01]  /*40c0*/  USHF.L.U32 UR4, UR11, 0x2, URZ ;  /* 0x000000020b047899 */ /* 0x000fe200080006ff */
[----:B------:R-:W-:-:S02]  /*40d0*/  MOV R2, UR10 ;  /* 0x0000000a00027c02 */ /* 0x000fc40008000f00 */
[C---:B------:R-:W-:Y:S02]  /*40e0*/  SHF.L.U32 R18, R5.reuse, 0x2, RZ ;  /* 0x0000000205127819 */ /* 0x040fe400000006ff */
[----:B------:R-:W-:Y:S01]  /*40f0*/  LOP3.LUT R0, R0, 0x180, RZ, 0xc0, !PT ;  /* 0x0000018000007812 */ /* 0x000fe200078ec0ff */
[----:B------:R-:W-:Y:S01]  /*4100*/  IMAD.WIDE.U32 R2, R2, 0x4, RZ ;  /* 0x0000000402027825 */ /* 0x000fe200078e00ff */
[----:B------:R-:W-:Y:S02]  /*4110*/  LOP3.LUT R14, R14, 0x3, RZ, 0xc0, !PT ;  /* 0x000000030e0e7812 */ /* 0x000fe400078ec0ff */
[----:B------:R-:W-:Y:S02]  /*4120*/  SHF.L.U64.HI R19, R5, 0x2, R4 ;  /* 0x0000000205137819 */ /* 0x000fe40000010204 */
[C---:B0-----:R-:W-:Y:S02]  /*4130*/  IADD3 R23, P1, PT, R18.reuse, UR12, RZ ;  /* 0x0000000c12177c10 */ /* 0x041fe4000ff3e0ff */
[----:B-1----:R-:W-:-:S02]  /*4140*/  IADD3 R20, P2, PT, R18, UR16, RZ ;  /* 0x0000001012147c10 */ /* 0x002fc4000ff5e0ff */
[----:B------:R-:W-:Y:S02]  /*4150*/  MOV R25, UR6 ;  /* 0x0000000600197c02 */ /* 0x000fe40008000f00 */
[----:B------:R-:W-:Y:S02]  /*4160*/  MOV R6, UR7 ;  /* 0x0000000700067c02 */ /* 0x000fe40008000f00 */
[----:B------:R-:W-:Y:S02]  /*4170*/  IADD3 R5, P4, PT, R0, R5, RZ ;  /* 0x0000000500057210 */ /* 0x000fe40007f9e0ff */
        /* <DEDUP_REMOVED lines=9> */
.L_x_711:
[----:B0-----:R-:W-:Y:S02]  /*4210*/  MOV R8, UR8 ;  /* 0x0000000800087c02 */ /* 0x001fe40008000f00 */
[----:B------:R-:W-:Y:S02]  /*4220*/  MOV R12, UR6 ;  /* 0x00000006000c7c02 */ /* 0x000fe40008000f00 */
[-C--:B------:R-:W-:Y:S02]  /*4230*/  LEA R8, P1, R8, R23.reuse, 0x2 ;  /* 0x0000001708087211 */ /* 0x080fe400078210ff */
[----:B------:R-:W-:Y:S02]  /*4240*/  LEA R12, P3, R12, R23, 0x2 ;  /* 0x000000170c0c7211 */ /* 0x000fe400078610ff */
[----:B------:R-:W-:Y:S02]  /*4250*/  IADD3 R10, P2, PT, R23, R2, RZ ;  /* 0x00000002170a7210 */ /* 0x000fe40007f5e0ff */
[----:B------:R-:W-:-:S02]  /*4260*/  IADD3.X R9, PT, PT, R22, R29, RZ, P1, !PT ;  /* 0x0000001d16097210 */ /* 0x000fc40000ffe4ff */
[----:B------:R-:W-:Y:S02]  /*4270*/  MOV R6, R23 ;  /* 0x0000001700067202 */ /* 0x000fe40000000f00 */
[----:B------:R-:W-:Y:S02]  /*4280*/  MOV R7, R22 ;  /* 0x0000001600077202 */ /* 0x000fe40000000f00 */
[C---:B--2---:R-:W-:Y:S01]  /*4290*/  IADD3.X R13, PT, PT, R22.reuse, R25, RZ, P3, !PT ;  /* 0x00000019160d7210 */ /* 0x044fe20001ffe4ff */
        /* <DEDUP_REMOVED lines=24> */
.L_x_710:
[----:B------:R-:W-:Y:S05]  /*4420*/  BSYNC.RECONVERGENT B0 ;  /* 0x0000000000007941 */ /* 0x000fea0003800200 */
.L_x_709:
        /* <DEDUP_REMOVED lines=11> */
.L_x_713:
[C---:B------:R-:W-:Y:S02]  /*44e0*/  SHF.L.U32 R0, R5.reuse, 0x2, RZ ;  /* 0x0000000205007819 */ /* 0x040fe400000006ff */
[----:B------:R-:W-:Y:S02]  /*44f0*/  SHF.L.U64.HI R4, R5, 0x2, R4 ;  /* 0x0000000205047819 */ /* 0x000fe40000010204 */
[----:B-1----:R-:W-:-:S04]  /*4500*/  IADD3 R2, P0, PT, R0, UR12, RZ ;  /* 0x0000000c00027c10 */ /* 0x002fc8000ff1e0ff */
[----:B------:R-:W-:Y:S02]  /*4510*/  IADD3.X R3, PT, PT, R4, UR13, RZ, P0, !PT ;  /* 0x0000000d04037c10 */ /* 0x000fe400087fe4ff */
[C---:B0-----:R-:W-:Y:S02]  /*4520*/  IADD3 R6, P0, PT, R2.reuse, UR11, RZ ;  /* 0x0000000b02067c10 */ /* 0x041fe4000ff1e0ff */
[C---:B------:R-:W-:Y:S02]  /*4530*/  IADD3 R10, P2, PT, R2.reuse, UR6, RZ ;  /* 0x00000006020a7c10 */ /* 0x040fe4000ff5e0ff */
[C---:B------:R-:W-:Y:S02]  /*4540*/  IADD3.X R7, PT, PT, R3.reuse, UR10, RZ, P0, !PT ;  /* 0x0000000a03077c10 */ /* 0x040fe400087fe4ff */
[----:B------:R-:W-:Y:S02]  /*4550*/  IADD3 R8, P1, PT, R2, UR4, RZ ;  /* 0x0000000402087c10 */ /* 0x000fe4000ff3e0ff */
[C---:B------:R-:W-:Y:S01]  /*4560*/  IADD3.X R11, PT, PT, R3.reuse, UR7, RZ, P2, !PT ;  /* 0x00000007030b7c10 */ /* 0x040fe200097fe4ff */
[----:B------:R0:W5:Y:S01]  /*4570*/  LDG.E R2, desc[UR14][R2.64] ;  /* 0x0000000e02027981 */ /* 0x000162000c1e1900 */
[----:B------:R-:W-:-:S03]  /*4580*/  IADD3.X R9, PT, PT, R3, UR5, RZ, P1, !PT ;  /* 0x0000000503097c10 */ /* 0x000fc60008ffe4ff */
[----:B------:R-:W5:Y:S04]  /*4590*/  LDG.E R7, desc[UR14][R6.64] ;  /* 0x0000000e06077981 */ /* 0x000f68000c1e1900 */
[----:B------:R-:W5:Y:S04]  /*45a0*/  LDG.E R8, desc[UR14][R8.64] ;  /* 0x0000000e08087981 */ /* 0x000f68000c1e1900 */
[----:B------:R-:W5:Y:S01]  /*45b0*/  LDG.E R11, desc[UR14][R10.64] ;  /* 0x0000000e0a0b7981 */ /* 0x000f62000c1e1900 */
[----:B------:R-:W-:Y:S02]  /*45c0*/  LOP3.LUT R15, R0, 0xfffffffc, RZ, 0xc0, !PT ;  /* 0xfffffffc000f7812 */ /* 0x000fe400078ec0ff */
[----:B------:R-:W-:-:S02]  /*45d0*/  LOP3.LUT R16, R4, 0x1, RZ, 0xc0, !PT ;  /* 0x0000000104107812 */ /* 0x000fc400078ec0ff */
[C---:B---3--:R-:W-:Y:S02]  /*45e0*/  IADD3 R12, P0, PT, R15.reuse, UR16, RZ ;  /* 0x000000100f0c7c10 */ /* 0x048fe4000ff1e0ff */
[----:B0-----:R-:W-:Y:S02]  /*45f0*/  LOP3.LUT R3, R4, 0x3, RZ, 0xc0, !PT ;  /* 0x0000000304037812 */ /* 0x001fe400078ec0ff */
[----:B--2---:R-:W-:Y:S02]  /*4600*/  IADD3.X R13, PT, PT, R16, UR17, RZ, P0, !PT ;  /* 0x00000011100d7c10 */ /* 0x004fe400087fe4ff */
[----:B----4-:R-:W-:Y:S02]  /*4610*/  IADD3 R14, P0, PT, R15, UR18, RZ ;  /* 0x000000120f0e7c10 */ /* 0x010fe4000ff1e0ff */
[----:B-----5:R-:W-:Y:S02]  /*4620*/  F2FP.BF16.F32.PACK_AB R17, R7, R2 ;  /* 0x000000020711723e */ /* 0x020fe400000010ff */
[----:B------:R-:W-:-:S02]  /*4630*/  IADD3 R2, P1, PT, R15, UR12, RZ ;  /* 0x0000000c0f027c10 */ /* 0x000fc4000ff3e0ff */
[----:B------:R-:W-:Y:S02]  /*4640*/  IADD3.X R15, PT, PT, R16, UR19, RZ, P0, !PT ;  /* 0x00000013100f7c10 */ /* 0x000fe400087fe4ff */
[----:B------:R-:W-:Y:S02]  /*4650*/  IADD3.X R3, PT, PT, R3, UR13, RZ, P1, !PT ;  /* 0x0000000d03037c10 */ /* 0x000fe40008ffe4ff */
[----:B------:R-:W-:Y:S02]  /*4660*/  F2FP.BF16.F32.PACK_AB R19, R11, R8 ;  /* 0x000000080b13723e */ /* 0x000fe400000010ff */
[C---:B------:R-:W-:Y:S02]  /*4670*/  IADD3 R10, P0, PT, R2.reuse, UR11, RZ ;  /* 0x0000000b020a7c10 */ /* 0x040fe4000ff1e0ff */
[C---:B------:R-:W-:Y:S02]  /*4680*/  IADD3 R6, P1, PT, R2.reuse, UR4, RZ ;  /* 0x0000000402067c10 */ /* 0x040fe4000ff3e0ff */
[----:B------:R-:W-:-:S02]  /*4690*/  IADD3 R8, P2, PT, R2, UR6, RZ ;  /* 0x0000000602087c10 */ /* 0x000fc4000ff5e0ff */
[C---:B------:R-:W-:Y:S02]  /*46a0*/  IADD3.X R11, PT, PT, R3.reuse, UR10, RZ, P0, !PT ;  /* 0x0000000a030b7c10 */ /* 0x040fe400087fe4ff */
[C---:B------:R-:W-:Y:S02]  /*46b0*/  IADD3.X R7, PT, PT, R3.reuse, UR5, RZ, P1, !PT ;  /* 0x0000000503077c10 */ /* 0x040fe40008ffe4ff */
[----:B------:R-:W-:Y:S01]  /*46c0*/  IADD3.X R9, PT, PT, R3, UR7, RZ, P2, !PT ;  /* 0x0000000703097c10 */ /* 0x000fe200097fe4ff */
[----:B------:R0:W-:Y:S04]  /*46d0*/  STG.E desc[UR14][R12.64], R17 ;  /* 0x000000110c007986 */ /* 0x0001e8000c10190e */
[----:B------:R1:W-:Y:S04]  /*46e0*/  STG.E desc[UR14][R14.64], R19 ;  /* 0x000000130e007986 */ /* 0x0003e8000c10190e */
[----:B------:R-:W2:Y:S04]  /*46f0*/  LDG.E R18, desc[UR14][R2.64+0x200] ;  /* 0x0002000e02127981 */ /* 0x000ea8000c1e1900 */
[----:B------:R-:W2:Y:S04]  /*4700*/  LDG.E R21, desc[UR14][R10.64+0x200] ;  /* 0x0002000e0a157981 */ /* 0x000ea8000c1e1900 */
[----:B------:R-:W3:Y:S04]  /*4710*/  LDG.E R20, desc[UR14][R6.64+0x200] ;  /* 0x0002000e06147981 */ /* 0x000ee8000c1e1900 */
[----:B------:R-:W3:Y:S01]  /*4720*/  LDG.E R23, desc[UR14][R8.64+0x200] ;  /* 0x0002000e08177981 */ /* 0x000ee2000c1e1900 */
[----:B------:R-:W-:-:S04]  /*4730*/  IADD3 R16, P0, PT, R0, 0x200, RZ ;  /* 0x0000020000107810 */ /* 0x000fc80007f1e0ff */
[----:B0-----:R-:W-:Y:S02]  /*4740*/  IADD3.X R17, PT, PT, RZ, R4, RZ, P0, !PT ;  /* 0x00000004ff117210 */ /* 0x001fe400007fe4ff */
        /* <DEDUP_REMOVED lines=28> */
[----:B------:R-:W4:Y:S04]  /*4910*/  LDG.E R6, desc[UR14][R6.64+0x600] ;  /* 0x0006000e06067981 */ /* 0x000f28000c1e1900 */
[----:B------:R-:W4:Y:S01]  /*4920*/  LDG.E R9, desc[UR14][R8.64+0x600] ;  /* 0x0006000e08097981 */ /* 0x000f22000c1e1900 */
        /* <DEDUP_REMOVED lines=13> */
[----:B---3--:R-:W-:Y:S02]  /*4a00*/  F2FP.BF16.F32.PACK_AB R11, R11, R2 ;  /* 0x000000020b0b723e */ /* 0x008fe400000010ff */
[----:B----4-:R-:W-:-:S03]  /*4a10*/  F2FP.BF16.F32.PACK_AB R3, R9, R6 ;  /* 0x000000060903723e */ /* 0x010fc600000010ff */
[----:B------:R1:W-:Y:S04]  /*4a20*/  STG.E desc[UR14][R16.64], R11 ;  /* 0x0000000b10007986 */ /* 0x0003e8000c10190e */
[----:B------:R1:W-:Y:S02]  /*4a30*/  STG.E desc[UR14][R14.64], R3 ;  /* 0x000000030e007986 */ /* 0x0003e4000c10190e */
[----:B------:R-:W-:Y:S05]  /*4a40*/  @P0 BRA `(.L_x_713) ;  /* 0xfffffff800a40947 */ /* 0x000fea000383ffff */
[----:B------:R-:W-:Y:S05]  /*4a50*/  BSYNC.RECONVERGENT B0 ;  /* 0x0000000000007941 */ /* 0x000fea0003800200 */
.L_x_712:
[----:B------:R-:W-:Y:S05]  /*4a60*/  EXIT ;  /* 0x000000000000794d */ /* 0x000fea0003800000 */
.L_x_714:
        /* <DEDUP_REMOVED lines=9> */
.L_x_2484:


//--------------------- .text._Z35group_norm_nhwc_bwd_one_pass_kernelI11Fp16IOBf16WLi256ELi4ELi128EEv26Group_norm_nhwc_bwd_params --------------------------
	.section	.text._Z35group_norm_nhwc_bwd_one_pass_kernelI11Fp16IOBf16WLi256ELi4ELi128EEv26Group_norm_nhwc_bwd_params,"ax",@progbits
	.align	128
        .global         _Z35group_norm_nhwc_bwd_one_pass_kernelI11Fp16IOBf16WLi256ELi4ELi128EEv26Group_norm_nhwc_bwd_params
        .type           _Z35group_norm_nhwc_bwd_one_pass_kernelI11Fp16IOBf16WLi256ELi4ELi128EEv26Group_norm_nhwc_bwd_params,@function
        .size           _Z35group_norm_nhwc_bwd_one_pass_kernelI11Fp16IOBf16WLi256ELi4ELi128EEv26Group_norm_nhwc_bwd_params,(.L_x_2485 - _Z35group_norm_nhwc_bwd_one_pass_kernelI11Fp16IOBf16WLi256ELi4ELi128EEv26Group_norm_nhwc_bwd_params)
        .other          _Z35group_norm_nhwc_bwd_one_pass_kernelI11Fp16IOBf16WLi256ELi4ELi128EEv26Group_norm_nhwc_bwd_params,@"STO_CUDA_ENTRY STV_DEFAULT"
_Z35group_norm_nhwc_bwd_one_pass_kernelI11Fp16IOBf16WLi256ELi4ELi128EEv26Group_norm_nhwc_bwd_params:
.text._Z35group_norm_nhwc_bwd_one_pass_kernelI11Fp16IOBf16WLi256ELi4ELi128EEv26Group_norm_nhwc_bwd_params:
        /* <DEDUP_REMOVED lines=21> */
.L_x_746:
[----:B0-----:R-:W0:Y:S01]  /*0150*/  LDC R8, c[0x0][0x410] ;  /* 0x00010400ff087b82 */ /* 0x001e220000000800 */
[----:B------:R-:W-:Y:S01]  /*0160*/  IABS R9, UR7 ;  /* 0x0000000700097c13 */ /* 0x000fe20008000000 */
[----:B-1----:R-:W1:Y:S01]  /*0170*/  LDCU.128 UR16, c[0x0][0x400] ;  /* 0x00008000ff1077ac */ /* 0x002e620008000c00 */
[----:B------:R-:W-:Y:S02]  /*0180*/  ISETP.LE.AND P3, PT, RZ, UR7, PT ;  /* 0x00000007ff007c0c */ /* 0x000fe4000bf63270 */
[----:B------:R-:W-:Y:S01]  /*0190*/  SHF.R.S32.HI R17, RZ, 0x1f, R36 ;  /* 0x0000001fff117819 */ /* 0x000fe20000011424 */
[----:B------:R-:W2:Y:S01]  /*01a0*/  LDCU.64 UR4, c[0x0][0x3b8] ;  /* 0x00007700ff0477ac */ /* 0x000ea20008000a00 */
[----:B------:R-:W-:Y:S01]  /*01b0*/  SHF.L.U32 R10, R0, 0x1, RZ ;  /* 0x00000001000a7819 */ /* 0x000fe200000006ff */
[----:B------:R-:W3:Y:S01]  /*01c0*/  LDC R14, c[0x0][0x41c] ;  /* 0x00010700ff0e7b82 */ /* 0x000ee20000000800 */
[----:B------:R-:W-:Y:S02]  /*01d0*/  SHF.R.S32.HI R15, RZ, 0x1f, R35 ;  /* 0x0000001fff0f7819 */ /* 0x000fe40000011423 */
[----:B-1----:R-:W-:-:S02]  /*01e0*/  ISETP.GE.U32.AND P0, PT, R36, UR16, PT ;  /* 0x0000001024007c0c */ /* 0x002fc4000bf06070 */
[----:B0-----:R-:W-:Y:S01]  /*01f0*/  IABS R6, R8 ;  /* 0x0000000800067213 */ /* 0x001fe20000000000 */
[----:B--2---:R-:W-:Y:S01]  /*0200*/  UIMAD.WIDE UR4, UR7, 0x8, UR4 ;  /* 0x00000008070478a5 */ /* 0x004fe2000f8e0204 */
[----:B------:R-:W-:Y:S02]  /*0210*/  ISETP.GE.AND.EX P0, PT, R17, UR17, PT, P0 ;  /* 0x0000001111007c0c */ /* 0x000fe4000bf06300 */
[----:B------:R-:W0:Y:S11]  /*0220*/  I2F.RP R3, R6 ;  /* 0x0000000600037306 */ /* 0x000e360000209400 */
        /* <DEDUP_REMOVED lines=9> */
[----:B------:R-:W-:-:S03]  /*02c0*/  LOP3.LUT R4, R8, UR7, RZ, 0x3c, !PT ;  /* 0x0000000708047c12 */ /* 0x000fc6000f8e3cff */
[----:B------:R-:W-:Y:S01]  /*02d0*/  IMAD.HI.U32 R5, R5, R7, RZ ;  /* 0x0000000705057227 */ /* 0x000fe200078e00ff */
[----:B------:R-:W-:-:S04]  /*02e0*/  ISETP.GE.AND P2, PT, R4, RZ, PT ;  /* 0x000000ff0400720c */ /* 0x000fc80003f46270 */
[----:B------:R-:W-:-:S05]  /*02f0*/  IADD3 R3, PT, PT, -R5, RZ, RZ ;  /* 0x000000ff05037210 */ /* 0x000fca0007ffe1ff */
[----:B------:R-:W-:Y:S01]  /*0300*/  IMAD R3, R6, R3, R7 ;  /* 0x0000000306037224 */ /* 0x000fe200078e0207 */
[----:B------:R-:W-:-:S04]  /*0310*/  SHF.R.U32.HI R7, RZ, 0x1, R0 ;  /* 0x00000001ff077819 */ /* 0x000fc80000011600 */
        /* <DEDUP_REMOVED lines=9> */
[----:B------:R-:W-:Y:S01]  /*03b0*/  @!P3 IADD3 R3, PT, PT, -R3, RZ, RZ ;  /* 0x000000ff0303b210 */ /* 0x000fe20007ffe1ff */
[----:B------:R-:W0:Y:S01]  /*03c0*/  @!P0 LDC.64 R8, c[0x0][0x3a0] ;  /* 0x0000e800ff088b82 */ /* 0x000e220000000a00 */
[----:B------:R-:W-:Y:S02]  /*03d0*/  @P1 IADD3 R5, PT, PT, R5, 0x1, RZ ;  /* 0x0000000105051810 */ /* 0x000fe40007ffe0ff */
[----:B------:R-:W-:Y:S02]  /*03e0*/  SEL R37, R4, R3, !P4 ;  /* 0x0000000304257207 */ /* 0x000fe40006000000 */
[----:B------:R-:W-:-:S02]  /*03f0*/  @!P2 IADD3 R5, PT, PT, -R5, RZ, RZ ;  /* 0x000000ff0505a210 */ /* 0x000fc40007ffe1ff */
[----:B------:R-:W-:Y:S02]  /*0400*/  ISETP.GE.U32.AND P1, PT, R35, UR16, PT ;  /* 0x0000001023007c0c */ /* 0x000fe4000bf26070 */
[----:B------:R-:W-:Y:S02]  /*0410*/  SEL R3, R4, R5, !P4 ;  /* 0x0000000504037207 */ /* 0x000fe40006000000 */
[----:B------:R-:W-:Y:S02]  /*0420*/  SHF.L.U32 R5, R37, 0x2, RZ ;  /* 0x0000000225057819 */ /* 0x000fe400000006ff */
[----:B------:R-:W-:Y:S02]  /*0430*/  MOV R4, UR4 ;  /* 0x0000000400047c02 */ /* 0x000fe40008000f00 */
[----:B------:R-:W-:Y:S02]  /*0440*/  LOP3.LUT R10, R5, 0x2, R10, 0xf8, !PT ;  /* 0x00000002050a7812 */ /* 0x000fe400078ef80a */
[----:B------:R-:W-:-:S02]  /*0450*/  SHF.R.S32.HI R11, RZ, 0x1f, R5 ;  /* 0x0000001fff0b7819 */ /* 0x000fc40000011405 */
[----:B------:R-:W-:Y:S02]  /*0460*/  MOV R5, UR5 ;  /* 0x0000000500057c02 */ /* 0x000fe40008000f00 */
[----:B------:R-:W-:Y:S01]  /*0470*/  ISETP.GE.AND.EX P1, PT, R15, UR17, PT, P1 ;  /* 0x000000110f007c0c */ /* 0x000fe2000bf26310 */
[----:B------:R-:W-:Y:S01]  /*0480*/  IMAD.WIDE.U32 R42, R3, UR18, R10 ;  /* 0x00000012032a7c25 */ /* 0x000fe2000f8e000a */
[----:B------:R-:W-:Y:S02]  /*0490*/  SHF.R.S32.HI R6, RZ, 0x1f, R3 ;  /* 0x0000001fff067819 */ /* 0x000fe40000011403 */
[----:B------:R-:W2:Y:S01]  /*04a0*/  LDG.E.64 R4, desc[UR12][R4.64] ;  /* 0x0000000c04047981 */ /* 0x000ea2000c1e1b00 */
[----:B---3--:R-:W-:Y:S02]  /*04b0*/  IMAD R11, R14, UR10, R7 ;  /* 0x0000000a0e0b7c24 */ /* 0x008fe4000f8e0207 */
[----:B------:R-:W-:-:S03]  /*04c0*/  IMAD R6, R6, UR18, RZ ;  /* 0x0000001206067c24 */ /* 0x000fc6000f8e02ff */
[----:B------:R-:W-:Y:S01]  /*04d0*/  ISETP.GE.U32.AND P2, PT, R11, UR16, PT ;  /* 0x000000100b007c0c */ /* 0x000fe2000bf46070 */
[----:B------:R-:W-:Y:S01]  /*04e0*/  IMAD R3, R3, UR19, R6 ;  /* 0x0000001303037c24 */ /* 0x000fe2000f8e0206 */
[----:B------:R-:W-:Y:S01]  /*04f0*/  SHF.R.S32.HI R7, RZ, 0x1f, R11 ;  /* 0x0000001fff077819 */ /* 0x000fe2000001140b */
[----:B------:R-:W3:Y:S03]  /*0500*/  @!P1 LDC.64 R26, c[0x0][0x3f8] ;  /* 0x0000fe00ff1a9b82 */ /* 0x000ee60000000a00 */
[----:B------:R-:W-:Y:S01]  /*0510*/  ISETP.GE.AND.EX P2, PT, R7, UR17, PT, P2 ;  /* 0x0000001107007c0c */ /* 0x000fe2000bf46320 */
[----:B-1----:R-:W-:-:S04]  /*0520*/  @!P0 IMAD R6, R17, R12, RZ ;  /* 0x0000000c11068224 */ /* 0x002fc800078e02ff */
[----:B------:R-:W1:Y:S01]  /*0530*/  @!P0 LDC.64 R16, c[0x0][0x398] ;  /* 0x0000e600ff108b82 */ /* 0x000e620000000a00 */
[----:B------:R-:W-:Y:S02]  /*0540*/  IADD3 R41, PT, PT, R43, R3, RZ ;  /* 0x000000032b297210 */ /* 0x000fe40007ffe0ff */
[----:B------:R-:W-:Y:S01]  /*0550*/  @!P0 MOV R40, R42 ;  /* 0x0000002a00288202 */ /* 0x000fe20000000f00 */
[----:B------:R-:W-:Y:S01]  /*0560*/  @!P0 IMAD R19, R36, R13, R6 ;  /* 0x0000000d24138224 */ /* 0x000fe200078e0206 */
[----:B------:R-:W-:-:S03]  /*0570*/  SHF.R.S32.HI R3, RZ, 0x1f, R34 ;  /* 0x0000001fff037819 */ /* 0x000fc60000011422 */
[----:B------:R-:W4:Y:S01]  /*0580*/  @!P2 LDC.64 R24, c[0x0][0x3f8] ;  /* 0x0000fe00ff18ab82 */ /* 0x000f220000000a00 */
[----:B------:R-:W-:Y:S01]  /*0590*/  @!P0 IMAD.WIDE.U32 R12, R36, R12, R40 ;  /* 0x0000000c240c8225 */ /* 0x000fe200078e0028 */
[----:B------:R-:W-:-:S04]  /*05a0*/  ISETP.GE.U32.AND P3, PT, R34, UR16, PT ;  /* 0x0000001022007c0c */ /* 0x000fc8000bf66070 */
[----:B------:R-:W-:Y:S02]  /*05b0*/  ISETP.GE.AND.EX P3, PT, R3, UR17, PT, P3 ;  /* 0x0000001103007c0c */ /* 0x000fe4000bf66330 */
[----:B------:R-:W-:Y:S01]  /*05c0*/  @!P0 IADD3 R13, PT, PT, R13, R19, RZ ;  /* 0x000000130d0d8210 */ /* 0x000fe20007ffe0ff */
[----:B------:R-:W4:Y:S01]  /*05d0*/  @!P1 LDC.64 R38, c[0x0][0x3a0] ;  /* 0x0000e800ff269b82 */ /* 0x000f220000000a00 */
[C---:B------:R-:W-:Y:S02]  /*05e0*/  @!P0 SHF.L.U32 R19, R12.reuse, 0x1, RZ ;  /* 0x000000010c138819 */ /* 0x040fe400000006ff */
[----:B------:R-:W-:Y:S02]  /*05f0*/  @!P0 SHF.L.U64.HI R6, R12, 0x1, R13 ;  /* 0x000000010c068819 */ /* 0x000fe4000001020d */
[----:B0-----:R-:W-:-:S03]  /*0600*/  @!P0 IADD3 R8, P4, PT, R19, R8, RZ ;  /* 0x0000000813088210 */ /* 0x001fc60007f9e0ff */
[----:B------:R-:W0:Y:S01]  /*0610*/  @!P1 LDC.64 R22, c[0x0][0x398] ;  /* 0x0000e600ff169b82 */ /* 0x000e220000000a00 */
[C---:B------:R-:W-:Y:S01]  /*0620*/  @!P0 IADD3.X R9, PT, PT, R6.reuse, R9, RZ, P4, !PT ;  /* 0x0000000906098210 */ /* 0x040fe200027fe4ff */
[----:B---3--:R-:W-:Y:S01]  /*0630*/  @!P1 IMAD R14, R15, R26, RZ ;  /* 0x0000001a0f0e9224 */ /* 0x008fe200078e02ff */
[----:B------:R-:W-:Y:S02]  /*0640*/  @!P1 MOV R12, R42 ;  /* 0x0000002a000c9202 */ /* 0x000fe40000000f00 */
[----:B------:R-:W-:Y:S02]  /*0650*/  @!P1 MOV R13, R41 ;  /* 0x00000029000d9202 */ /* 0x000fe40000000f00 */
[----:B-1----:R-:W-:Y:S02]  /*0660*/  @!P0 IADD3 R16, P4, PT, R19, R16, RZ ;  /* 0x0000001013108210 */ /* 0x002fe40007f9e0ff */
[----:B------:R-:W-:Y:S01]  /*0670*/  CS2R R30, SRZ ;  /* 0x00000000001e7805 */ /* 0x000fe2000001ff00 */
[----:B------:R-:W1:Y:S01]  /*0680*/  @!P3 LDC.64 R18, c[0x0][0x3f8] ;  /* 0x0000fe00ff12bb82 */ /* 0x000e620000000a00 */
[C---:B------:R-:W-:Y:S01]  /*0690*/  @!P1 IMAD R15, R35.reuse, R27, R14 ;  /* 0x0000001b230f9224 */ /* 0x040fe200078e020e */
[----:B------:R-:W-:Y:S01]  /*06a0*/  @!P0 IADD3.X R17, PT, PT, R6, R17, RZ, P4, !PT ;  /* 0x0000001106118210 */ /* 0x000fe200027fe4ff */
[----:B------:R-:W-:Y:S01]  /*06b0*/  @!P1 IMAD.WIDE.U32 R26, R35, R26, R12 ;  /* 0x0000001a231a9225 */ /* 0x000fe200078e000c */
[----:B------:R-:W-:-:S02]  /*06c0*/  ISETP.NE.AND P4, PT, RZ, UR14, PT ;  /* 0x0000000eff007c0c */ /* 0x000fc4000bf85270 */
[----:B------:R-:W-:Y:S01]  /*06d0*/  CS2R R28, SRZ ;  /* 0x00000000001c7805 */ /* 0x000fe2000001ff00 */
[----:B------:R3:W5:Y:S01]  /*06e0*/  @!P0 LDG.E R30, desc[UR12][R8.64] ;  /* 0x0000000c081e8981 */ /* 0x000762000c1e1900 */
[----:B----4-:R-:W-:Y:S01]  /*06f0*/  @!P2 IMAD R6, R7, R24, RZ ;  /* 0x000000180706a224 */ /* 0x010fe200078e02ff */
[----:B------:R-:W-:Y:S01]  /*0700*/  @!P1 IADD3 R15, PT, PT, R27, R15, RZ ;  /* 0x0000000f1b0f9210 */ /* 0x000fe20007ffe0ff */
[----:B------:R-:W4:Y:S01]  /*0710*/  @!P2 LDC.64 R20, c[0x0][0x3a0] ;  /* 0x0000e800ff14ab82 */ /* 0x000f220000000a00 */
[C---:B------:R-:W-:Y:S01]  /*0720*/  @!P1 SHF.L.U32 R13, R26.reuse, 0x1, RZ ;  /* 0x000000011a0d9819 */ /* 0x040fe200000006ff */
[----:B------:R-:W-:Y:S01]  /*0730*/  @!P2 IMAD R27, R11, R25, R6 ;  /* 0x000000190b1ba224 */ /* 0x000fe200078e0206 */
[----:B------:R-:W-:Y:S01]  /*0740*/  @!P2 MOV R6, R42 ;  /* 0x0000002a0006a202 */ /* 0x000fe20000000f00 */
[----:B------:R0:W5:Y:S01]  /*0750*/  @!P0 LDG.E R29, desc[UR12][R16.64] ;  /* 0x0000000c101d8981 */ /* 0x000162000c1e1900 */
[----:B------:R-:W-:Y:S02]  /*0760*/  @!P2 MOV R7, R41 ;  /* 0x000000290007a202 */ /* 0x000fe40000000f00 */
[----:B------:R-:W-:Y:S01]  /*0770*/  @!P1 SHF.L.U64.HI R26, R26, 0x1, R15 ;  /* 0x000000011a1a9819 */ /* 0x000fe2000001020f */
[----:B---3--:R-:W3:Y:S01]  /*0780*/  @!P2 LDC.64 R8, c[0x0][0x398] ;  /* 0x0000e600ff08ab82 */ /* 0x008ee20000000a00 */
[----:B------:R-:W-:Y:S01]  /*0790*/  @!P1 IADD3 R38, P5, PT, R13, R38, RZ ;  /* 0x000000260d269210 */ /* 0x000fe20007fbe0ff */
[----:B------:R-:W-:Y:S01]  /*07a0*/  @!P2 IMAD.WIDE.U32 R24, R11, R24, R6 ;  /* 0x000000180b18a225 */ /* 0x000fe200078e0006 */
[----:B0-----:R-:W-:-:S05]  /*07b0*/  @!P1 IADD3 R22, P0, PT, R13, R22, RZ ;  /* 0x000000160d169210 */ /* 0x001fca0007f1e0ff */
[----:B------:R-:W0:Y:S08]  /*07c0*/  @!P3 LDC.64 R12, c[0x0][0x3a0] ;  /* 0x0000e800ff0cbb82 */ /* 0x000e300000000a00 */
[----:B------:R-:W3:Y:S08]  /*07d0*/  @!P3 LDC.64 R14, c[0x0][0x398] ;  /* 0x0000e600ff0ebb82 */ /* 0x000ef00000000a00 */
[----:B------:R-:W0:Y:S01]  /*07e0*/  LDC.64 R16, c[0x0][0x3a8] ;  /* 0x0000ea00ff107b82 */ /* 0x000e220000000a00 */
[----:B------:R-:W-:-:S07]  /*07f0*/  @!P1 IADD3.X R39, PT, PT, R26, R39, RZ, P5, !PT ;  /* 0x000000271a279210 */ /* 0x000fce0002ffe4ff */
[----:B------:R-:W3:Y:S01]  /*0800*/  @P4 LDC.64 R6, c[0x0][0x3b0] ;  /* 0x0000ec00ff064b82 */ /* 0x000ee20000000a00 */
[----:B------:R-:W-:Y:S01]  /*0810*/  @!P2 IADD3 R11, PT, PT, R25, R27, RZ ;  /* 0x0000001b190ba210 */ /* 0x000fe20007ffe0ff */
[----:B-1----:R-:W-:Y:S01]  /*0820*/  @!P3 IMAD R25, R3, R18, RZ ;  /* 0x000000120319b224 */ /* 0x002fe200078e02ff */
[----:B------:R-:W-:Y:S01]  /*0830*/  @!P1 IADD3.X R23, PT, PT, R26, R23, RZ, P0, !PT ;  /* 0x000000171a179210 */ /* 0x000fe200007fe4ff */
[----:B------:R-:W5:Y:S01]  /*0840*/  @!P1 LDG.E R28, desc[UR12][R38.64] ;  /* 0x0000000c261c9981 */ /* 0x000f62000c1e1900 */
[----:B------:R-:W-:Y:S02]  /*0850*/  @!P3 MOV R26, R42 ;  /* 0x0000002a001ab202 */ /* 0x000fe40000000f00 */
[----:B------:R-:W-:Y:S01]  /*0860*/  @!P3 MOV R27, R41 ;  /* 0x00000029001bb202 */ /* 0x000fe20000000f00 */
[----:B------:R-:W-:Y:S01]  /*0870*/  @!P3 IMAD R25, R34, R19, R25 ;  /* 0x000000132219b224 */ /* 0x000fe200078e0219 */
[----:B------:R-:W-:Y:S01]  /*0880*/  @!P2 SHF.L.U32 R3, R24, 0x1, RZ ;  /* 0x000000011803a819 */ /* 0x000fe200000006ff */
[----:B------:R-:W-:Y:S01]  /*0890*/  @!P3 IMAD.WIDE.U32 R18, R34, R18, R26 ;  /* 0x000000122212b225 */ /* 0x000fe200078e001a */
[----:B------:R-:W-:-:S02]  /*08a0*/  @!P2 SHF.L.U64.HI R24, R24, 0x1, R11 ;  /* 0x000000011818a819 */ /* 0x000fc4000001020b */
[----:B------:R-:W-:Y:S02]  /*08b0*/  MOV R11, RZ ;  /* 0x000000ff000b7202 */ /* 0x000fe40000000f00 */
[----:B------:R-:W-:Y:S02]  /*08c0*/  @!P3 IADD3 R25, PT, PT, R19, R25, RZ ;  /* 0x000000191319b210 */ /* 0x000fe40007ffe0ff */
[----:B----4-:R-:W-:Y:S02]  /*08d0*/  @!P2 IADD3 R20, P0, PT, R3, R20, RZ ;  /* 0x000000140314a210 */ /* 0x010fe40007f1e0ff */
[----:B------:R-:W-:Y:S01]  /*08e0*/  @!P3 SHF.L.U32 R19, R18, 0x1, RZ ;  /* 0x000000011213b819 */ /* 0x000fe200000006ff */
[----:B------:R-:W5:Y:S01]  /*08f0*/  @!P1 LDG.E R11, desc[UR12][R22.64] ;  /* 0x0000000c160b9981 */ /* 0x000f62000c1e1900 */
[----:B------:R-:W-:Y:S01]  /*0900*/  MOV R32, RZ ;  /* 0x000000ff00207202 */ /* 0x000fe20000000f00 */
[----:B0-----:R-:W-:Y:S01]  /*0910*/  IMAD.WIDE R16, R10, 0x2, R16 ;  /* 0x000000020a107825 */ /* 0x001fe200078e0210 */
[----:B------:R-:W-:-:S02]  /*0920*/  @!P2 IADD3.X R21, PT, PT, R24, R21, RZ, P0, !PT ;  /* 0x000000151815a210 */ /* 0x000fc400007fe4ff */
[----:B------:R-:W-:Y:S02]  /*0930*/  @!P3 SHF.L.U64.HI R26, R18, 0x1, R25 ;  /* 0x00000001121ab819 */ /* 0x000fe40000010219 */
[C---:B------:R-:W-:Y:S01]  /*0940*/  @!P3 IADD3 R12, P1, PT, R19.reuse, R12, RZ ;  /* 0x0000000c130cb210 */ /* 0x040fe20007f3e0ff */
[----:B------:R-:W5:Y:S01]  /*0950*/  @!P2 LDG.E R32, desc[UR12][R20.64] ;  /* 0x0000000c1420a981 */ /* 0x000f62000c1e1900 */
[----:B---3--:R-:W-:Y:S01]  /*0960*/  @!P3 IADD3 R14, P5, PT, R19, R14, RZ ;  /* 0x0000000e130eb210 */ /* 0x008fe20007fbe0ff */
[----:B------:R-:W-:Y:S01]  /*0970*/  @P4 IMAD.WIDE R18, R10, 0x2, R6 ;  /* 0x000000020a124825 */ /* 0x000fe200078e0206 */
[----:B------:R-:W-:Y:S01]  /*0980*/  @!P2 IADD3 R8, P0, PT, R3, R8, RZ ;  /* 0x000000080308a210 */ /* 0x000fe20007f1e0ff */
[----:B------:R-:W3:Y:S01]  /*0990*/  LDG.E.U16 R6, desc[UR12][R16.64] ;  /* 0x0000000c10067981 */ /* 0x000ee2000c1e1500 */
[----:B------:R-:W-:Y:S02]  /*09a0*/  MOV R10, RZ ;  /* 0x000000ff000a7202 */ /* 0x000fe40000000f00 */
[----:B------:R-:W-:Y:S01]  /*09b0*/  MOV R7, RZ ;  /* 0x000000ff00077202 */ /* 0x000fe20000000f00 */
[----:B------:R-:W4:Y:S01]  /*09c0*/  @P4 LDG.E.U16 R22, desc[UR12][R18.64] ;  /* 0x0000000c12164981 */ /* 0x000f22000c1e1500 */
[----:B------:R-:W-:-:S02]  /*09d0*/  @!P2 IADD3.X R9, PT, PT, R24, R9, RZ, P0, !PT ;  /* 0x000000091809a210 */ /* 0x000fc400007fe4ff */
[C---:B------:R-:W-:Y:S01]  /*09e0*/  @!P3 IADD3.X R13, PT, PT, R26.reuse, R13, RZ, P1, !PT ;  /* 0x0000000d1a0db210 */ /* 0x040fe20000ffe4ff */
[----:B------:R-:W4:Y:S01]  /*09f0*/  @P4 LDG.E.U16 R21, desc[UR12][R18.64+0x2] ;  /* 0x0000020c12154981 */ /* 0x000f22000c1e1500 */
[----:B------:R-:W-:-:S03]  /*0a00*/  @!P3 IADD3.X R15, PT, PT, R26, R15, RZ, P5, !PT ;  /* 0x0000000f1a0fb210 */ /* 0x000fc60002ffe4ff */
[----:B------:R0:W4:Y:S04]  /*0a10*/  LDG.E.U16 R20, desc[UR12][R16.64+0x2] ;  /* 0x0000020c10147981 */ /* 0x000128000c1e1500 */
[----:B------:R1:W5:Y:S04]  /*0a20*/  @!P2 LDG.E R31, desc[UR12][R8.64] ;  /* 0x0000000c081fa981 */ /* 0x000368000c1e1900 */
[----:B------:R1:W5:Y:S04]  /*0a30*/  @!P3 LDG.E R10, desc[UR12][R12.64] ;  /* 0x0000000c0c0ab981 */ /* 0x000368000c1e1900 */
[----:B------:R1:W5:Y:S01]  /*0a40*/  @!P3 LDG.E R7, desc[UR12][R14.64] ;  /* 0x0000000c0e07b981 */ /* 0x000362000c1e1900 */
[----:B------:R-:W-:Y:S01]  /*0a50*/  UISETP.NE.AND UP1, UPT, UR14, URZ, UPT ;  /* 0x000000ff0e00728c */ /* 0x000fe2000bf25270 */
[----:B------:R-:W-:Y:S01]  /*0a60*/  MOV R3, RZ ;  /* 0x000000ff00037202 */ /* 0x000fe20000000f00 */
        /* <DEDUP_REMOVED lines=11> */
[----:B0-----:R-:W-:-:S13]  /*0b20*/  @P0 R2UR UR4, R16 ;  /* 0x00000000100402ca */ /* 0x001fda00000e0000 */
[----:B------:R-:W-:Y:S01]  /*0b30*/  @UP0 UMOV UR9, UR4 ;  /* 0x0000000400090c82 */ /* 0x000fe20008000000 */
[----:B---3--:R-:W-:Y:S02]  /*0b40*/  SHF.L.U32 R4, R6, 0x10, RZ ;  /* 0x0000001006047819 */ /* 0x008fe400000006ff */
[----:B----4-:R-:W-:Y:S02]  /*0b50*/  @P4 SHF.L.U32 R5, R22, 0x10, RZ ;  /* 0x0000001016054819 */ /* 0x010fe400000006ff */
[----:B------:R-:W-:Y:S02]  /*0b60*/  @P4 SHF.L.U32 R3, R21, 0x10, RZ ;  /* 0x0000001015034819 */ /* 0x000fe400000006ff */
[----:B------:R-:W-:Y:S01]  /*0b70*/  SHF.L.U32 R6, R20, 0x10, RZ ;  /* 0x0000001014067819 */ /* 0x000fe200000006ff */
[----:B-1----:R-:W-:Y:S06]  /*0b80*/  BRA.U UP1, `(.L_x_716) ;  /* 0x0000000501247547 */ /* 0x002fec000b800000 */
[--C-:B-----5:R-:W-:Y:S02]  /*0b90*/  HADD2.F32 R8, -RZ, R32.reuse.H0_H0 ;  /* 0x20000020ff087230 */ /* 0x120fe40000004100 */
[--C-:B------:R-:W-:Y:S02]  /*0ba0*/  HADD2.F32 R13, -RZ, R31.reuse.H0_H0 ;  /* 0x2000001fff0d7230 */ /* 0x100fe40000004100 */
[----:B------:R-:W-:Y:S02]  /*0bb0*/  HADD2.F32 R12, -RZ, R32.H1_H1 ;  /* 0x30000020ff0c7230 */ /* 0x000fe40000004100 */
[----:B------:R-:W-:Y:S01]  /*0bc0*/  FADD.FTZ R8, R8, -UR15 ;  /* 0x8000000f08087e21 */ /* 0x000fe20008010000 */
[----:B------:R-:W-:Y:S02]  /*0bd0*/  HADD2.F32 R9, -RZ, R31.H1_H1 ;  /* 0x3000001fff097230 */ /* 0x000fe40000004100 */
[----:B------:R-:W-:Y:S01]  /*0be0*/  FMUL.FTZ R15, R4, R13 ;  /* 0x0000000d040f7220 */ /* 0x000fe20000410000 */
[----:B------:R-:W-:-:S02]  /*0bf0*/  HADD2.F32 R16, -RZ, R30.H0_H0 ;  /* 0x2000001eff107230 */ /* 0x000fc40000004100 */
[----:B------:R-:W-:Y:S01]  /*0c00*/  FADD.FTZ R12, R12, -UR15 ;  /* 0x8000000f0c0c7e21 */ /* 0x000fe20008010000 */
[----:B------:R-:W-:Y:S01]  /*0c10*/  FMUL.FTZ R8, R8, UR9 ;  /* 0x0000000908087c20 */ /* 0x000fe20008410000 */
[----:B------:R-:W-:Y:S02]  /*0c20*/  HADD2.F32 R19, -RZ, R29.H0_H0 ;  /* 0x2000001dff137230 */ /* 0x000fe40000004100 */
[----:B------:R-:W-:Y:S01]  /*0c30*/  FMUL.FTZ R17, R6, R9 ;  /* 0x0000000906117220 */ /* 0x000fe20000410000 */
[----:B------:R-:W-:Y:S01]  /*0c40*/  FADD.FTZ R14, RZ, R15 ;  /* 0x0000000fff0e7221 */ /* 0x000fe20000010000 */
[----:B------:R-:W-:Y:S01]  /*0c50*/  FMUL.FTZ R12, R12, UR9 ;  /* 0x000000090c0c7c20 */ /* 0x000fe20008410000 */
[----:B------:R-:W-:Y:S01]  /*0c60*/  FFMA.FTZ R15, R8, R15, RZ ;  /* 0x0000000f080f7223 */ /* 0x000fe200000100ff */
[----:B------:R-:W-:Y:S01]  /*0c70*/  FADD.FTZ R16, R16, -UR15 ;  /* 0x8000000f10107e21 */ /* 0x000fe20008010000 */
[----:B------:R-:W-:Y:S01]  /*0c80*/  FADD.FTZ R14, R17, R14 ;  /* 0x0000000e110e7221 */ /* 0x000fe20000010000 */
[----:B------:R-:W-:-:S02]  /*0c90*/  HADD2.F32 R18, -RZ, R30.H1_H1 ;  /* 0x3000001eff127230 */ /* 0x000fc40000004100 */
[----:B------:R-:W-:Y:S01]  /*0ca0*/  FMUL.FTZ R21, R4, R19 ;  /* 0x0000001304157220 */ /* 0x000fe20000410000 */
[----:B------:R-:W-:Y:S01]  /*0cb0*/  FFMA.FTZ R15, R12, R17, R15 ;  /* 0x000000110c0f7223 */ /* 0x000fe2000001000f */
[----:B------:R-:W-:Y:S01]  /*0cc0*/  FMUL.FTZ R16, R16, UR9 ;  /* 0x0000000910107c20 */ /* 0x000fe20008410000 */
[----:B------:R-:W-:Y:S02]  /*0cd0*/  HADD2.F32 R17, -RZ, R29.H1_H1 ;  /* 0x3000001dff117230 */ /* 0x000fe40000004100 */
[----:B------:R-:W-:Y:S01]  /*0ce0*/  FADD.FTZ R22, R14, R21 ;  /* 0x000000150e167221 */ /* 0x000fe20000010000 */
[----:B------:R-:W-:Y:S02]  /*0cf0*/  HADD2.F32 R24, -RZ, R28.H0_H0 ;  /* 0x2000001cff187230 */ /* 0x000fe40000004100 */
[----:B------:R-:W-:Y:S01]  /*0d00*/  FADD.FTZ R14, R18, -UR15 ;  /* 0x8000000f120e7e21 */ /* 0x000fe20008010000 */
[----:B------:R-:W-:Y:S01]  /*0d10*/  FFMA.FTZ R23, R16, R21, R15 ;  /* 0x0000001510177223 */ /* 0x000fe2000001000f */
[----:B------:R-:W-:-:S02]  /*0d20*/  HADD2.F32 R15, -RZ, R11.H0_H0 ;  /* 0x2000000bff0f7230 */ /* 0x000fc40000004100 */
[----:B------:R-:W-:Y:S01]  /*0d30*/  FFMA.FTZ R20, R13, R8, RZ ;  /* 0x000000080d147223 */ /* 0x000fe200000100ff */
[----:B------:R-:W-:Y:S01]  /*0d40*/  FMUL.FTZ R21, R6, R17 ;  /* 0x0000001106157220 */ /* 0x000fe20000410000 */
[----:B------:R-:W-:Y:S01]  /*0d50*/  FMUL.FTZ R14, R14, UR9 ;  /* 0x000000090e0e7c20 */ /* 0x000fe20008410000 */
[----:B------:R-:W-:Y:S01]  /*0d60*/  FADD.FTZ R8, R24, -UR15 ;  /* 0x8000000f18087e21 */ /* 0x000fe20008010000 */
[----:B------:R-:W-:Y:S01]  /*0d70*/  FADD.FTZ R18, RZ, R13 ;  /* 0x0000000dff127221 */ /* 0x000fe20000010000 */
[----:B------:R-:W-:Y:S01]  /*0d80*/  FADD.FTZ R22, R21, R22 ;  /* 0x0000001615167221 */ /* 0x000fe20000010000 */
[----:B------:R-:W-:Y:S01]  /*0d90*/  FFMA.FTZ R23, R14, R21, R23 ;  /* 0x000000150e177223 */ /* 0x000fe20000010017 */
[----:B------:R-:W-:Y:S01]  /*0da0*/  FMUL.FTZ R13, R4, R15 ;  /* 0x0000000f040d7220 */ /* 0x000fe20000410000 */
[----:B------:R-:W-:Y:S01]  /*0db0*/  FMUL.FTZ R8, R8, UR9 ;  /* 0x0000000908087c20 */ /* 0x000fe20008410000 */
[----:B------:R-:W-:Y:S01]  /*0dc0*/  FFMA.FTZ R16, R19, R16, R20 ;  /* 0x0000001013107223 */ /* 0x000fe20000010014 */
[----:B------:R-:W-:-:S02]  /*0dd0*/  HADD2.F32 R20, -RZ, R28.H1_H1 ;  /* 0x3000001cff147230 */ /* 0x000fc40000004100 */
[----:B------:R-:W-:Y:S01]  /*0de0*/  FADD.FTZ R18, R19, R18 ;  /* 0x0000001213127221 */ /* 0x000fe20000010000 */
[----:B------:R-:W-:Y:S01]  /*0df0*/  FADD.FTZ R19, R22, R13 ;  /* 0x0000000d16137221 */ /* 0x000fe20000010000 */
[----:B------:R-:W-:Y:S01]  /*0e00*/  FFMA.FTZ R23, R8, R13, R23 ;  /* 0x0000000d08177223 */ /* 0x000fe20000010017 */
[----:B------:R-:W-:Y:S02]  /*0e10*/  HADD2.F32 R13, -RZ, R11.H1_H1 ;  /* 0x3000000bff0d7230 */ /* 0x000fe40000004100 */
[----:B------:R-:W-:Y:S01]  /*0e20*/  FADD.FTZ R20, R20, -UR15 ;  /* 0x8000000f14147e21 */ /* 0x000fe20008010000 */
[----:B------:R-:W-:Y:S01]  /*0e30*/  FFMA.FTZ R22, R9, R12, RZ ;  /* 0x0000000c09167223 */ /* 0x000fe200000100ff */
[----:B------:R-:W-:Y:S02]  /*0e40*/  HADD2.F32 R24, -RZ, R10.H0_H0 ;  /* 0x2000000aff187230 */ /* 0x000fe40000004100 */
[----:B------:R-:W-:Y:S01]  /*0e50*/  FADD.FTZ R12, RZ, R9 ;  /* 0x00000009ff0c7221 */ /* 0x000fe20000010000 */
[----:B------:R-:W-:Y:S01]  /*0e60*/  FMUL.FTZ R21, R6, R13 ;  /* 0x0000000d06157220 */ /* 0x000fe20000410000 */
[----:B------:R-:W-:Y:S01]  /*0e70*/  FMUL.FTZ R20, R20, UR9 ;  /* 0x0000000914147c20 */ /* 0x000fe20008410000 */
[----:B------:R-:W-:Y:S01]  /*0e80*/  FFMA.FTZ R14, R17, R14, R22 ;  /* 0x0000000e110e7223 */ /* 0x000fe20000010016 */
[----:B------:R-:W-:-:S02]  /*0e90*/  HADD2.F32 R9, -RZ, R7.H0_H0 ;  /* 0x20000007ff097230 */ /* 0x000fc40000004100 */
[----:B------:R-:W-:Y:S01]  /*0ea0*/  FADD.FTZ R19, R21, R19 ;  /* 0x0000001315137221 */ /* 0x000fe20000010000 */
[----:B------:R-:W-:Y:S01]  /*0eb0*/  FFMA.FTZ R23, R20, R21, R23 ;  /* 0x0000001514177223 */ /* 0x000fe20000010017 */
[----:B------:R-:W-:Y:S01]  /*0ec0*/  FADD.FTZ R22, R24, -UR15 ;  /* 0x8000000f18167e21 */ /* 0x000fe20008010000 */
[----:B------:R-:W-:Y:S02]  /*0ed0*/  HADD2.F32 R21, -RZ, R10.H1_H1 ;  /* 0x3000000aff157230 */ /* 0x000fe40000004100 */
[----:B------:R-:W-:Y:S01]  /*0ee0*/  FADD.FTZ R12, R17, R12 ;  /* 0x0000000c110c7221 */ /* 0x000fe20000010000 */
[----:B------:R-:W-:Y:S02]  /*0ef0*/  HADD2.F32 R17, -RZ, R7.H1_H1 ;  /* 0x30000007ff117230 */ /* 0x000fe40000004100 */
[----:B------:R-:W-:Y:S01]  /*0f00*/  FMUL.FTZ R24, R4, R9 ;  /* 0x0000000904187220 */ /* 0x000fe20000410000 */
[----:B------:R-:W-:Y:S01]  /*0f10*/  FMUL.FTZ R22, R22, UR9 ;  /* 0x0000000916167c20 */ /* 0x000fe20008410000 */
[----:B------:R-:W-:Y:S01]  /*0f20*/  FADD.FTZ R21, R21, -UR15 ;  /* 0x8000000f15157e21 */ /* 0x000fe20008010000 */
[----:B------:R-:W-:Y:S01]  /*0f30*/  FFMA.FTZ R16, R15, R8, R16 ;  /* 0x000000080f107223 */ /* 0x000fe20000010010 */
[----:B------:R-:W-:Y:S01]  /*0f40*/  FADD.FTZ R19, R19, R24 ;  /* 0x0000001813137221 */ /* 0x000fe20000010000 */
[----:B------:R-:W-:Y:S01]  /*0f50*/  FFMA.FTZ R38, R22, R24, R23 ;  /* 0x0000001816267223 */ /* 0x000fe20000010017 */
[----:B------:R-:W-:Y:S01]  /*0f60*/  FADD.FTZ R18, R18, R15 ;  /* 0x0000000f12127221 */ /* 0x000fe20000010000 */
        /* <DEDUP_REMOVED lines=11> */
.L_x_716:
[--C-:B-----5:R-:W-:Y:S02]  /*1020*/  HADD2.F32 R8, -RZ, R32.reuse.H0_H0 ;  /* 0x20000020ff087230 */ /* 0x120fe40000004100 */
[----:B------:R-:W-:Y:S02]  /*1030*/  HADD2.F32 R9, -RZ, R32.H1_H1 ;  /* 0x30000020ff097230 */ /* 0x000fe40000004100 */
[--C-:B------:R-:W-:Y:S02]  /*1040*/  HADD2.F32 R12, -RZ, R30.reuse.H0_H0 ;  /* 0x2000001eff0c7230 */ /* 0x100fe40000004100 */
[----:B------:R-:W-:Y:S01]  /*1050*/  FADD.FTZ R8, R8, -UR15 ;  /* 0x8000000f08087e21 */ /* 0x000fe20008010000 */
[----:B------:R-:W-:Y:S02]  /*1060*/  HADD2.F32 R13, -RZ, R30.H1_H1 ;  /* 0x3000001eff0d7230 */ /* 0x000fe40000004100 */
[----:B------:R-:W-:Y:S01]  /*1070*/  FADD.FTZ R9, R9, -UR15 ;  /* 0x8000000f09097e21 */ /* 0x000fe20008010000 */
[----:B------:R-:W-:-:S02]  /*1080*/  HADD2.F32 R22, -RZ, R28.H0_H0 ;  /* 0x2000001cff167230 */ /* 0x000fc40000004100 */
[----:B------:R-:W-:Y:S01]  /*1090*/  FMUL.FTZ R8, R8, UR9 ;  /* 0x0000000908087c20 */ /* 0x000fe20008410000 */
[----:B------:R-:W-:Y:S01]  /*10a0*/  FADD.FTZ R12, R12, -UR15 ;  /* 0x8000000f0c0c7e21 */ /* 0x000fe20008010000 */
[----:B------:R-:W-:Y:S01]  /*10b0*/  FMUL.FTZ R9, R9, UR9 ;  /* 0x0000000909097c20 */ /* 0x000fe20008410000 */
[----:B------:R-:W-:Y:S01]  /*10c0*/  FADD.FTZ R13, R13, -UR15 ;  /* 0x8000000f0d0d7e21 */ /* 0x000fe20008010000 */
[----:B------:R-:W-:Y:S01]  /*10d0*/  FFMA.FTZ R15, R4, R8, R5 ;  /* 0x00000008040f7223 */ /* 0x000fe20000010005 */
[----:B------:R-:W-:Y:S01]  /*10e0*/  FMUL.FTZ R12, R12, UR9 ;  /* 0x000000090c0c7c20 */ /* 0x000fe20008410000 */
[----:B------:R-:W-:Y:S01]  /*10f0*/  FFMA.FTZ R16, R6, R9, R3 ;  /* 0x0000000906107223 */ /* 0x000fe20000010003 */
[----:B------:R-:W-:Y:S01]  /*1100*/  FMUL.FTZ R13, R13, UR9 ;  /* 0x000000090d0d7c20 */ /* 0x000fe20008410000 */
[----:B------:R-:W-:Y:S01]  /*1110*/  FMUL.FTZ R14, R15, -1.4426950216293334961 ;  /* 0xbfb8aa3b0f0e7820 */ /* 0x000fe20000410000 */
[----:B------:R-:W-:Y:S01]  /*1120*/  FFMA.FTZ R19, R4, R12, R5 ;  /* 0x0000000c04137223 */ /* 0x000fe20000010005 */
[----:B------:R-:W-:Y:S01]  /*1130*/  FMUL.FTZ R17, R16, -1.4426950216293334961 ;  /* 0xbfb8aa3b10117820 */ /* 0x000fe20000410000 */
[----:B------:R-:W-:Y:S01]  /*1140*/  FFMA.FTZ R18, R6, R13, R3 ;  /* 0x0000000d06127223 */ /* 0x000fe20000010003 */
[----:B------:R-:W-:-:S02]  /*1150*/  HADD2.F32 R25, -RZ, R28.H1_H1 ;  /* 0x3000001cff197230 */ /* 0x000fc40000004100 */
[----:B------:R-:W-:Y:S01]  /*1160*/  FMUL.FTZ R24, R19, -1.4426950216293334961 ;  /* 0xbfb8aa3b13187820 */ /* 0x000fe20000410000 */
[----:B------:R-:W0:Y:S01]  /*1170*/  MUFU.EX2 R14, R14 ;  /* 0x0000000e000e7308 */ /* 0x000e220000000800 */
[----:B------:R-:W-:Y:S01]  /*1180*/  FMUL.FTZ R21, R18, -1.4426950216293334961 ;  /* 0xbfb8aa3b12157820 */ /* 0x000fe20000410000 */
[--C-:B------:R-:W-:Y:S02]  /*1190*/  HADD2.F32 R27, -RZ, R31.reuse.H0_H0 ;  /* 0x2000001fff1b7230 */ /* 0x100fe40000004100 */
[----:B------:R-:W-:Y:S01]  /*11a0*/  FADD.FTZ R25, R25, -UR15 ;  /* 0x8000000f19197e21 */ /* 0x000fe20008010000 */
        /* <DEDUP_REMOVED lines=19> */
[----:B------:R-:W-:-:S06]  /*12e0*/  FFMA.FTZ R21, R6, R15, R3 ;  /* 0x0000000f06157223 */ /* 0x000fcc0000010003 */
[----:B------:R-:W1:Y:S01]  /*12f0*/  MUFU.EX2 R22, R22 ;  /* 0x0000001600167308 */ /* 0x000e620000000800 */
[----:B--2---:R-:W-:Y:S01]  /*1300*/  FADD.FTZ R25, -R17, 1 ;  /* 0x3f80000011197421 */ /* 0x004fe20000010100 */
[----:B------:R-:W-:Y:S01]  /*1310*/  FMUL.FTZ R39, R44, R17 ;  /* 0x000000112c277220 */ /* 0x000fe20000410000 */
[----:B------:R-:W-:Y:S01]  /*1320*/  FMUL.FTZ R17, R27, R26 ;  /* 0x0000001a1b117220 */ /* 0x000fe20000410000 */
[----:B------:R-:W-:Y:S02]  /*1330*/  HADD2.F32 R27, -RZ, R29.H0_H0 ;  /* 0x2000001dff1b7230 */ /* 0x000fe40000004100 */
[----:B------:R-:W-:Y:S01]  /*1340*/  FFMA.FTZ R16, R16, R25, 1 ;  /* 0x3f80000010107423 */ /* 0x000fe20000010019 */
[----:B------:R-:W-:Y:S01]  /*1350*/  FMUL.FTZ R25, R21, -1.4426950216293334961 ;  /* 0xbfb8aa3b15197820 */ /* 0x000fe20000410000 */
[----:B------:R-:W2:Y:S01]  /*1360*/  MUFU.RCP R20, R38 ;  /* 0x0000002600147308 */ /* 0x000ea20000001000 */
[----:B0-----:R-:W-:Y:S01]  /*1370*/  FADD.FTZ R26, -R24, 1 ;  /* 0x3f800000181a7421 */ /* 0x001fe20000010100 */
[----:B------:R-:W-:Y:S01]  /*1380*/  FMUL.FTZ R24, R27, R24 ;  /* 0x000000181b187220 */ /* 0x000fe20000410000 */
[----:B------:R-:W-:-:S02]  /*1390*/  FMUL.FTZ R16, R39, R16 ;  /* 0x0000001027107220 */ /* 0x000fc40000410000 */
[----:B------:R-:W-:-:S03]  /*13a0*/  FFMA.FTZ R19, R19, R26, 1 ;  /* 0x3f80000013137423 */ /* 0x000fc6000001001a */
[----:B------:R-:W0:Y:S01]  /*13b0*/  MUFU.EX2 R25, R25 ;  /* 0x0000001900197308 */ /* 0x000e220000000800 */
[----:B-1----:R-:W-:Y:S01]  /*13c0*/  FADD.FTZ R26, R22, 1 ;  /* 0x3f800000161a7421 */ /* 0x002fe20000010000 */
[----:B------:R-:W-:Y:S02]  /*13d0*/  HADD2.F32 R22, -RZ, R10.H0_H0 ;  /* 0x2000000aff167230 */ /* 0x000fe40000004100 */
[----:B------:R-:W-:-:S03]  /*13e0*/  FMUL.FTZ R19, R24, R19 ;  /* 0x0000001318137220 */ /* 0x000fc60000410000 */
[----:B------:R-:W-:Y:S01]  /*13f0*/  FADD.FTZ R22, R22, -UR15 ;  /* 0x8000000f16167e21 */ /* 0x000fe20008010000 */
[----:B------:R-:W1:Y:S01]  /*1400*/  MUFU.RCP R26, R26 ;  /* 0x0000001a001a7308 */ /* 0x000e620000001000 */
[----:B--2---:R-:W-:-:S04]  /*1410*/  FADD.FTZ R27, -R20, 1 ;  /* 0x3f800000141b7421 */ /* 0x004fc80000010100 */
[----:B------:R-:W-:Y:S01]  /*1420*/  FFMA.FTZ R27, R18, R27, 1 ;  /* 0x3f800000121b7423 */ /* 0x000fe2000001001b */
[----:B------:R-:W-:Y:S01]  /*1430*/  FMUL.FTZ R18, R22, UR9 ;  /* 0x0000000916127c20 */ /* 0x000fe20008410000 */
[----:B0-----:R-:W-:-:S03]  /*1440*/  FADD.FTZ R39, R25, 1 ;  /* 0x3f80000019277421 */ /* 0x001fc60000010000 */
[----:B------:R-:W-:Y:S01]  /*1450*/  FFMA.FTZ R22, R4, R18, R5 ;  /* 0x0000001204167223 */ /* 0x000fe20000010005 */
[----:B------:R-:W-:Y:S01]  /*1460*/  HADD2.F32 R25, -RZ, R29.H1_H1 ;  /* 0x3000001dff197230 */ /* 0x000fe20000004100 */
[----:B------:R-:W0:Y:S02]  /*1470*/  MUFU.RCP R24, R39 ;  /* 0x0000002700187308 */ /* 0x000e240000001000 */
[----:B------:R-:W-:Y:S02]  /*1480*/  FMUL.FTZ R38, R22, -1.4426950216293334961 ;  /* 0xbfb8aa3b16267820 */ /* 0x000fe40000410000 */
[----:B------:R-:W-:Y:S01]  /*1490*/  FMUL.FTZ R20, R25, R20 ;  /* 0x0000001419147220 */ /* 0x000fe20000410000 */
[----:B-1----:R-:W-:-:S03]  /*14a0*/  FADD.FTZ R44, -R26, 1 ;  /* 0x3f8000001a2c7421 */ /* 0x002fc60000010100 */
[----:B------:R-:W-:Y:S01]  /*14b0*/  FMUL.FTZ R20, R20, R27 ;  /* 0x0000001b14147220 */ /* 0x000fe20000410000 */
[----:B------:R-:W1:Y:S01]  /*14c0*/  MUFU.EX2 R38, R38 ;  /* 0x0000002600267308 */ /* 0x000e620000000800 */
[----:B------:R-:W-:Y:S02]  /*14d0*/  HADD2.F32 R27, -RZ, R11.H0_H0 ;  /* 0x2000000bff1b7230 */ /* 0x000fe40000004100 */
[----:B------:R-:W-:Y:S01]  /*14e0*/  FFMA.FTZ R25, R23, R44, 1 ;  /* 0x3f80000017197423 */ /* 0x000fe2000001002c */
[----:B------:R-:W-:Y:S02]  /*14f0*/  HADD2.F32 R23, -RZ, R10.H1_H1 ;  /* 0x3000000aff177230 */ /* 0x000fe40000004100 */
[----:B------:R-:W-:Y:S01]  /*1500*/  FMUL.FTZ R26, R27, R26 ;  /* 0x0000001a1b1a7220 */ /* 0x000fe20000410000 */
[----:B0-----:R-:W-:-:S03]  /*1510*/  FADD.FTZ R44, -R24, 1 ;  /* 0x3f800000182c7421 */ /* 0x001fc60000010100 */
[----:B------:R-:W-:Y:S01]  /*1520*/  FMUL.FTZ R25, R26, R25 ;  /* 0x000000191a197220 */ /* 0x000fe20000410000 */
[----:B------:R-:W-:Y:S02]  /*1530*/  HADD2.F32 R26, -RZ, R7.H0_H0 ;  /* 0x20000007ff1a7230 */ /* 0x000fe40000004100 */
[----:B------:R-:W-:Y:S01]  /*1540*/  FFMA.FTZ R27, R21, R44, 1 ;  /* 0x3f800000151b7423 */ /* 0x000fe2000001002c */
[----:B------:R-:W-:Y:S01]  /*1550*/  FADD.FTZ R21, R23, -UR15 ;  /* 0x8000000f17157e21 */ /* 0x000fe20008010000 */
[----:B------:R-:W-:Y:S02]  /*1560*/  HADD2.F32 R23, -RZ, R11.H1_H1 ;  /* 0x3000000bff177230 */ /* 0x000fe40000004100 */
[----:B-1----:R-:W-:Y:S01]  /*1570*/  FADD.FTZ R44, R38, 1 ;  /* 0x3f800000262c7421 */ /* 0x002fe20000010000 */
[----:B------:R-:W-:Y:S02]  /*1580*/  FMUL.FTZ R21, R21, UR9 ;  /* 0x0000000915157c20 */ /* 0x000fe40008410000 */
[----:B------:R-:W-:Y:S01]  /*1590*/  FMUL.FTZ R24, R23, R24 ;  /* 0x0000001817187220 */ /* 0x000fe20000410000 */
[----:B------:R-:W0:Y:S01]  /*15a0*/  MUFU.RCP R38, R44 ;  /* 0x0000002c00267308 */ /* 0x000e220000001000 */
[----:B------:R-:W-:-:S02]  /*15b0*/  FFMA.FTZ R23, R6, R21, R3 ;  /* 0x0000001506177223 */ /* 0x000fc40000010003 */
[----:B------:R-:W-:Y:S02]  /*15c0*/  FMUL.FTZ R24, R24, R27 ;  /* 0x0000001b18187220 */ /* 0x000fe40000410000 */
[----:B------:R-:W-:-:S04]  /*15d0*/  FMUL.FTZ R45, R23, -1.4426950216293334961 ;  /* 0xbfb8aa3b172d7820 */ /* 0x000fc80000410000 */
[----:B------:R-:W1:Y:S01]  /*15e0*/  MUFU.EX2 R39, R45 ;  /* 0x0000002d00277308 */ /* 0x000e620000000800 */
[----:B0-----:R-:W-:-:S04]  /*15f0*/  FADD.FTZ R27, -R38, 1 ;  /* 0x3f800000261b7421 */ /* 0x001fc80000010100 */
[----:B------:R-:W-:Y:S01]  /*1600*/  FFMA.FTZ R22, R22, R27, 1 ;  /* 0x3f80000016167423 */ /* 0x000fe2000001001b */
[----:B------:R-:W-:Y:S01]  /*1610*/  FMUL.FTZ R27, R26, R38 ;  /* 0x000000261a1b7220 */ /* 0x000fe20000410000 */
[----:B-1----:R-:W-:Y:S01]  /*1620*/  FADD.FTZ R38, R39, 1 ;  /* 0x3f80000027267421 */ /* 0x002fe20000010000 */
[----:B------:R-:W-:Y:S02]  /*1630*/  FMUL.FTZ R39, R4, R17 ;  /* 0x0000001104277220 */ /* 0x000fe40000410000 */
[----:B------:R-:W-:Y:S01]  /*1640*/  FMUL.FTZ R27, R27, R22 ;  /* 0x000000161b1b7220 */ /* 0x000fe20000410000 */
[----:B------:R-:W-:Y:S01]  /*1650*/  FMUL.FTZ R22, R6, R16 ;  /* 0x0000001006167220 */ /* 0x000fe20000410000 */
[----:B------:R-:W-:Y:S01]  /*1660*/  FFMA.FTZ R26, R8, R39, RZ ;  /* 0x00000027081a7223 */ /* 0x000fe200000100ff */
[----:B------:R-:W0:Y:S01]  /*1670*/  MUFU.RCP R38, R38 ;  /* 0x0000002600267308 */ /* 0x000e220000001000 */
[----:B------:R-:W-:Y:S02]  /*1680*/  FADD.FTZ R45, RZ, R39 ;  /* 0x00000027ff2d7221 */ /* 0x000fe40000010000 */
[----:B------:R-:W-:-:S02]  /*1690*/  FFMA.FTZ R39, R9, R22, R26 ;  /* 0x0000001609277223 */ /* 0x000fc4000001001a */
[----:B------:R-:W-:Y:S01]  /*16a0*/  FADD.FTZ R22, R22, R45 ;  /* 0x0000002d16167221 */ /* 0x000fe20000010000 */
[----:B------:R-:W-:-:S05]  /*16b0*/  HADD2.F32 R45, -RZ, R7.H1_H1 ;  /* 0x30000007ff2d7230 */ /* 0x000fca0000004100 */
[----:B0-----:R-:W-:Y:S01]  /*16c0*/  FMUL.FTZ R26, R45, R38 ;  /* 0x000000262d1a7220 */ /* 0x001fe20000410000 */
[----:B------:R-:W-:Y:S01]  /*16d0*/  FADD.FTZ R44, -R38, 1 ;  /* 0x3f800000262c7421 */ /* 0x000fe20000010100 */
[----:B------:R-:W-:Y:S01]  /*16e0*/  FFMA.FTZ R45, R8, R17, RZ ;  /* 0x00000011082d7223 */ /* 0x000fe200000100ff */
[----:B------:R-:W-:Y:S02]  /*16f0*/  FADD.FTZ R38, RZ, R17 ;  /* 0x00000011ff267221 */ /* 0x000fe40000010000 */
[----:B------:R-:W-:Y:S01]  /*1700*/  FFMA.FTZ R23, R23, R44, 1 ;  /* 0x3f80000017177423 */ /* 0x000fe2000001002c */
[-C--:B------:R-:W-:Y:S01]  /*1710*/  FFMA.FTZ R44, R12, R19.reuse, R45 ;  /* 0x000000130c2c7223 */ /* 0x080fe2000001002d */
[----:B------:R-:W-:Y:S01]  /*1720*/  FADD.FTZ R38, R38, R19 ;  /* 0x0000001326267221 */ /* 0x000fe20000010000 */
[----:B------:R-:W-:Y:S01]  /*1730*/  FMUL.FTZ R19, R4, R19 ;  /* 0x0000001304137220 */ /* 0x000fe20000410000 */
[----:B------:R-:W-:Y:S02]  /*1740*/  FMUL.FTZ R8, R26, R23 ;  /* 0x000000171a087220 */ /* 0x000fe40000410000 */
[----:B------:R-:W-:Y:S01]  /*1750*/  FADD.FTZ R38, R38, R25 ;  /* 0x0000001926267221 */ /* 0x000fe20000010000 */
[----:B------:R-:W-:Y:S01]  /*1760*/  FFMA.FTZ R39, R12, R19, R39 ;  /* 0x000000130c277223 */ /* 0x000fe20000010027 */
[----:B------:R-:W-:Y:S01]  /*1770*/  FADD.FTZ R19, R22, R19 ;  /* 0x0000001316137221 */ /* 0x000fe20000010000 */
[----:B------:R-:W-:Y:S01]  /*1780*/  FMUL.FTZ R22, R6, R20 ;  /* 0x0000001406167220 */ /* 0x000fe20000410000 */
[----:B------:R-:W-:Y:S01]  /*1790*/  FFMA.FTZ R12, R9, R16, RZ ;  /* 0x00000010090c7223 */ /* 0x000fe200000100ff */
[----:B------:R-:W-:Y:S01]  /*17a0*/  FADD.FTZ R9, RZ, R16 ;  /* 0x00000010ff097221 */ /* 0x000fe20000010000 */
[-C--:B------:R-:W-:Y:S01]  /*17b0*/  FMUL.FTZ R16, R4, R25.reuse ;  /* 0x0000001904107220 */ /* 0x080fe20000410000 */
[C---:B------:R-:W-:Y:S01]  /*17c0*/  FFMA.FTZ R39, R13.reuse, R22, R39 ;  /* 0x000000160d277223 */ /* 0x040fe20000010027 */
[----:B------:R-:W-:Y:S01]  /*17d0*/  FADD.FTZ R19, R22, R19 ;  /* 0x0000001316137221 */ /* 0x000fe20000010000 */
[----:B------:R-:W-:Y:S01]  /*17e0*/  FFMA.FTZ R12, R13, R20, R12 ;  /* 0x000000140d0c7223 */ /* 0x000fe2000001000c */
[----:B------:R-:W-:Y:S01]  /*17f0*/  FADD.FTZ R9, R9, R20 ;  /* 0x0000001409097221 */ /* 0x000fe20000010000 */
[----:B------:R-:W-:Y:S01]  /*1800*/  FMUL.FTZ R20, R6, R24 ;  /* 0x0000001806147220 */ /* 0x000fe20000410000 */
[C---:B------:R-:W-:Y:S01]  /*1810*/  FFMA.FTZ R22, R14.reuse, R16, R39 ;  /* 0x000000100e167223 */ /* 0x040fe20000010027 */
[----:B------:R-:W-:Y:S01]  /*1820*/  FADD.FTZ R19, R19, R16 ;  /* 0x0000001013137221 */ /* 0x000fe20000010000 */
[----:B------:R-:W-:Y:S01]  /*1830*/  FFMA.FTZ R13, R14, R25, R44 ;  /* 0x000000190e0d7223 */ /* 0x000fe2000001002c */
[-C--:B------:R-:W-:Y:S01]  /*1840*/  FMUL.FTZ R14, R4, R27.reuse ;  /* 0x0000001b040e7220 */ /* 0x080fe20000410000 */
[C---:B------:R-:W-:Y:S01]  /*1850*/  FFMA.FTZ R17, R15.reuse, R20, R22 ;  /* 0x000000140f117223 */ /* 0x040fe20000010016 */
[----:B------:R-:W-:Y:S01]  /*1860*/  FADD.FTZ R19, R20, R19 ;  /* 0x0000001314137221 */ /* 0x000fe20000010000 */
[----:B------:R-:W-:Y:S01]  /*1870*/  FMUL.FTZ R22, R6, R8 ;  /* 0x0000000806167220 */ /* 0x000fe20000410000 */
[----:B------:R-:W-:Y:S01]  /*1880*/  FFMA.FTZ R16, R15, R24, R12 ;  /* 0x000000180f107223 */ /* 0x000fe2000001000c */
[C---:B------:R-:W-:Y:S01]  /*1890*/  FFMA.FTZ R20, R18.reuse, R14, R17 ;  /* 0x0000000e12147223 */ /* 0x040fe20000010011 */
[----:B------:R-:W-:Y:S01]  /*18a0*/  FADD.FTZ R19, R19, R14 ;  /* 0x0000000e13137221 */ /* 0x000fe20000010000 */
[----:B------:R-:W-:Y:S01]  /*18b0*/  FADD.FTZ R9, R9, R24 ;  /* 0x0000001809097221 */ /* 0x000fe20000010000 */
[----:B------:R-:W-:Y:S01]  /*18c0*/  FFMA.FTZ R12, R18, R27, R13 ;  /* 0x0000001b120c7223 */ /* 0x000fe2000001000d */
[C---:B------:R-:W-:Y:S01]  /*18d0*/  FFMA.FTZ R20, R21.reuse, R22, R20 ;  /* 0x0000001615147223 */ /* 0x040fe20000010014 */
[----:B------:R-:W-:Y:S01]  /*18e0*/  FADD.FTZ R19, R22, R19 ;  /* 0x0000001316137221 */ /* 0x000fe20000010000 */
[----:B------:R-:W-:Y:S01]  /*18f0*/  FADD.FTZ R14, R38, R27 ;  /* 0x0000001b260e7221 */ /* 0x000fe20000010000 */
[----:B------:R-:W-:Y:S01]  /*1900*/  FFMA.FTZ R13, R21, R8, R16 ;  /* 0x00000008150d7223 */ /* 0x000fe20000010010 */
[----:B------:R-:W-:-:S07]  /*1910*/  FADD.FTZ R15, R9, R8 ;  /* 0x00000008090f7221 */ /* 0x000fce0000010000 */
.L_x_717:
        /* <DEDUP_REMOVED lines=47> */
.L_x_719:
[----:B------:R-:W-:Y:S05]  /*1c10*/  BSYNC.RECONVERGENT B0 ;  /* 0x0000000000007941 */ /* 0x000fea0003800200 */
.L_x_718:
[----:B------:R-:W-:Y:S06]  /*1c20*/  BAR.SYNC.DEFER_BLOCKING 0x0 ;  /* 0x0000000000007b1d */ /* 0x000fec0000010000 */
[----:B------:R-:W-:Y:S04]  /*1c30*/  BSSY.RECONVERGENT B0, `(.L_x_720) ;  /* 0x000000c000007945 */ /* 0x000fe80003800200 */
[----:B------:R-:W-:Y:S05]  /*1c40*/  @P1 BRA `(.L_x_721) ;  /* 0x0000000000281947 */ /* 0x000fea0003800000 */
[----:B------:R-:W-:Y:S02]  /*1c50*/  UMOV UR4, 0x400 ;  /* 0x0000040000047882 */ /* 0x000fe40000000000 */
        /* <DEDUP_REMOVED lines=9> */
.L_x_721:
[----:B------:R-:W-:Y:S05]  /*1cf0*/  BSYNC.RECONVERGENT B0 ;  /* 0x0000000000007941 */ /* 0x000fea0003800200 */
.L_x_720:
[----:B------:R-:W-:Y:S01]  /*1d00*/  BAR.SYNC.DEFER_BLOCKING 0x0 ;  /* 0x0000000000007b1d */ /* 0x000fe20000010000 */
[----:B------:R-:W-:-:S05]  /*1d10*/  LEA R37, R37, R0, 0x1 ;  /* 0x0000000025257211 */ /* 0x000fca00078e08ff */
[----:B------:R-:W-:Y:S04]  /*1d20*/  BSSY.RECONVERGENT B0, `(.L_x_722) ;  /* 0x000013d000007945 */ /* 0x000fe80003800200 */
[----:B------:R-:W-:Y:S05]  /*1d30*/  @P5 BRA `(.L_x_723) ;  /* 0x0000001000ec5947 */ /* 0x000fea0003800000 */
[----:B-1----:R-:W1:Y:S04]  /*1d40*/  LDS.128 R20, [R38+0x20] ;  /* 0x0000200026147984 */ /* 0x002e680000000c00 */
[----:B--23--:R-:W2:Y:S04]  /*1d50*/  LDS.128 R16, [R38+0x40] ;  /* 0x0000400026107984 */ /* 0x00cea80000000c00 */
        /* <DEDUP_REMOVED lines=313> */
.L_x_723:
[----:B------:R-:W-:Y:S05]  /*30f0*/  BSYNC.RECONVERGENT B0 ;  /* 0x0000000000007941 */ /* 0x000fea0003800200 */
.L_x_722:
[----:B------:R-:W-:Y:S04]  /*3100*/  BSSY.RECONVERGENT B0, `(.L_x_724) ;  /* 0x000001c000007945 */ /* 0x000fe80003800200 */
[----:B------:R-:W-:Y:S05]  /*3110*/  @P5 BRA `(.L_x_725) ;  /* 0x0000000000685947 */ /* 0x000fea0003800000 */
[----:B---3--:R-:W1:Y:S08]  /*3120*/  LDC.64 R16, c[0x0][0x3f8] ;  /* 0x0000fe00ff107b82 */ /* 0x008e700000000a00 */
        /* <DEDUP_REMOVED lines=25> */
.L_x_725:
[----:B------:R-:W-:Y:S05]  /*32c0*/  BSYNC.RECONVERGENT B0 ;  /* 0x0000000000007941 */ /* 0x000fea0003800200 */
.L_x_724:
        /* <DEDUP_REMOVED lines=13> */
[----:B--2---:R-:W-:Y:S02]  /*33a0*/  SEL R19, R2, RZ, !P0 ;  /* 0x000000ff02137207 */ /* 0x004fe40004000000 */
        /* <DEDUP_REMOVED lines=11> */
.L_x_728:
[----:B----4-:R-:W2:Y:S04]  /*3460*/  LDG.E.STRONG.GPU R14, desc[UR12][R12.64] ;  /* 0x0000000c0c0e7981 */ /* 0x010ea8000c1ef900 */
[----:B--2---:R-:W-:Y:S01]  /*3470*/  CCTL.IVALL ;  /* 0x00000000ff00798f */ /* 0x004fe20002000000 */
[----:B------:R-:W-:Y:S05]  /*3480*/  YIELD ;  /* 0x0000000000007946 */ /* 0x000fea0003800000 */
[----:B------:R-:W-:-:S13]  /*3490*/  ISETP.NE.AND P0, PT, R14, R19, PT ;  /* 0x000000130e00720c */ /* 0x000fda0003f05270 */
[----:B------:R-:W-:Y:S05]  /*34a0*/  @P0 BRA `(.L_x_728) ;  /* 0xfffffffc00ec0947 */ /* 0x000fea000383ffff */
.L_x_727:
[----:B------:R-:W-:Y:S05]  /*34b0*/  WARPSYNC.ALL ;  /* 0x0000000000007948 */ /* 0x000fea0003800000 */
[----:B------:R-:W-:Y:S01]  /*34c0*/  BAR.SYNC.DEFER_BLOCKING 0x0 ;  /* 0x0000000000007b1d */ /* 0x000fe20000010000 */
[----:B------:R-:W-:-:S05]  /*34d0*/  HFMA2 R24, -RZ, RZ, 0, 0 ;  /* 0x00000000ff187431 */ /* 0x000fca00000001ff */
[----:B------:R-:W-:Y:S05]  /*34e0*/  @!P2 BRA `(.L_x_729) ;  /* 0x000000040010a947 */ /* 0x000fea0003800000 */
[----:B------:R-:W-:Y:S02]  /*34f0*/  MOV R25, RZ ;  /* 0x000000ff00197202 */ /* 0x000fe40000000f00 */
[----:B------:R-:W-:-:S07]  /*3500*/  LOP3.LUT R24, R2, 0x7ffffff8, RZ, 0xc0, !PT ;  /* 0x7ffffff802187812 */ /* 0x000fce00078ec0ff */
.L_x_730:
[C---:B----4-:R-:W-:Y:S02]  /*3510*/  IADD3 R15, PT, PT, R25.reuse, 0x1, RZ ;  /* 0x00000001190f7810 */ /* 0x050fe40007ffe0ff */
[----:B------:R-:W-:Y:S02]  /*3520*/  ISETP.EQ.OR P5, PT, R25, UR10, P1 ;  /* 0x0000000a19007c0c */ /* 0x000fe40008fa2670 */
        /* <DEDUP_REMOVED lines=16> */
[----:B-1----:R-:W-:Y:S02]  /*3630*/  IADD3 R20, PT, PT, R25, 0x4, RZ ;  /* 0x0000000419147810 */ /* 0x002fe40007ffe0ff */
[----:B------:R-:W-:Y:S02]  /*3640*/  ISETP.EQ.OR P2, PT, R21, UR10, P1 ;  /* 0x0000000a15007c0c */ /* 0x000fe40008f42670 */
[----:B------:R-:W-:Y:S02]  /*3650*/  IADD3 R26, PT, PT, R25, 0x5, RZ ;  /* 0x00000005191a7810 */ /* 0x000fe40007ffe0ff */
[----:B------:R-:W-:Y:S02]  /*3660*/  ISETP.EQ.OR P3, PT, R20, UR10, P1 ;  /* 0x0000000a14007c0c */ /* 0x000fe40008f62670 */
[----:B------:R-:W-:-:S02]  /*3670*/  MOV R18, UR11 ;  /* 0x0000000b00127c02 */ /* 0x000fc40008000f00 */
[----:B--2---:R-:W-:-:S05]  /*3680*/  IADD3 R19, PT, PT, R25, 0x6, RZ ;  /* 0x0000000619137810 */ /* 0x004fca0007ffe0ff */
        /* <DEDUP_REMOVED lines=42> */
.L_x_729:
        /* <DEDUP_REMOVED lines=8> */
[C---:B------:R-:W-:Y:S02]  /*39b0*/  IADD3 R17, PT, PT, R24.reuse, 0x2, RZ ;  /* 0x0000000218117810 */ /* 0x040fe40007ffe0ff */
[----:B------:R-:W-:Y:S02]  /*39c0*/  ISETP.EQ.OR P3, PT, R15, UR10, P1 ;  /* 0x0000000a0f007c0c */ /* 0x000fe40008f62670 */
[----:B--2---:R-:W-:Y:S02]  /*39d0*/  IADD3 R19, PT, PT, R24, 0x3, RZ ;  /* 0x0000000318137810 */ /* 0x004fe40007ffe0ff */
        /* <DEDUP_REMOVED lines=27> */
.L_x_731:
        /* <DEDUP_REMOVED lines=20> */
.L_x_732:
        /* <DEDUP_REMOVED lines=10> */
.L_x_733:
[----:B------:R-:W-:Y:S05]  /*3d70*/  BSYNC.RECONVERGENT B0 ;  /* 0x0000000000007941 */ /* 0x000fea0003800200 */
.L_x_726:
[----:B------:R-:W5:Y:S01]  /*3d80*/  S2UR UR5, SR_CgaCtaId ;  /* 0x00000000000579c3 */ /* 0x000f620000008800 */
[----:B------:R-:W-:Y:S01]  /*3d90*/  UMOV UR4, 0x400 ;  /* 0x0000040000047882 */ /* 0x000fe20000000000 */
[----:B------:R-:W0:Y:S01]  /*3da0*/  LDCU.64 UR16, c[0x0][0x400] ;  /* 0x00008000ff1077ac */ /* 0x000e220008000a00 */
[----:B----4-:R-:W-:Y:S01]  /*3db0*/  SHF.R.U32.HI R14, RZ, 0x1, R0 ;  /* 0x00000001ff0e7819 */ /* 0x010fe20000011600 */
[--C-:B---3--:R-:W-:Y:S02]  /*3dc0*/  HADD2.F32 R16, -RZ, R32.reuse.H0_H0 ;  /* 0x20000020ff107230 */ /* 0x108fe40000004100 */
[----:B------:R-:W-:Y:S02]  /*3dd0*/  HADD2.F32 R32, -RZ, R32.H1_H1 ;  /* 0x30000020ff207230 */ /* 0x000fe40000004100 */
[----:B------:R-:W3:Y:S01]  /*3de0*/  LDC R15, c[0x0][0x41c] ;  /* 0x00010700ff0f7b82 */ /* 0x000ee20000000800 */
[----:B------:R-:W-:Y:S01]  /*3df0*/  FADD.FTZ R16, R16, -UR15 ;  /* 0x8000000f10107e21 */ /* 0x000fe20008010000 */
[----:B------:R-:W-:-:S02]  /*3e00*/  HADD2.F32 R18, -RZ, R31.H0_H0 ;  /* 0x2000001fff127230 */ /* 0x000fc40000004100 */
[----:B------:R-:W-:Y:S02]  /*3e10*/  HADD2.F32 R31, -RZ, R31.H1_H1 ;  /* 0x3000001fff1f7230 */ /* 0x000fe40000004100 */
[----:B--2---:R-:W-:Y:S01]  /*3e20*/  FMUL.FTZ R19, R16, UR9 ;  /* 0x0000000910137c20 */ /* 0x004fe20008410000 */
[----:B------:R-:W-:Y:S01]  /*3e30*/  HADD2.F32 R16, -RZ, R30.H0_H0 ;  /* 0x2000001eff107230 */ /* 0x000fe20000004100 */
[----:B-----5:R-:W-:Y:S01]  /*3e40*/  ULEA UR4, UR5, UR4, 0x18 ;  /* 0x0000000405047291 */ /* 0x020fe2000f8ec0ff */
[----:B---3--:R-:W-:-:S08]  /*3e50*/  IMAD R14, R15, UR10, R14 ;  /* 0x0000000a0f0e7c24 */ /* 0x008fd0000f8e020e */
[----:B------:R2:W-:Y:S01]  /*3e60*/  @!P1 STS.64 [UR4+0x30], R8 ;  /* 0x00003008ff009988 */ /* 0x0005e20008000a04 */
[----:B------:R-:W-:Y:S01]  /*3e70*/  SHF.R.S32.HI R15, RZ, 0x1f, R36 ;  /* 0x0000001fff0f7819 */ /* 0x000fe20000011424 */
[----:B------:R-:W-:Y:S01]  /*3e80*/  BAR.SYNC.DEFER_BLOCKING 0x0 ;  /* 0x0000000000007b1d */ /* 0x000fe20000010000 */
[----:B0-----:R-:W-:Y:S02]  /*3e90*/  ISETP.GE.U32.AND P1, PT, R36, UR16, PT ;  /* 0x0000001024007c0c */ /* 0x001fe4000bf26070 */
[----:B------:R-:W-:Y:S02]  /*3ea0*/  ISETP.GE.U32.AND P0, PT, R14, UR16, PT ;  /* 0x000000100e007c0c */ /* 0x000fe4000bf06070 */
[----:B------:R-:W-:Y:S01]  /*3eb0*/  ISETP.GE.AND.EX P1, PT, R15, UR17, PT, P1 ;  /* 0x000000110f007c0c */ /* 0x000fe2000bf26310 */
[----:B--2---:R-:W-:Y:S01]  /*3ec0*/  FADD.FTZ R9, R32, -UR15 ;  /* 0x8000000f20097e21 */ /* 0x004fe20008010000 */
[----:B------:R-:W-:-:S03]  /*3ed0*/  SHF.R.S32.HI R8, RZ, 0x1f, R14 ;  /* 0x0000001fff087819 */ /* 0x000fc6000001140e */
[----:B------:R-:W-:Y:S01]  /*3ee0*/  FMUL.FTZ R9, R9, UR9 ;  /* 0x0000000909097c20 */ /* 0x000fe20008410000 */
[----:B------:R-:W-:Y:S01]  /*3ef0*/  ISETP.GE.AND.EX P0, PT, R8, UR17, PT, P0 ;  /* 0x0000001108007c0c */ /* 0x000fe2000bf06300 */
[----:B------:R-:W0:Y:S01]  /*3f00*/  LDS.64 R12, [UR4+0x30] ;  /* 0x00003004ff0c7984 */ /* 0x000e220008000a00 */
[----:B------:R-:W0:Y:S02]  /*3f10*/  LDCU UR4, c[0x0][0x42c] ;  /* 0x00008580ff0477ac */ /* 0x000e240008000800 */
[----:B0-----:R-:W-:Y:S01]  /*3f20*/  FMUL.FTZ R12, R12, UR4 ;  /* 0x000000040c0c7c20 */ /* 0x001fe20008410000 */
[----:B------:R-:W-:-:S04]  /*3f30*/  FMUL.FTZ R13, R13, UR4 ;  /* 0x000000040d0d7c20 */ /* 0x000fc80008410000 */
[----:B------:R-:W-:Y:S01]  /*3f40*/  FFMA.FTZ R17, R12, R19, R13 ;  /* 0x000000130c117223 */ /* 0x000fe2000001000d */
[----:B------:R-:W-:Y:S06]  /*3f50*/  @!P4 BRA `(.L_x_734) ;  /* 0x000000000048c947 */ /* 0x000fec0003800000 */
[----:B------:R-:W-:Y:S01]  /*3f60*/  FFMA.FTZ R19, R4, R19, R5 ;  /* 0x0000001304137223 */ /* 0x000fe20000010005 */
[----:B-1----:R-:W-:-:S03]  /*3f70*/  FFMA.FTZ R20, R6, R9, R3 ;  /* 0x0000000906147223 */ /* 0x002fc60000010003 */
        /* <DEDUP_REMOVED lines=16> */
.L_x_734:
        /* <DEDUP_REMOVED lines=9> */
[----:B------:R-:W2:Y:S01]  /*4110*/  LDCU.64 UR4, c[0x0][0x380] ;  /* 0x00007000ff0477ac */ /* 0x000ea20008000a00 */
[----:B0-----:R-:W-:Y:S01]  /*4120*/  IMAD R19, R8, UR18, RZ ;  /* 0x0000001208137c24 */ /* 0x001fe2000f8e02ff */
[----:B------:R-:W-:-:S03]  /*4130*/  MOV R8, R42 ;  /* 0x0000002a00087202 */ /* 0x000fc60000000f00 */
[C---:B------:R-:W-:Y:S02]  /*4140*/  IMAD R21, R14.reuse, UR19, R19 ;  /* 0x000000130e157c24 */ /* 0x040fe4000f8e0213 */
[----:B------:R-:W-:Y:S01]  /*4150*/  FMUL.FTZ R19, R17, UR9 ;  /* 0x0000000911137c20 */ /* 0x000fe20008410000 */
[----:B------:R-:W-:-:S04]  /*4160*/  IMAD.WIDE.U32 R8, R14, UR18, R8 ;  /* 0x000000120e087c25 */ /* 0x000fc8000f8e0008 */
[----:B------:R-:W-:Y:S01]  /*4170*/  FMUL.FTZ R14, R31, UR9 ;  /* 0x000000091f0e7c20 */ /* 0x000fe20008410000 */
[----:B--2---:R-:W-:Y:S02]  /*4180*/  LEA R16, P0, R8, UR4, 0x1 ;  /* 0x0000000408107c11 */ /* 0x004fe4000f8008ff */
[----:B------:R-:W-:Y:S02]  /*4190*/  IADD3 R21, PT, PT, R9, R21, RZ ;  /* 0x0000001509157210 */ /* 0x000fe40007ffe0ff */
[----:B------:R-:W-:Y:S02]  /*41a0*/  F2FP.F16.F32.PACK_AB R9, R14, R19 ;  /* 0x000000130e09723e */ /* 0x000fe400000000ff */
[----:B------:R-:W-:-:S05]  /*41b0*/  LEA.HI.X R17, R8, UR5, R21, 0x1, P0 ;  /* 0x0000000508117c11 */ /* 0x000fca00080f0c15 */
[----:B------:R0:W-:Y:S02]  /*41c0*/  STG.E desc[UR12][R16.64], R9 ;  /* 0x0000000910007986 */ /* 0x0001e4000c10190c */
.L_x_736:
[----:B------:R-:W-:Y:S05]  /*41d0*/  BSYNC.RECONVERGENT B0 ;  /* 0x0000000000007941 */ /* 0x000fea0003800200 */
.L_x_735:
        /* <DEDUP_REMOVED lines=25> */
.L_x_737:
        /* <DEDUP_REMOVED lines=11> */
[----:B------:R-:W2:Y:S01]  /*4420*/  LDCU.64 UR18, c[0x0][0x380] ;  /* 0x00007000ff1277ac */ /* 0x000ea20008000a00 */
[----:B------:R-:W-:Y:S01]  /*4430*/  FMUL.FTZ R16, R16, UR9 ;  /* 0x0000000910107c20 */ /* 0x000fe20008410000 */
[----:B0-----:R-:W-:Y:S02]  /*4440*/  IMAD R15, R15, UR4, RZ ;  /* 0x000000040f0f7c24 */ /* 0x001fe4000f8e02ff */
[----:B------:R-:W-:-:S04]  /*4450*/  IMAD.WIDE.U32 R8, R36, UR4, R8 ;  /* 0x0000000424087c25 */ /* 0x000fc8000f8e0008 */
[----:B------:R-:W-:Y:S01]  /*4460*/  IMAD R15, R36, UR5, R15 ;  /* 0x00000005240f7c24 */ /* 0x000fe2000f8e020f */
[----:B--2---:R-:W-:-:S04]  /*4470*/  LEA R14, P0, R8, UR18, 0x1 ;  /* 0x00000012080e7c11 */ /* 0x004fc8000f8008ff */
[----:B------:R-:W-:Y:S02]  /*4480*/  IADD3 R15, PT, PT, R9, R15, RZ ;  /* 0x0000000f090f7210 */ /* 0x000fe40007ffe0ff */
[----:B------:R-:W-:Y:S02]  /*4490*/  F2FP.F16.F32.PACK_AB R9, R16, R25 ;  /* 0x000000191009723e */ /* 0x000fe400000000ff */
[----:B------:R-:W-:-:S05]  /*44a0*/  LEA.HI.X R15, R8, UR19, R15, 0x1, P0 ;  /* 0x00000013080f7c11 */ /* 0x000fca00080f0c0f */
[----:B------:R0:W-:Y:S02]  /*44b0*/  STG.E desc[UR12][R14.64], R9 ;  /* 0x000000090e007986 */ /* 0x0001e4000c10190c */
.L_x_739:
[----:B------:R-:W-:Y:S05]  /*44c0*/  BSYNC.RECONVERGENT B0 ;  /* 0x0000000000007941 */ /* 0x000fea0003800200 */
.L_x_738:
[--C-:B------:R-:W-:Y:S01]  /*44d0*/  HADD2.F32 R8, -RZ, R10.reuse.H0_H0 ;  /* 0x2000000aff087230 */ /* 0x100fe20000004100 */
[----:B------:R-:W-:Y:S01]  /*44e0*/  UISETP.NE.AND UP0, UPT, UR14, URZ, UPT ;  /* 0x000000ff0e00728c */ /* 0x000fe2000bf05270 */
[----:B------:R-:W-:Y:S02]  /*44f0*/  HADD2.F32 R10, -RZ, R10.H1_H1 ;  /* 0x3000000aff0a7230 */ /* 0x000fe40000004100 */
[----:B------:R-:W-:Y:S01]  /*4500*/  FADD.FTZ R18, R18, -UR15 ;  /* 0x8000000f12127e21 */ /* 0x000fe20008010000 */
[----:B------:R-:W-:Y:S01]  /*4510*/  FADD.FTZ R28, R28, -UR15 ;  /* 0x8000000f1c1c7e21 */ /* 0x000fe20008010000 */
[----:B------:R-:W-:Y:S01]  /*4520*/  FADD.FTZ R8, R8, -UR15 ;  /* 0x8000000f08087e21 */ /* 0x000fe20008010000 */
[----:B0-----:R-:W-:Y:S01]  /*4530*/  SHF.R.S32.HI R14, RZ, 0x1f, R35 ;  /* 0x0000001fff0e7819 */ /* 0x001fe20000011423 */
[----:B------:R-:W-:Y:S01]  /*4540*/  FADD.FTZ R10, R10, -UR15 ;  /* 0x8000000f0a0a7e21 */ /* 0x000fe20008010000 */
[----:B------:R-:W-:Y:S01]  /*4550*/  FMUL.FTZ R18, R18, UR9 ;  /* 0x0000000912127c20 */ /* 0x000fe20008410000 */
[----:B------:R-:W-:Y:S01]  /*4560*/  FMUL.FTZ R28, R28, UR9 ;  /* 0x000000091c1c7c20 */ /* 0x000fe20008410000 */
[----:B------:R-:W-:Y:S01]  /*4570*/  FMUL.FTZ R8, R8, UR9 ;  /* 0x0000000908087c20 */ /* 0x000fe20008410000 */
[----:B------:R-:W-:Y:S01]  /*4580*/  ISETP.GE.U32.AND P0, PT, R35, UR16, PT ;  /* 0x0000001023007c0c */ /* 0x000fe2000bf06070 */
[----:B------:R-:W-:Y:S01]  /*4590*/  FMUL.FTZ R10, R10, UR9 ;  /* 0x000000090a0a7c20 */ /* 0x000fe20008410000 */
[C-C-:B------:R-:W-:Y:S01]  /*45a0*/  FFMA.FTZ R27, R12.reuse, R18, R13.reuse ;  /* 0x000000120c1b7223 */ /* 0x140fe2000001000d */
[C-C-:B------:R-:W-:Y:S01]  /*45b0*/  FFMA.FTZ R15, R12.reuse, R28, R13.reuse ;  /* 0x0000001c0c0f7223 */ /* 0x140fe2000001000d */
[--C-:B------:R-:W-:Y:S01]  /*45c0*/  FFMA.FTZ R9, R12, R8, R13.reuse ;  /* 0x000000080c097223 */ /* 0x100fe2000001000d */
[--C-:B------:R-:W-:Y:S01]  /*45d0*/  HADD2.F32 R17, -RZ, R11.reuse.H0_H0 ;  /* 0x2000000bff117230 */ /* 0x100fe20000004100 */
[----:B------:R-:W-:Y:S01]  /*45e0*/  ISETP.GE.U32.AND P1, PT, R34, UR16, PT ;  /* 0x0000001022007c0c */ /* 0x000fe2000bf26070 */
[----:B------:R-:W-:Y:S01]  /*45f0*/  FFMA.FTZ R13, R12, R10, R13 ;  /* 0x0000000a0c0d7223 */ /* 0x000fe2000001000d */
[----:B------:R-:W-:Y:S01]  /*4600*/  ISETP.GE.AND.EX P0, PT, R14, UR17, PT, P0 ;  /* 0x000000110e007c0c */ /* 0x000fe2000bf06300 */
[----:B------:R-:W-:Y:S01]  /*4610*/  HADD2.F32 R11, -RZ, R11.H1_H1 ;  /* 0x3000000bff0b7230 */ /* 0x000fe20000004100 */
[----:B------:R-:W-:Y:S11]  /*4620*/  BRA.U !UP0, `(.L_x_740) ;  /* 0x0000000108487547 */ /* 0x000ff6000b800000 */
        /* <DEDUP_REMOVED lines=9> */
[----:B-1----:R-:W1:Y:S01]  /*46c0*/  MUFU.RCP R20, R19 ;  /* 0x0000001300147308 */ /* 0x002e620000001000 */
        /* <DEDUP_REMOVED lines=8> */
.L_x_740:
[----:B------:R-:W-:Y:S01]  /*4750*/  BSSY.RECONVERGENT B0, `(.L_x_741) ;  /* 0x0000012000007945 */ /* 0x000fe20003800200 */
[----:B------:R-:W-:Y:S01]  /*4760*/  FFMA.FTZ R27, R4, R17, -R27 ;  /* 0x00000011041b7223 */ /* 0x000fe2000001081b */
[----:B------:R-:W-:Y:S02]  /*4770*/  FFMA.FTZ R11, R6, R11, -R15 ;  /* 0x0000000b060b7223 */ /* 0x000fe4000001080f */
[----:B------:R-:W-:Y:S05]  /*4780*/  @P0 BRA `(.L_x_742) ;  /* 0x0000000000380947 */ /* 0x000fea0003800000 */
[----:B------:R-:W0:Y:S01]  /*4790*/  LDCU.64 UR4, c[0x0][0x3f8] ;  /* 0x00007f00ff0477ac */ /* 0x000e220008000a00 */
[----:B------:R-:W-:Y:S01]  /*47a0*/  MOV R15, R41 ;  /* 0x00000029000f7202 */ /* 0x000fe20000000f00 */
[----:B------:R-:W-:Y:S01]  /*47b0*/  FMUL.FTZ R11, R11, UR9 ;  /* 0x000000090b0b7c20 */ /* 0x000fe20008410000 */
[----:B------:R-:W2:Y:S01]  /*47c0*/  LDCU.64 UR18, c[0x0][0x380] ;  /* 0x00007000ff1277ac */ /* 0x000ea20008000a00 */
[----:B0-----:R-:W-:Y:S01]  /*47d0*/  IMAD R12, R14, UR4, RZ ;  /* 0x000000040e0c7c24 */ /* 0x001fe2000f8e02ff */
[----:B------:R-:W-:-:S03]  /*47e0*/  MOV R14, R42 ;  /* 0x0000002a000e7202 */ /* 0x000fc60000000f00 */
[----:B------:R-:W-:Y:S02]  /*47f0*/  IMAD R17, R35, UR5, R12 ;  /* 0x0000000523117c24 */ /* 0x000fe4000f8e020c */
[----:B------:R-:W-:Y:S01]  /*4800*/  FMUL.FTZ R12, R27, UR9 ;  /* 0x000000091b0c7c20 */ /* 0x000fe20008410000 */
[----:B------:R-:W-:-:S04]  /*4810*/  IMAD.WIDE.U32 R14, R35, UR4, R14 ;  /* 0x00000004230e7c25 */ /* 0x000fc8000f8e000e */
[----:B------:R-:W-:Y:S02]  /*4820*/  F2FP.F16.F32.PACK_AB R11, R11, R12 ;  /* 0x0000000c0b0b723e */ /* 0x000fe400000000ff */
[----:B--2---:R-:W-:Y:S02]  /*4830*/  LEA R16, P0, R14, UR18, 0x1 ;  /* 0x000000120e107c11 */ /* 0x004fe4000f8008ff */
[----:B------:R-:W-:-:S04]  /*4840*/  IADD3 R17, PT, PT, R15, R17, RZ ;  /* 0x000000110f117210 */ /* 0x000fc80007ffe0ff */
[----:B------:R-:W-:-:S05]  /*4850*/  LEA.HI.X R17, R14, UR19, R17, 0x1, P0 ;  /* 0x000000130e117c11 */ /* 0x000fca00080f0c11 */
[----:B------:R0:W-:Y:S02]  /*4860*/  STG.E desc[UR12][R16.64], R11 ;  /* 0x0000000b10007986 */ /* 0x0001e4000c10190c */
.L_x_742:
[----:B------:R-:W-:Y:S05]  /*4870*/  BSYNC.RECONVERGENT B0 ;  /* 0x0000000000007941 */ /* 0x000fea0003800200 */
.L_x_741:
        /* <DEDUP_REMOVED lines=13> */
[----:B------:R-:W2:Y:S01]  /*4950*/  MUFU.RCP R14, R14 ;  /* 0x0000000e000e7308 */ /* 0x000ea20000001000 */
[----:B0-----:R-:W-:Y:S01]  /*4960*/  FADD.FTZ R16, -R10, 1 ;  /* 0x3f8000000a107421 */ /* 0x001fe20000010100 */
[----:B------:R-:W-:-:S03]  /*4970*/  FMUL.FTZ R11, R11, R10 ;  /* 0x0000000a0b0b7220 */ /* 0x000fc60000410000 */
[----:B------:R-:W-:Y:S01]  /*4980*/  FFMA.FTZ R16, R5, R16, 1 ;  /* 0x3f80000005107423 */ /* 0x000fe20000010010 */
[----:B--2---:R-:W-:Y:S01]  /*4990*/  FADD.FTZ R18, -R14, 1 ;  /* 0x3f8000000e127421 */ /* 0x004fe20000010100 */
[----:B------:R-:W-:Y:S02]  /*49a0*/  FMUL.FTZ R7, R7, R14 ;  /* 0x0000000e07077220 */ /* 0x000fe40000410000 */
[----:B------:R-:W-:Y:S01]  /*49b0*/  FMUL.FTZ R11, R11, R16 ;  /* 0x000000100b0b7220 */ /* 0x000fe20000410000 */
[----:B------:R-:W-:-:S04]  /*49c0*/  FFMA.FTZ R18, R3, R18, 1 ;  /* 0x3f80000003127423 */ /* 0x000fc80000010012 */
[----:B------:R-:W-:-:S07]  /*49d0*/  FMUL.FTZ R7, R7, R18 ;  /* 0x0000001207077220 */ /* 0x000fce0000410000 */
.L_x_743:
        /* <DEDUP_REMOVED lines=10> */
[----:B------:R-:W2:Y:S01]  /*4a80*/  LDCU.64 UR16, c[0x0][0x380] ;  /* 0x00007000ff1077ac */ /* 0x000ea20008000a00 */
[----:B0-----:R-:W-:Y:S02]  /*4a90*/  IMAD R5, R15, UR4, RZ ;  /* 0x000000040f057c24 */ /* 0x001fe4000f8e02ff */
[----:B------:R-:W-:-:S04]  /*4aa0*/  IMAD.WIDE.U32 R40, R34, UR4, R40 ;  /* 0x0000000422287c25 */ /* 0x000fc8000f8e0028 */
[----:B------:R-:W-:Y:S01]  /*4ab0*/  IMAD R5, R34, UR5, R5 ;  /* 0x0000000522057c24 */ /* 0x000fe2000f8e0205 */
[----:B--2---:R-:W-:-:S04]  /*4ac0*/  LEA R4, P0, R40, UR16, 0x1 ;  /* 0x0000001028047c11 */ /* 0x004fc8000f8008ff */
[----:B------:R-:W-:-:S04]  /*4ad0*/  IADD3 R5, PT, PT, R41, R5, RZ ;  /* 0x0000000529057210 */ /* 0x000fc80007ffe0ff */
[----:B------:R-:W-:-:S05]  /*4ae0*/  LEA.HI.X R5, R40, UR17, R5, 0x1, P0 ;  /* 0x0000001128057c11 */ /* 0x000fca00080f0c05 */
[----:B------:R0:W-:Y:S02]  /*4af0*/  STG.E desc[UR12][R4.64], R3 ;  /* 0x0000000304007986 */ /* 0x0001e4000c10190c */
.L_x_745:
[----:B------:R-:W-:Y:S05]  /*4b00*/  BSYNC.RECONVERGENT B0 ;  /* 0x0000000000007941 */ /* 0x000fea0003800200 */
.L_x_744:
[----:B------:R-:W-:Y:S01]  /*4b10*/  UIADD3 UR7, UPT, UPT, UR11, UR7, URZ ;  /* 0x000000070b077290 */ /* 0x000fe2000fffe0ff */
[----:B------:R-:W-:-:S03]  /*4b20*/  IADD3 R33, PT, PT, R33, 0x1, RZ ;  /* 0x0000000121217810 */ /* 0x000fc60007ffe0ff */
[----:B------:R-:W-:-:S09]  /*4b30*/  UISETP.GE.AND UP0, UPT, UR7, UR6, UPT ;  /* 0x000000060700728c */ /* 0x000fd2000bf06270 */
[----:B------:R-:W-:Y:S05]  /*4b40*/  BRA.U !UP0, `(.L_x_746) ;  /* 0xffffffb508807547 */ /* 0x000fea000b83ffff */
.L_x_715:
[----:B------:R-:W2:Y:S01]  /*4b50*/  LDC R6, c[0x0][0x370] ;  /* 0x0000dc00ff067b82 */ /* 0x000ea20000000800 */
[----:B------:R-:W-:Y:S01]  /*4b60*/  ISETP.NE.AND P2, PT, R0, RZ, PT ;  /* 0x000000ff0000720c */ /* 0x000fe20003f45270 */
[----:B------:R-:W-:Y:S06]  /*4b70*/  BSSY.RECONVERGENT B0, `(.L_x_747) ;  /* 0x0000011000007945 */ /* 0x000fec0003800200 */
[----:B------:R-:W3:Y:S08]  /*4b80*/  LDC R7, c[0x0][0x374] ;  /* 0x0000dd00ff077b82 */ /* 0x000ef00000000800 */
[----:B0-----:R-:W0:Y:S01]  /*4b90*/  LDC.64 R2, c[0x0][0x3c8] ;  /* 0x0000f200ff027b82 */ /* 0x001e220000000a00 */
[----:B--2---:R-:W-:-:S02]  /*4ba0*/  IADD3 R5, PT, PT, R6, -0x1, RZ ;  /* 0xffffffff06057810 */ /* 0x004fc40007ffe0ff */
        /* <DEDUP_REMOVED lines=13> */
.L_x_748:
[----:B------:R-:W-:Y:S05]  /*4c80*/  BSYNC.RECONVERGENT B0 ;  /* 0x0000000000007941 */ /* 0x000fea0003800200 */
.L_x_747:
[----:B------:R-:W-:Y:S05]  /*4c90*/  @P0 EXIT ;  /* 0x000000000000094d */ /* 0x000fea0003800000 */
[----:B------:R-:W-:Y:S05]  /*4ca0*/  @P2 BRA `(.L_x_749) ;  /* 0x0000000000202947 */ /* 0x000fea0003800000 */
[----:B------:R-:W-:-:S05]  /*4cb0*/  IMAD R4, R6, R7, RZ ;  /* 0x0000000706047224 */ /* 0x000fca00078e02ff */
[----:B------:R-:W-:-:S13]  /*4cc0*/  ISETP.NE.AND P0, PT, R4, -0x1, PT ;  /* 0xffffffff0400780c */ /* 0x000fda0003f05270 */
[----:B------:R-:W-:Y:S05]  /*4cd0*/  @!P0 BRA `(.L_x_749) ;  /* 0x0000000000148947 */ /* 0x000fea0003800000 */
.L_x_750:
[----:B0-----:R-:W2:Y:S04]  /*4ce0*/  LDG.E.STRONG.GPU R5, desc[UR12][R2.64] ;  /* 0x0000000c02057981 */ /* 0x001ea8000c1ef900 */
[----:B--2---:R-:W-:Y:S01]  /*4cf0*/  CCTL.IVALL ;  /* 0x00000000ff00798f */ /* 0x004fe20002000000 */
[----:B------:R-:W-:Y:S05]  /*4d00*/  YIELD ;  /* 0x0000000000007946 */ /* 0x000fea0003800000 */
[----:B------:R-:W-:-:S13]  /*4d10*/  ISETP.NE.AND P0, PT, R5, R4, PT ;  /* 0x000000040500720c */ /* 0x000fda0003f05270 */
[----:B------:R-:W-:Y:S05]  /*4d20*/  @P0 BRA `(.L_x_750) ;  /* 0xfffffffc00ec0947 */ /* 0x000fea000383ffff */
.L_x_749:
[----:B------:R-:W-:Y:S05]  /*4d30*/  WARPSYNC.ALL ;  /* 0x0000000000007948 */ /* 0x000fea0003800000 */
[----:B------:R-:W2:Y:S02]  /*4d40*/  LDCU.64 UR10, c[0x0][0x3f8] ;  /* 0x00007f00ff0a77ac */ /* 0x000ea40008000a00 */
[----:B--2---:R-:W-:-:S04]  /*4d50*/  ULEA.HI UR8, UP0, UR11, UR10, URZ, 0x1 ;  /* 0x0000000a0b087291 */ /* 0x004fc8000f8108ff */
        /* <DEDUP_REMOVED lines=42> */
[----:B------:R-:W-:Y:S01]  /*5000*/  SHF.L.U64.HI R29, R29, 0x2, R2 ;  /* 0x000000021d1d7819 */ /* 0x000fe20000010202 */
[----:B------:R-:W-:Y:S01]  /*5010*/  USHF.L.U32 UR4, UR11, 0x2, URZ ;  /* 0x000000020b047899 */ /* 0x000fe200080006ff */
[----:B------:R-:W-:-:S02]  /*5020*/  LOP3.LUT R3, R3, 0x180, RZ, 0xc0, !PT ;  /* 0x0000018003037812 */ /* 0x000fc400078ec0ff */
[----:B------:R-:W-:Y:S02]  /*5030*/  MOV R2, UR10 ;  /* 0x0000000a00027c02 */ /* 0x000fe40008000f00 */
[----:B------:R-:W-:Y:S02]  /*5040*/  SHF.L.U32 R18, R0, 0x2, RZ ;  /* 0x0000000200127819 */ /* 0x000fe400000006ff */
[----:B------:R-:W-:Y:S02]  /*5050*/  LOP3.LUT R14, R14, 0x3, RZ, 0xc0, !PT ;  /* 0x000000030e0e7812 */ /* 0x000fe400078ec0ff */
[----:B------:R-:W-:Y:S02]  /*5060*/  SHF.L.U64.HI R19, R0, 0x2, R5 ;  /* 0x0000000200137819 */ /* 0x000fe40000010205 */
[----:B------:R-:W-:Y:S01]  /*5070*/  IADD3 R0, P4, PT, R3, R0, RZ ;  /* 0x0000000003007210 */ /* 0x000fe20007f9e0ff */
[----:B------:R-:W-:Y:S01]  /*5080*/  IMAD.WIDE.U32 R2, R2, 0x4, RZ ;  /* 0x0000000402027825 */ /* 0x000fe200078e00ff */
[----:B0-----:R-:W-:-:S02]  /*5090*/  IADD3 R23, P1, PT, R18, UR14, RZ ;  /* 0x0000000e12177c10 */ /* 0x001fc4000ff3e0ff */
[C---:B-1----:R-:W-:Y:S02]  /*50a0*/  IADD3 R20, P2, PT, R18.reuse, UR16, RZ ;  /* 0x0000001012147c10 */ /* 0x042fe4000ff5e0ff */
[----:B------:R-:W-:Y:S02]  /*50b0*/  MOV R25, UR6 ;  /* 0x0000000600197c02 */ /* 0x000fe40008000f00 */
[----:B------:R-:W-:Y:S02]  /*50c0*/  MOV R4, UR7 ;  /* 0x0000000700047c02 */ /* 0x000fe40008000f00 */
[----:B--2---:R-:W-:Y:S02]  /*50d0*/  IADD3 R18, P3, PT, R18, UR18, RZ ;  /* 0x0000001212127c10 */ /* 0x004fe4000ff7e0ff */
        /* <DEDUP_REMOVED lines=8> */
.L_x_753:
        /* <DEDUP_REMOVED lines=33> */
.L_x_752:
[----:B------:R-:W-:Y:S05]  /*5370*/  BSYNC.RECONVERGENT B0 ;  /* 0x0000000000007941 */ /* 0x000fea0003800200 */
.L_x_751:
[----:B------:R-:W-:Y:S05]  /*5380*/  @!P0 EXIT ;  /* 0x000000000000894d */ /* 0x000fea0003800000 */
[----:B------:R-:W-:Y:S01]  /*5390*/  BSSY.RECONVERGENT B0, `(.L_x_754) ;  /* 0x0000061000007945 */ /* 0x000fe20003800200 */
[----:B------:R-:W-:Y:S02]  /*53a0*/  USHF.L.U64.HI UR5, UR10, 0x2, UR11 ;  /* 0x000000020a057899 */ /* 0x000fe4000801020b */
[----:B------:R-:W-:Y:S02]  /*53b0*/  USHF.L.U32 UR4, UR10, 0x2, URZ ;  /* 0x000000020a047899 */ /* 0x000fe400080006ff */
[----:B------:R-:W-:Y:S01]  /*53c0*/  USHF.L.U64.HI UR7, UR6, 0x2, UR7 ;  /* 0x0000000206077899 */ /* 0x000fe20008010207 */
[----:B------:R-:W2:Y:S01]  /*53d0*/  LDCU.64 UR14, c[0x0][0x3d8] ;  /* 0x00007b00ff0e77ac */ /* 0x000ea20008000a00 */
[----:B------:R-:W3:Y:S01]  /*53e0*/  LDCU.64 UR16, c[0x0][0x388] ;  /* 0x00007100ff1077ac */ /* 0x000ee20008000a00 */
[----:B------:R-:W4:Y:S01]  /*53f0*/  LDCU.64 UR18, c[0x0][0x390] ;  /* 0x00007200ff1277ac */ /* 0x000f220008000a00 */
[----:B------:R-:W-:Y:S02]  /*5400*/  USHF.L.U64.HI UR10, UR8, 0x2, UR9 ;  /* 0x00000002080a7899 */ /* 0x000fe40008010209 */
[----:B------:R-:W-:-:S02]  /*5410*/  USHF.L.U32 UR11, UR8, 0x2, URZ ;  /* 0x00000002080b7899 */ /* 0x000fc400080006ff */
[----:B------:R-:W-:-:S12]  /*5420*/  USHF.L.U32 UR6, UR6, 0x2, URZ ;  /* 0x0000000206067899 */ /* 0x000fd800080006ff */
.L_x_755:
[C---:B------:R-:W-:Y:S02]  /*5430*/  SHF.L.U32 R2, R0.reuse, 0x2, RZ ;  /* 0x0000000200027819 */ /* 0x040fe400000006ff */
[----:B------:R-:W-:Y:S02]  /*5440*/  SHF.L.U64.HI R3, R0, 0x2, R5 ;  /* 0x0000000200037819 */ /* 0x000fe40000010205 */
[----:B--2---:R-:W-:-:S04]  /*5450*/  IADD3 R4, P0, PT, R2, UR14, RZ ;  /* 0x0000000e02047c10 */ /* 0x004fc8000ff1e0ff */
[----:B------:R-:W-:Y:S02]  /*5460*/  IADD3.X R5, PT, PT, R3, UR15, RZ, P0, !PT ;  /* 0x0000000f03057c10 */ /* 0x000fe400087fe4ff */
[C---:B0-----:R-:W-:Y:S02]  /*5470*/  IADD3 R6, P0, PT, R4.reuse, UR11, RZ ;  /* 0x0000000b04067c10 */ /* 0x041fe4000ff1e0ff */
[C---:B------:R-:W-:Y:S02]  /*5480*/  IADD3 R10, P2, PT, R4.reuse, UR6, RZ ;  /* 0x00000006040a7c10 */ /* 0x040fe4000ff5e0ff */
[C---:B------:R-:W-:Y:S02]  /*5490*/  IADD3.X R7, PT, PT, R5.reuse, UR10, RZ, P0, !PT ;  /* 0x0000000a05077c10 */ /* 0x040fe400087fe4ff */
[----:B------:R-:W-:Y:S02]  /*54a0*/  IADD3 R8, P1, PT, R4, UR4, RZ ;  /* 0x0000000404087c10 */ /* 0x000fe4000ff3e0ff */
[C---:B------:R-:W-:Y:S01]  /*54b0*/  IADD3.X R11, PT, PT, R5.reuse, UR7, RZ, P2, !PT ;  /* 0x00000007050b7c10 */ /* 0x040fe200097fe4ff */
[----:B------:R0:W2:Y:S01]  /*54c0*/  LDG.E R4, desc[UR12][R4.64] ;  /* 0x0000000c04047981 */ /* 0x0000a2000c1e1900 */
[----:B------:R-:W-:-:S03]  /*54d0*/  IADD3.X R9, PT, PT, R5, UR5, RZ, P1, !PT ;  /* 0x0000000505097c10 */ /* 0x000fc60008ffe4ff */
[----:B------:R-:W2:Y:S04]  /*54e0*/  LDG.E R7, desc[UR12][R6.64] ;  /* 0x0000000c06077981 */ /* 0x000ea8000c1e1900 */
[----:B------:R-:W5:Y:S04]  /*54f0*/  LDG.E R8, desc[UR12][R8.64] ;  /* 0x0000000c08087981 */ /* 0x000f68000c1e1900 */
[----:B------:R-:W5:Y:S01]  /*5500*/  LDG.E R11, desc[UR12][R10.64] ;  /* 0x0000000c0a0b7981 */ /* 0x000f62000c1e1900 */
[----:B------:R-:W-:Y:S02]  /*5510*/  LOP3.LUT R15, R2, 0xfffffffc, RZ, 0xc0, !PT ;  /* 0xfffffffc020f7812 */ /* 0x000fe400078ec0ff */
[----:B------:R-:W-:-:S02]  /*5520*/  LOP3.LUT R16, R3, 0x1, RZ, 0xc0, !PT ;  /* 0x0000000103107812 */ /* 0x000fc400078ec0ff */
[----:B---3--:R-:W-:Y:S02]  /*5530*/  IADD3 R12, P0, PT, R15, UR16, RZ ;  /* 0x000000100f0c7c10 */ /* 0x008fe4000ff1e0ff */
[----:B0-----:R-:W-:Y:S02]  /*5540*/  LOP3.LUT R5, R3, 0x3, RZ, 0xc0, !PT ;  /* 0x0000000303057812 */ /* 0x001fe400078ec0ff */
[----:B------:R-:W-:Y:S02]  /*5550*/  IADD3.X R13, PT, PT, R16, UR17, RZ, P0, !PT ;  /* 0x00000011100d7c10 */ /* 0x000fe400087fe4ff */
[----:B----4-:R-:W-:Y:S02]  /*5560*/  IADD3 R14, P0, PT, R15, UR18, RZ ;  /* 0x000000120f0e7c10 */ /* 0x010fe4000ff1e0ff */
[----:B--2---:R-:W-:Y:S02]  /*5570*/  F2FP.BF16.F32.PACK_AB R17, R7, R4 ;  /* 0x000000040711723e */ /* 0x004fe400000010ff */
[----:B------:R-:W-:-:S02]  /*5580*/  IADD3 R4, P1, PT, R15, UR14, RZ ;  /* 0x0000000e0f047c10 */ /* 0x000fc4000ff3e0ff */
[----:B------:R-:W-:Y:S02]  /*5590*/  IADD3.X R15, PT, PT, R16, UR19, RZ, P0, !PT ;  /* 0x00000013100f7c10 */ /* 0x000fe400087fe4ff */
[----:B------:R-:W-:Y:S02]  /*55a0*/  IADD3.X R5, PT, PT, R5, UR15, RZ, P1, !PT ;  /* 0x0000000f05057c10 */ /* 0x000fe40008ffe4ff */
[----:B-----5:R-:W-:Y:S02]  /*55b0*/  F2FP.BF16.F32.PACK_AB R19, R11, R8 ;  /* 0x000000080b13723e */ /* 0x020fe400000010ff */
        /* <DEDUP_REMOVED lines=8> */
[----:B------:R-:W3:Y:S04]  /*5640*/  LDG.E R18, desc[UR12][R4.64+0x200] ;  /* 0x0002000c04127981 */ /* 0x000ee8000c1e1900 */
[----:B------:R-:W3:Y:S04]  /*5650*/  LDG.E R21, desc[UR12][R10.64+0x200] ;  /* 0x0002000c0a157981 */ /* 0x000ee8000c1e1900 */
[----:B-1----:R-:W4:Y:S04]  /*5660*/  LDG.E R20, desc[UR12][R6.64+0x200] ;  /* 0x0002000c06147981 */ /* 0x002f28000c1e1900 */
[----:B------:R-:W4:Y:S01]  /*5670*/  LDG.E R23, desc[UR12][R8.64+0x200] ;  /* 0x0002000c08177981 */ /* 0x000f22000c1e1900 */
        /* <DEDUP_REMOVED lines=12> */
[----:B------:R-:W3:Y:S04]  /*5740*/  LDG.E R18, desc[UR12][R4.64+0x400] ;  /* 0x0004000c04127981 */ /* 0x000ee8000c1e1900 */
[----:B--2---:R-:W3:Y:S04]  /*5750*/  LDG.E R19, desc[UR12][R10.64+0x400] ;  /* 0x0004000c0a137981 */ /* 0x004ee8000c1e1900 */
[----:B------:R-:W2:Y:S04]  /*5760*/  LDG.E R20, desc[UR12][R6.64+0x400] ;  /* 0x0004000c06147981 */ /* 0x000ea8000c1e1900 */
        /* <DEDUP_REMOVED lines=10> */
[----:B--2---:R-:W-:-:S03]  /*5810*/  F2FP.BF16.F32.PACK_AB R25, R25, R20 ;  /* 0x000000141919723e */ /* 0x004fc600000010ff */
[----:B------:R0:W-:Y:S04]  /*5820*/  STG.E desc[UR12][R14.64], R19 ;  /* 0x000000130e007986 */ /* 0x0001e8000c10190c */
[----:B------:R2:W-:Y:S04]  /*5830*/  STG.E desc[UR12][R12.64], R25 ;  /* 0x000000190c007986 */ /* 0x0005e8000c10190c */
[----:B------:R3:W4:Y:S04]  /*5840*/  LDG.E R4, desc[UR12][R4.64+0x600] ;  /* 0x0006000c04047981 */ /* 0x000728000c1e1900 */
[----:B------:R-:W4:Y:S04]  /*5850*/  LDG.E R11, desc[UR12][R10.64+0x600] ;  /* 0x0006000c0a0b7981 */ /* 0x000f28000c1e1900 */
[----:B------:R-:W5:Y:S04]  /*5860*/  LDG.E R6, desc[UR12][R6.64+0x600] ;  /* 0x0006000c06067981 */ /* 0x000f68000c1e1900 */
[----:B------:R-:W5:Y:S01]  /*5870*/  LDG.E R9, desc[UR12][R8.64+0x600] ;  /* 0x0006000c08097981 */ /* 0x000f62000c1e1900 */
[----:B------:R-:W-:-:S04]  /*5880*/  IADD3 R2, P0, PT, R2, 0x600, RZ ;  /* 0x0000060002027810 */ /* 0x000fc80007f1e0ff */
[----:B-1----:R-:W-:Y:S02]  /*5890*/  IADD3.X R16, PT, PT, RZ, R3, RZ, P0, !PT ;  /* 0x00000003ff107210 */ /* 0x002fe400007fe4ff */
[----:B------:R-:W-:Y:S02]  /*58a0*/  LOP3.LUT R3, R2, 0xfffffffc, RZ, 0xc0, !PT ;  /* 0xfffffffc02037812 */ /* 0x000fe400078ec0ff */
[----:B------:R-:W-:Y:S02]  /*58b0*/  LOP3.LUT R16, R16, 0x1, RZ, 0xc0, !PT ;  /* 0x0000000110107812 */ /* 0x000fe400078ec0ff */
[C---:B------:R-:W-:Y:S02]  /*58c0*/  IADD3 R2, P0, PT, R3.reuse, UR16, RZ ;  /* 0x0000001003027c10 */ /* 0x040fe4000ff1e0ff */
[----:B0-----:R-:W-:Y:S02]  /*58d0*/  IADD3 R14, P1, PT, R3, UR18, RZ ;  /* 0x00000012030e7c10 */ /* 0x001fe4000ff3e0ff */
[----:B------:R-:W-:-:S02]  /*58e0*/  IADD3.X R3, PT, PT, R16, UR17, RZ, P0, !PT ;  /* 0x0000001110037c10 */ /* 0x000fc400087fe4ff */
[----:B------:R-:W-:Y:S02]  /*58f0*/  IADD3.X R15, PT, PT, R16, UR19, RZ, P1, !PT ;  /* 0x00000013100f7c10 */ /* 0x000fe40008ffe4ff */
[----:B------:R-:W-:-:S04]  /*5900*/  IADD3 R0, PT, PT, R0, 0x200, RZ ;  /* 0x0000020000007810 */ /* 0x000fc80007ffe0ff */
[----:B------:R-:W-:Y:S01]  /*5910*/  ISETP.LT.U32.AND P0, PT, R0, UR8, PT ;  /* 0x0000000800007c0c */ /* 0x000fe2000bf01070 */
[----:B---3--:R-:W-:Y:S01]  /*5920*/  HFMA2 R5, -RZ, RZ, 0, 0 ;  /* 0x00000000ff057431 */ /* 0x008fe200000001ff */
[----:B----4-:R-:W-:Y:S02]  /*5930*/  F2FP.BF16.F32.PACK_AB R11, R11, R4 ;  /* 0x000000040b0b723e */ /* 0x010fe400000010ff */
[----:B------:R-:W-:Y:S02]  /*5940*/  MOV R4, UR9 ;  /* 0x0000000900047c02 */ /* 0x000fe40008000f00 */
[----:B-----5:R-:W-:Y:S01]  /*5950*/  F2FP.BF16.F32.PACK_AB R7, R9, R6 ;  /* 0x000000060907723e */ /* 0x020fe200000010ff */
[----:B------:R2:W-:Y:S04]  /*5960*/  STG.E desc[UR12][R2.64], R11 ;  /* 0x0000000b02007986 */ /* 0x0005e8000c10190c */
[----:B------:R2:W-:Y:S01]  /*5970*/  STG.E desc[UR12][R14.64], R7 ;  /* 0x000000070e007986 */ /* 0x0005e2000c10190c */
[----:B------:R-:W-:-:S13]  /*5980*/  ISETP.GT.AND.EX P0, PT, R4, RZ, PT, P0 ;  /* 0x000000ff0400720c */ /* 0x000fda0003f04300 */
[----:B--2---:R-:W-:Y:S05]  /*5990*/  @P0 BRA `(.L_x_755) ;  /* 0xfffffff800a40947 */ /* 0x004fea000383ffff */
[----:B------:R-:W-:Y:S05]  /*59a0*/  BSYNC.RECONVERGENT B0 ;  /* 0x0000000000007941 */ /* 0x000fea0003800200 */
.L_x_754:
[----:B------:R-:W-:Y:S05]  /*59b0*/  EXIT ;  /* 0x000000000000794d */ /* 0x000fea0003800000 */
.L_x_756:
        /* <DEDUP_REMOVED lines=12> */
.L_x_2485:


//--------------------- .text._Z35group_norm_nhwc_bwd_one_pass_kernelI11Fp16IOBf16WLi512ELi4ELi128EEv26Group_norm_nhwc_bwd_params --------------------------
	.section	.text._Z35group_norm_nhwc_bwd_one_pass_kernelI11Fp16IOBf16WLi512ELi4ELi128EEv26Group_norm_nhwc_bwd_params,"ax",@progbits
	.align	128
        .global         _Z35group_norm_nhwc_bwd_one_pass_kernelI11Fp16IOBf16WLi512ELi4ELi128EEv26Group_norm_nhwc_bwd_params
        .type           _Z35group_norm_nhwc_bwd_one_pass_kernelI11Fp16IOBf16WLi512ELi4ELi128EEv26Group_norm_nhwc_bwd_params,@function
        .size           _Z35group_norm_nhwc_bwd_one_pass_kernelI11Fp16IOBf16WLi512ELi4ELi128EEv26Group_norm_nhwc_bwd_params,(.L_x_2486 - _Z35group_norm_nhwc_bwd_one_pass_kernelI11Fp16IOBf16WLi512ELi4ELi128EEv26Group_norm_nhwc_bwd_params)
        .other          _Z35group_norm_nhwc_bwd_one_pass_kernelI11Fp16IOBf16WLi512ELi4ELi128EEv26Group_norm_nhwc_bwd_params,@"STO_CUDA_ENTRY STV_DEFAULT"
_Z35group_norm_nhwc_bwd_one_pass_kernelI11Fp16IOBf16WLi512ELi4ELi128EEv26Group_norm_nhwc_bwd_params:
.text._Z35group_norm_nhwc_bwd_one_pass_kernelI11Fp16IOBf16WLi512ELi4ELi128EEv26Group_norm_nhwc_bwd_params:
        /* <DEDUP_REMOVED lines=25> */
.L_x_800:
[----:B0-----:R-:W0:Y:S01]  /*0190*/  LDC R12, c[0x0][0x410] ;  /* 0x00010400ff0c7b82 */ /* 0x001e220000000800 */
[----:B-1----:R-:W1:Y:S01]  /*01a0*/  LDCU.128 UR16, c[0x0][0x400] ;  /* 0x00008000ff1077ac */ /* 0x002e620008000c00 */
[----:B------:R-:W-:Y:S02]  /*01b0*/  SHF.R.U32.HI R31, RZ, 0x1, R0 ;  /* 0x00000001ff1f7819 */ /* 0x000fe40000011600 */
[----:B------:R-:W-:-:S04]  /*01c0*/  ISETP.LE.AND P1, PT, RZ, UR7, PT ;  /* 0x00000007ff007c0c */ /* 0x000fc8000bf23270 */
[----:B------:R-:W2:Y:S01]  /*01d0*/  LDC R8, c[0x0][0x41c] ;  /* 0x00010700ff087b82 */ /* 0x000ea20000000800 */
[----:B------:R-:W-:Y:S02]  /*01e0*/  MOV R48, RZ ;  /* 0x000000ff00307202 */ /* 0x000fe40000000f00 */
[----:B------:R-:W-:Y:S01]  /*01f0*/  CS2R R46, SRZ ;  /* 0x00000000002e7805 */ /* 0x000fe2000001ff00 */
[----:B------:R-:W3:Y:S01]  /*0200*/  LDCU.64 UR4, c[0x0][0x3b8] ;  /* 0x00007700ff0477ac */ /* 0x000ee20008000a00 */
[----:B0-----:R-:W-:-:S04]  /*0210*/  IABS R13, R12 ;  /* 0x0000000c000d7213 */ /* 0x001fc80000000000 */
[----:B------:R-:W0:Y:S01]  /*0220*/  I2F.RP R4, R13 ;  /* 0x0000000d00047306 */ /* 0x000e220000209400 */
[----:B--2---:R-:W-:Y:S01]  /*0230*/  IMAD R31, R8, UR13, R31 ;  /* 0x0000000d081f7c24 */ /* 0x004fe2000f8e021f */
[----:B------:R-:W-:-:S04]  /*0240*/  SHF.L.U32 R8, R0, 0x1, RZ ;  /* 0x0000000100087819 */ /* 0x000fc800000006ff */
[C---:B-1----:R-:W-:Y:S02]  /*0250*/  ISETP.GE.U32.AND P2, PT, R31.reuse, UR16, PT ;  /* 0x000000101f007c0c */ /* 0x042fe4000bf46070 */
[----:B------:R-:W-:Y:S02]  /*0260*/  SHF.R.S32.HI R19, RZ, 0x1f, R31 ;  /* 0x0000001fff137819 */ /* 0x000fe4000001141f */
[----:B------:R-:W-:Y:S01]  /*0270*/  IADD3 R24, PT, PT, R31, 0x40, RZ ;  /* 0x000000401f187810 */ /* 0x000fe20007ffe0ff */
[----:B0-----:R-:W0:Y:S01]  /*0280*/  MUFU.RCP R4, R4 ;  /* 0x0000000400047308 */ /* 0x001e220000001000 */
[----:B------:R-:W-:Y:S02]  /*0290*/  ISETP.GE.AND.EX P2, PT, R19, UR17, PT, P2 ;  /* 0x0000001113007c0c */ /* 0x000fe4000bf46320 */
[----:B------:R-:W-:Y:S02]  /*02a0*/  SHF.R.S32.HI R21, RZ, 0x1f, R24 ;  /* 0x0000001fff157819 */ /* 0x000fe40000011418 */
[----:B0-----:R-:W-:-:S04]  /*02b0*/  IADD3 R10, PT, PT, R4, 0xffffffe, RZ ;  /* 0x0ffffffe040a7810 */ /* 0x001fc80007ffe0ff */
[----:B------:R0:W1:Y:S02]  /*02c0*/  F2I.FTZ.U32.TRUNC.NTZ R11, R10 ;  /* 0x0000000a000b7305 */ /* 0x000064000021f000 */
[----:B0-----:R-:W-:Y:S02]  /*02d0*/  MOV R10, RZ ;  /* 0x000000ff000a7202 */ /* 0x001fe40000000f00 */
[----:B-1----:R-:W-:-:S05]  /*02e0*/  IADD3 R6, PT, PT, RZ, -R11, RZ ;  /* 0x8000000bff067210 */ /* 0x002fca0007ffe0ff */
        /* <DEDUP_REMOVED lines=17> */
[----:B------:R-:W-:Y:S02]  /*0400*/  @!P1 IADD3 R4, PT, PT, -R4, RZ, RZ ;  /* 0x000000ff04049210 */ /* 0x000fe40007ffe1ff */
[----:B------:R-:W-:Y:S02]  /*0410*/  @P3 IADD3 R11, PT, PT, R11, 0x1, RZ ;  /* 0x000000010b0b3810 */ /* 0x000fe40007ffe0ff */
[----:B------:R-:W-:Y:S02]  /*0420*/  ISETP.GE.U32.AND P3, PT, R24, UR16, PT ;  /* 0x0000001018007c0c */ /* 0x000fe4000bf66070 */
[----:B------:R-:W-:-:S02]  /*0430*/  MOV R6, R11 ;  /* 0x0000000b00067202 */ /* 0x000fc40000000f00 */
[----:B------:R-:W-:Y:S01]  /*0440*/  ISETP.GE.AND.EX P3, PT, R21, UR17, PT, P3 ;  /* 0x0000001115007c0c */ /* 0x000fe2000bf66330 */
[----:B------:R-:W0:Y:S01]  /*0450*/  @!P2 LDC.64 R10, c[0x0][0x3f8] ;  /* 0x0000fe00ff0aab82 */ /* 0x000e220000000a00 */
[----:B------:R-:W-:Y:S02]  /*0460*/  @!P0 IADD3 R6, PT, PT, -R6, RZ, RZ ;  /* 0x000000ff06068210 */ /* 0x000fe40007ffe1ff */
[C---:B------:R-:W-:Y:S02]  /*0470*/  SEL R53, R13.reuse, R4, !P4 ;  /* 0x000000040d357207 */ /* 0x040fe40006000000 */
[----:B------:R-:W-:Y:S02]  /*0480*/  SEL R13, R13, R6, !P4 ;  /* 0x000000060d0d7207 */ /* 0x000fe40006000000 */
[----:B------:R-:W-:Y:S02]  /*0490*/  LOP3.LUT R6, R8, 0x2, RZ, 0xc0, !PT ;  /* 0x0000000208067812 */ /* 0x000fe400078ec0ff */
[----:B------:R-:W-:-:S02]  /*04a0*/  SHF.L.U32 R15, R53, 0x2, RZ ;  /* 0x00000002350f7819 */ /* 0x000fc400000006ff */
[----:B------:R-:W-:Y:S01]  /*04b0*/  SHF.R.S32.HI R4, RZ, 0x1f, R13 ;  /* 0x0000001fff047819 */ /* 0x000fe2000001140d */
[----:B------:R-:W1:Y:S01]  /*04c0*/  @!P3 LDC.64 R16, c[0x0][0x3f8] ;  /* 0x0000fe00ff10bb82 */ /* 0x000e620000000a00 */
[----:B------:R-:W-:Y:S02]  /*04d0*/  IADD3 R8, PT, PT, R31, 0x80, RZ ;  /* 0x000000801f087810 */ /* 0x000fe40007ffe0ff */
[----:B------:R-:W-:Y:S01]  /*04e0*/  SHF.R.S32.HI R57, RZ, 0x1f, R15 ;  /* 0x0000001fff397819 */ /* 0x000fe2000001140f */
[----:B------:R-:W-:Y:S01]  /*04f0*/  IMAD R4, R4, UR18, RZ ;  /* 0x0000001204047c24 */ /* 0x000fe2000f8e02ff */
[----:B------:R-:W-:Y:S02]  /*0500*/  LOP3.LUT R56, R15, R6, RZ, 0xfc, !PT ;  /* 0x000000060f387212 */ /* 0x000fe400078efcff */
[----:B------:R-:W-:Y:S01]  /*0510*/  ISETP.GE.U32.AND P4, PT, R8, UR16, PT ;  /* 0x0000001008007c0c */ /* 0x000fe2000bf86070 */
[C---:B------:R-:W-:Y:S01]  /*0520*/  IMAD R59, R13.reuse, UR19, R4 ;  /* 0x000000130d3b7c24 */ /* 0x040fe2000f8e0204 */
[----:B------:R-:W-:Y:S01]  /*0530*/  SHF.R.S32.HI R29, RZ, 0x1f, R8 ;  /* 0x0000001fff1d7819 */ /* 0x000fe20000011408 */
[----:B------:R-:W-:Y:S01]  /*0540*/  IMAD.WIDE.U32 R56, R13, UR18, R56 ;  /* 0x000000120d387c25 */ /* 0x000fe2000f8e0038 */
[----:B------:R-:W2:Y:S02]  /*0550*/  @!P2 LDC.64 R14, c[0x0][0x398] ;  /* 0x0000e600ff0eab82 */ /* 0x000ea40000000a00 */
[----:B------:R-:W-:Y:S01]  /*0560*/  ISETP.GE.AND.EX P4, PT, R29, UR17, PT, P4 ;  /* 0x000000111d007c0c */ /* 0x000fe2000bf86340 */
[----:B0-----:R-:W-:Y:S01]  /*0570*/  @!P2 IMAD R4, R19, R10, RZ ;  /* 0x0000000a1304a224 */ /* 0x001fe200078e02ff */
[----:B------:R-:W-:-:S02]  /*0580*/  IADD3 R59, PT, PT, R57, R59, RZ ;  /* 0x0000003b393b7210 */ /* 0x000fc40007ffe0ff */
[----:B------:R-:W-:Y:S01]  /*0590*/  @!P2 MOV R58, R56 ;  /* 0x00000038003aa202 */ /* 0x000fe20000000f00 */
[C---:B------:R-:W-:Y:S01]  /*05a0*/  @!P2 IMAD R23, R31.reuse, R11, R4 ;  /* 0x0000000b1f17a224 */ /* 0x040fe200078e0204 */
[----:B------:R-:W0:Y:S03]  /*05b0*/  @!P2 LDC.64 R12, c[0x0][0x3a0] ;  /* 0x0000e800ff0cab82 */ /* 0x000e260000000a00 */
[----:B------:R-:W-:-:S04]  /*05c0*/  @!P2 IMAD.WIDE.U32 R18, R31, R10, R58 ;  /* 0x0000000a1f12a225 */ /* 0x000fc800078e003a */
[----:B-1----:R-:W-:Y:S01]  /*05d0*/  @!P3 IMAD R4, R21, R16, RZ ;  /* 0x000000101504b224 */ /* 0x002fe200078e02ff */
[----:B------:R-:W1:Y:S01]  /*05e0*/  @!P4 LDC.64 R10, c[0x0][0x3f8] ;  /* 0x0000fe00ff0acb82 */ /* 0x000e620000000a00 */
[----:B------:R-:W-:Y:S02]  /*05f0*/  @!P2 IADD3 R23, PT, PT, R19, R23, RZ ;  /* 0x000000171317a210 */ /* 0x000fe40007ffe0ff */
[----:B------:R-:W-:Y:S01]  /*0600*/  @!P2 SHF.L.U32 R19, R18, 0x1, RZ ;  /* 0x000000011213a819 */ /* 0x000fe200000006ff */
[----:B------:R-:W-:Y:S01]  /*0610*/  @!P3 IMAD R33, R24, R17, R4 ;  /* 0x000000111821b224 */ /* 0x000fe200078e0204 */
[----:B------:R-:W-:Y:S02]  /*0620*/  @!P2 SHF.L.U64.HI R26, R18, 0x1, R23 ;  /* 0x00000001121aa819 */ /* 0x000fe40000010217 */
[----:B------:R-:W-:Y:S01]  /*0630*/  IADD3 R4, PT, PT, R31, 0xc0, RZ ;  /* 0x000000c01f047810 */ /* 0x000fe20007ffe0ff */
[----:B------:R-:W4:Y:S01]  /*0640*/  @!P3 LDC.64 R20, c[0x0][0x3a0] ;  /* 0x0000e800ff14bb82 */ /* 0x000f220000000a00 */
[----:B--2---:R-:W-:-:S02]  /*0650*/  @!P2 IADD3 R14, P1, PT, R19, R14, RZ ;  /* 0x0000000e130ea210 */ /* 0x004fc40007f3e0ff */
[----:B------:R-:W-:Y:S02]  /*0660*/  @!P3 MOV R18, R56 ;  /* 0x000000380012b202 */ /* 0x000fe40000000f00 */
[----:B------:R-:W-:Y:S02]  /*0670*/  SHF.R.S32.HI R27, RZ, 0x1f, R4 ;  /* 0x0000001fff1b7819 */ /* 0x000fe40000011404 */
[----:B0-----:R-:W-:Y:S02]  /*0680*/  @!P2 IADD3 R22, P0, PT, R19, R12, RZ ;  /* 0x0000000c1316a210 */ /* 0x001fe40007f1e0ff */
[----:B------:R-:W-:Y:S02]  /*0690*/  @!P3 MOV R19, R59 ;  /* 0x0000003b0013b202 */ /* 0x000fe40000000f00 */
[----:B------:R-:W-:Y:S02]  /*06a0*/  @!P2 IADD3.X R23, PT, PT, R26, R13, RZ, P0, !PT ;  /* 0x0000000d1a17a210 */ /* 0x000fe400007fe4ff */
[----:B------:R-:W-:Y:S01]  /*06b0*/  ISETP.GE.U32.AND P0, PT, R4, UR16, PT ;  /* 0x0000001004007c0c */ /* 0x000fe2000bf06070 */
[----:B------:R-:W-:Y:S01]  /*06c0*/  @!P3 IMAD.WIDE.U32 R24, R24, R16, R18 ;  /* 0x000000101818b225 */ /* 0x000fe200078e0012 */
[----:B------:R-:W-:Y:S01]  /*06d0*/  @!P2 IADD3.X R15, PT, PT, R26, R15, RZ, P1, !PT ;  /* 0x0000000f1a0fa210 */ /* 0x000fe20000ffe4ff */
[----:B------:R-:W0:Y:S01]  /*06e0*/  @!P3 LDC.64 R18, c[0x0][0x398] ;  /* 0x0000e600ff12bb82 */ /* 0x000e220000000a00 */
[----:B------:R-:W-:Y:S01]  /*06f0*/  ISETP.GE.AND.EX P0, PT, R27, UR17, PT, P0 ;  /* 0x000000111b007c0c */ /* 0x000fe2000bf06300 */
[----:B-1----:R-:W-:Y:S01]  /*0700*/  @!P4 IMAD R28, R29, R10, RZ ;  /* 0x0000000a1d1cc224 */ /* 0x002fe200078e02ff */
[----:B------:R-:W-:Y:S01]  /*0710*/  @!P3 IADD3 R25, PT, PT, R25, R33, RZ ;  /* 0x000000211919b210 */ /* 0x000fe20007ffe0ff */
[----:B------:R0:W5:Y:S01]  /*0720*/  @!P2 LDG.E R48, desc[UR10][R22.64] ;  /* 0x0000000a1630a981 */ /* 0x000162000c1e1900 */
[----:B------:R-:W-:Y:S01]  /*0730*/  @!P3 SHF.L.U32 R29, R24, 0x1, RZ ;  /* 0x00000001181db819 */ /* 0x000fe200000006ff */
[----:B------:R-:W-:Y:S01]  /*0740*/  @!P4 IMAD R33, R8, R11, R28 ;  /* 0x0000000b0821c224 */ /* 0x000fe200078e021c */
[----:B------:R-:W-:Y:S01]  /*0750*/  @!P3 SHF.L.U64.HI R26, R24, 0x1, R25 ;  /* 0x00000001181ab819 */ /* 0x000fe20000010219 */
[----:B------:R-:W1:Y:S01]  /*0760*/  @!P4 LDC.64 R12, c[0x0][0x398] ;  /* 0x0000e600ff0ccb82 */ /* 0x000e620000000a00 */
[----:B------:R-:W-:Y:S01]  /*0770*/  @!P4 MOV R24, R56 ;  /* 0x000000380018c202 */ /* 0x000fe20000000f00 */
[----:B------:R2:W5:Y:S01]  /*0780*/  @!P2 LDG.E R47, desc[UR10][R14.64] ;  /* 0x0000000a0e2fa981 */ /* 0x000562000c1e1900 */
[----:B------:R-:W-:-:S02]  /*0790*/  @!P4 MOV R25, R59 ;  /* 0x0000003b0019c202 */ /* 0x000fc40000000f00 */
[----:B------:R-:W-:Y:S02]  /*07a0*/  ISETP.GE.U32.AND P1, PT, R51, UR16, PT ;  /* 0x0000001033007c0c */ /* 0x000fe4000bf26070 */
[----:B----4-:R-:W-:Y:S01]  /*07b0*/  @!P3 IADD3 R20, P5, PT, R29, R20, RZ ;  /* 0x000000141d14b210 */ /* 0x010fe20007fbe0ff */
[----:B------:R-:W-:Y:S01]  /*07c0*/  @!P4 IMAD.WIDE.U32 R24, R8, R10, R24 ;  /* 0x0000000a0818c225 */ /* 0x000fe200078e0018 */
[----:B------:R-:W4:Y:S01]  /*07d0*/  @!P4 LDC.64 R16, c[0x0][0x3a0] ;  /* 0x0000e800ff10cb82 */ /* 0x000f220000000a00 */
[----:B------:R-:W-:Y:S02]  /*07e0*/  ISETP.GE.AND.EX P1, PT, R7, UR17, PT, P1 ;  /* 0x0000001107007c0c */ /* 0x000fe4000bf26310 */
[----:B------:R-:W-:-:S05]  /*07f0*/  @!P3 IADD3.X R21, PT, PT, R26, R21, RZ, P5, !PT ;  /* 0x000000151a15b210 */ /* 0x000fca0002ffe4ff */
[----:B------:R-:W4:Y:S01]  /*0800*/  @!P0 LDC.64 R10, c[0x0][0x3f8] ;  /* 0x0000fe00ff0a8b82 */ /* 0x000f220000000a00 */
[----:B0-----:R-:W-:Y:S02]  /*0810*/  @!P3 IADD3 R22, P2, PT, R29, R18, RZ ;  /* 0x000000121d16b210 */ /* 0x001fe40007f5e0ff */
[----:B------:R-:W-:Y:S02]  /*0820*/  CS2R R42, SRZ ;  /* 0x00000000002a7805 */ /* 0x000fe4000001ff00 */
[----:B------:R-:W-:Y:S01]  /*0830*/  @!P4 IADD3 R29, PT, PT, R25, R33, RZ ;  /* 0x00000021191dc210 */ /* 0x000fe20007ffe0ff */
[----:B---3--:R-:W-:Y:S01]  /*0840*/  UIMAD.WIDE UR4, UR7, 0x8, UR4 ;  /* 0x00000008070478a5 */ /* 0x008fe2000f8e0204 */
[C---:B------:R-:W-:Y:S02]  /*0850*/  @!P4 SHF.L.U32 R25, R24.reuse, 0x1, RZ ;  /* 0x000000011819c819 */ /* 0x040fe400000006ff */
[----:B------:R-:W-:Y:S02]  /*0860*/  CS2R R44, SRZ ;  /* 0x00000000002c7805 */ /* 0x000fe4000001ff00 */
[----:B------:R-:W-:Y:S01]  /*0870*/  @!P4 SHF.L.U64.HI R8, R24, 0x1, R29 ;  /* 0x000000011808c819 */ /* 0x000fe2000001021d */
[----:B------:R0:W5:Y:S01]  /*0880*/  @!P3 LDG.E R46, desc[UR10][R20.64] ;  /* 0x0000000a142eb981 */ /* 0x000162000c1e1900 */
[----:B-1----:R-:W-:-:S02]  /*0890*/  @!P4 IADD3 R12, P5, PT, R25, R12, RZ ;  /* 0x0000000c190cc210 */ /* 0x002fc40007fbe0ff */
[----:B--2---:R-:W-:Y:S02]  /*08a0*/  @!P0 MOV R14, R56 ;  /* 0x00000038000e8202 */ /* 0x004fe40000000f00 */
[----:B------:R-:W-:Y:S02]  /*08b0*/  @!P0 MOV R15, R59 ;  /* 0x0000003b000f8202 */ /* 0x000fe40000000f00 */
[----:B------:R-:W-:Y:S02]  /*08c0*/  @!P4 IADD3.X R13, PT, PT, R8, R13, RZ, P5, !PT ;  /* 0x0000000d080dc210 */ /* 0x000fe40002ffe4ff */
[----:B------:R-:W-:Y:S01]  /*08d0*/  @!P3 IADD3.X R23, PT, PT, R26, R19, RZ, P2, !PT ;  /* 0x000000131a17b210 */ /* 0x000fe200017fe4ff */
[----:B0-----:R-:W0:Y:S01]  /*08e0*/  @!P0 LDC.64 R20, c[0x0][0x398] ;  /* 0x0000e600ff148b82 */ /* 0x001e220000000a00 */
[-C--:B----4-:R-:W-:Y:S02]  /*08f0*/  @!P0 IMAD R27, R27, R10.reuse, RZ ;  /* 0x0000000a1b1b8224 */ /* 0x090fe400078e02ff */
[C---:B------:R-:W-:Y:S01]  /*0900*/  @!P0 IMAD.WIDE.U32 R14, R4.reuse, R10, R14 ;  /* 0x0000000a040e8225 */ /* 0x040fe200078e000e */
[----:B------:R-:W-:Y:S01]  /*0910*/  @!P4 IADD3 R16, P2, PT, R25, R16, RZ ;  /* 0x000000101910c210 */ /* 0x000fe20007f5e0ff */
[----:B------:R1:W5:Y:S03]  /*0920*/  @!P4 LDG.E R43, desc[UR10][R12.64] ;  /* 0x0000000a0c2bc981 */ /* 0x000366000c1e1900 */
[----:B------:R-:W2:Y:S01]  /*0930*/  @!P1 LDC.64 R24, c[0x0][0x3f8] ;  /* 0x0000fe00ff189b82 */ /* 0x000ea20000000a00 */
[----:B------:R-:W-:Y:S01]  /*0940*/  @!P0 IMAD R11, R4, R11, R27 ;  /* 0x0000000b040b8224 */ /* 0x000fe200078e021b */
[----:B------:R-:W-:Y:S01]  /*0950*/  MOV R10, UR4 ;  /* 0x00000004000a7c02 */ /* 0x000fe20008000f00 */
[----:B------:R3:W5:Y:S01]  /*0960*/  @!P3 LDG.E R45, desc[UR10][R22.64] ;  /* 0x0000000a162db981 */ /* 0x000762000c1e1900 */
[----:B------:R-:W-:-:S04]  /*0970*/  @!P4 IADD3.X R17, PT, PT, R8, R17, RZ, P2, !PT ;  /* 0x000000110811c210 */ /* 0x000fc800017fe4ff */
[----:B------:R-:W4:Y:S01]  /*0980*/  @!P0 LDC.64 R18, c[0x0][0x3a0] ;  /* 0x0000e800ff128b82 */ /* 0x000f220000000a00 */
[----:B-1----:R-:W-:Y:S01]  /*0990*/  @!P0 IADD3 R13, PT, PT, R15, R11, RZ ;  /* 0x0000000b0f0d8210 */ /* 0x002fe20007ffe0ff */
[----:B------:R1:W5:Y:S01]  /*09a0*/  @!P4 LDG.E R44, desc[UR10][R16.64] ;  /* 0x0000000a102cc981 */ /* 0x000362000c1e1900 */
[----:B------:R-:W-:Y:S02]  /*09b0*/  MOV R11, UR5 ;  /* 0x00000005000b7c02 */ /* 0x000fe40008000f00 */
[----:B------:R-:W-:-:S03]  /*09c0*/  ISETP.GE.U32.AND P3, PT, R50, UR16, PT ;  /* 0x0000001032007c0c */ /* 0x000fc6000bf66070 */
[----:B------:R-:W0:Y:S01]  /*09d0*/  @!P1 LDC.64 R26, c[0x0][0x3a0] ;  /* 0x0000e800ff1a9b82 */ /* 0x000e220000000a00 */
[----:B------:R-:W4:Y:S01]  /*09e0*/  LDG.E.64 R10, desc[UR10][R10.64] ;  /* 0x0000000a0a0a7981 */ /* 0x000f22000c1e1b00 */
[----:B------:R-:W-:Y:S02]  /*09f0*/  ISETP.GE.AND.EX P3, PT, R9, UR17, PT, P3 ;  /* 0x0000001109007c0c */ /* 0x000fe4000bf66330 */
[----:B------:R-:W-:Y:S02]  /*0a00*/  ISETP.GE.U32.AND P2, PT, R52, UR16, PT ;  /* 0x0000001034007c0c */ /* 0x000fe4000bf46070 */
[C---:B---3--:R-:W-:Y:S02]  /*0a10*/  @!P0 SHF.L.U32 R23, R14.reuse, 0x1, RZ ;  /* 0x000000010e178819 */ /* 0x048fe400000006ff */
[----:B------:R-:W-:Y:S02]  /*0a20*/  ISETP.GE.AND.EX P2, PT, R5, UR17, PT, P2 ;  /* 0x0000001105007c0c */ /* 0x000fe4000bf46320 */
[----:B------:R-:W-:-:S02]  /*0a30*/  @!P0 SHF.L.U64.HI R4, R14, 0x1, R13 ;  /* 0x000000010e048819 */ /* 0x000fc4000001020d */
[----:B------:R-:W3:Y:S01]  /*0a40*/  @!P1 LDC.64 R14, c[0x0][0x398] ;  /* 0x0000e600ff0e9b82 */ /* 0x000ee20000000a00 */
[----:B--2---:R-:W-:Y:S01]  /*0a50*/  @!P1 IMAD R8, R7, R24, RZ ;  /* 0x0000001807089224 */ /* 0x004fe200078e02ff */
[----:B------:R-:W-:Y:S02]  /*0a60*/  @!P1 MOV R12, R56 ;  /* 0x00000038000c9202 */ /* 0x000fe40000000f00 */
[----:B------:R-:W-:-:S04]  /*0a70*/  @!P1 MOV R13, R59 ;  /* 0x0000003b000d9202 */ /* 0x000fc80000000f00 */
[----:B-1----:R-:W1:Y:S01]  /*0a80*/  @!P3 LDC.64 R16, c[0x0][0x3f8] ;  /* 0x0000fe00ff10bb82 */ /* 0x002e620000000a00 */
[C---:B------:R-:W-:Y:S02]  /*0a90*/  @!P1 IMAD R29, R51.reuse, R25, R8 ;  /* 0x00000019331d9224 */ /* 0x040fe400078e0208 */
[----:B------:R-:W-:Y:S01]  /*0aa0*/  @!P1 IMAD.WIDE.U32 R24, R51, R24, R12 ;  /* 0x0000001833189225 */ /* 0x000fe200078e000c */
[----:B----4-:R-:W-:-:S04]  /*0ab0*/  @!P0 IADD3 R22, P5, PT, R23, R18, RZ ;  /* 0x0000001217168210 */ /* 0x010fc80007fbe0ff */
[----:B------:R-:W2:Y:S01]  /*0ac0*/  @!P2 LDC.64 R12, c[0x0][0x3f8] ;  /* 0x0000fe00ff0cab82 */ /* 0x000ea20000000a00 */
[----:B0-----:R-:W-:Y:S02]  /*0ad0*/  @!P0 IADD3 R18, P6, PT, R23, R20, RZ ;  /* 0x0000001417128210 */ /* 0x001fe40007fde0ff */
[----:B------:R-:W-:Y:S02]  /*0ae0*/  IADD3 R31, PT, PT, R31, 0x1c0, RZ ;  /* 0x000001c01f1f7810 */ /* 0x000fe40007ffe0ff */
[----:B------:R-:W-:Y:S02]  /*0af0*/  CS2R R40, SRZ ;  /* 0x0000000000287805 */ /* 0x000fe4000001ff00 */
[C---:B------:R-:W-:Y:S02]  /*0b00*/  @!P0 IADD3.X R23, PT, PT, R4.reuse, R19, RZ, P5, !PT ;  /* 0x0000001304178210 */ /* 0x040fe40002ffe4ff */
[----:B------:R-:W-:Y:S02]  /*0b10*/  @!P0 IADD3.X R19, PT, PT, R4, R21, RZ, P6, !PT ;  /* 0x0000001504138210 */ /* 0x000fe400037fe4ff */
[----:B------:R-:W-:Y:S01]  /*0b20*/  ISETP.GE.U32.AND P4, PT, R31, UR16, PT ;  /* 0x000000101f007c0c */ /* 0x000fe2000bf86070 */
[----:B------:R-:W5:Y:S01]  /*0b30*/  @!P0 LDG.E R42, desc[UR10][R22.64] ;  /* 0x0000000a162a8981 */ /* 0x000f62000c1e1900 */
[----:B------:R-:W-:Y:S01]  /*0b40*/  SHF.R.S32.HI R33, RZ, 0x1f, R31 ;  /* 0x0000001fff217819 */ /* 0x000fe2000001141f */
[----:B------:R-:W0:Y:S01]  /*0b50*/  @!P3 LDC.64 R20, c[0x0][0x398] ;  /* 0x0000e600ff14bb82 */ /* 0x000e220000000a00 */
[----:B------:R-:W-:Y:S01]  /*0b60*/  @!P1 IADD3 R29, PT, PT, R25, R29, RZ ;  /* 0x0000001d191d9210 */ /* 0x000fe20007ffe0ff */
[----:B------:R4:W5:Y:S01]  /*0b70*/  @!P0 LDG.E R41, desc[UR10][R18.64] ;  /* 0x0000000a12298981 */ /* 0x000962000c1e1900 */
[----:B------:R-:W-:-:S02]  /*0b80*/  @!P1 SHF.L.U32 R25, R24, 0x1, RZ ;  /* 0x0000000118199819 */ /* 0x000fc400000006ff */
[----:B------:R-:W-:Y:S02]  /*0b90*/  ISETP.GE.AND.EX P4, PT, R33, UR17, PT, P4 ;  /* 0x0000001121007c0c */ /* 0x000fe4000bf86340 */
[----:B------:R-:W-:Y:S01]  /*0ba0*/  @!P1 SHF.L.U64.HI R4, R24, 0x1, R29 ;  /* 0x0000000118049819 */ /* 0x000fe2000001021d */
[----:B-1----:R-:W-:Y:S01]  /*0bb0*/  @!P3 IMAD R8, R9, R16, RZ ;  /* 0x000000100908b224 */ /* 0x002fe200078e02ff */
[C---:B---3--:R-:W-:Y:S01]  /*0bc0*/  @!P1 IADD3 R24, P0, PT, R25.reuse, R14, RZ ;  /* 0x0000000e19189210 */ /* 0x048fe20007f1e0ff */
[----:B------:R-:W1:Y:S01]  /*0bd0*/  @!P3 LDC.64 R28, c[0x0][0x3a0] ;  /* 0x0000e800ff1cbb82 */ /* 0x000e620000000a00 */
[----:B------:R-:W-:Y:S02]  /*0be0*/  @!P1 IADD3 R26, P5, PT, R25, R26, RZ ;  /* 0x0000001a191a9210 */ /* 0x000fe40007fbe0ff */
[----:B------:R-:W-:Y:S02]  /*0bf0*/  @!P1 IADD3.X R25, PT, PT, R4, R15, RZ, P0, !PT ;  /* 0x0000000f04199210 */ /* 0x000fe400007fe4ff */
[----:B------:R-:W-:-:S02]  /*0c00*/  @!P3 MOV R14, R56 ;  /* 0x00000038000eb202 */ /* 0x000fc40000000f00 */
[----:B------:R-:W-:Y:S01]  /*0c10*/  @!P3 MOV R15, R59 ;  /* 0x0000003b000fb202 */ /* 0x000fe20000000f00 */
[----:B------:R-:W-:Y:S01]  /*0c20*/  @!P3 IMAD R39, R50, R17, R8 ;  /* 0x000000113227b224 */ /* 0x000fe200078e0208 */
[----:B------:R-:W-:Y:S01]  /*0c30*/  @!P1 IADD3.X R27, PT, PT, R4, R27, RZ, P5, !PT ;  /* 0x0000001b041b9210 */ /* 0x000fe20002ffe4ff */
[----:B--2---:R-:W-:Y:S01]  /*0c40*/  @!P2 IMAD R4, R5, R12, RZ ;  /* 0x0000000c0504a224 */ /* 0x004fe200078e02ff */
[----:B----4-:R-:W2:Y:S01]  /*0c50*/  @!P4 LDC.64 R18, c[0x0][0x3f8] ;  /* 0x0000fe00ff12cb82 */ /* 0x010ea20000000a00 */
[----:B------:R-:W-:Y:S01]  /*0c60*/  @!P3 IMAD.WIDE.U32 R16, R50, R16, R14 ;  /* 0x000000103210b225 */ /* 0x000fe200078e000e */
[----:B------:R-:W-:Y:S02]  /*0c70*/  @!P2 MOV R14, R56 ;  /* 0x00000038000ea202 */ /* 0x000fe40000000f00 */
[----:B------:R-:W-:Y:S01]  /*0c80*/  @!P2 MOV R15, R59 ;  /* 0x0000003b000fa202 */ /* 0x000fe20000000f00 */
[----:B------:R-:W-:Y:S01]  /*0c90*/  @!P2 IMAD R35, R52, R13, R4 ;  /* 0x0000000d3423a224 */ /* 0x000fe200078e0204 */
[----:B------:R-:W-:-:S02]  /*0ca0*/  ISETP.NE.AND P5, PT, RZ, UR15, PT ;  /* 0x0000000fff007c0c */ /* 0x000fc4000bfa5270 */
[----:B------:R-:W-:Y:S02]  /*0cb0*/  CS2R R36, SRZ ;  /* 0x0000000000247805 */ /* 0x000fe4000001ff00 */
[----:B------:R-:W-:Y:S01]  /*0cc0*/  MOV R38, RZ ;  /* 0x000000ff00267202 */ /* 0x000fe20000000f00 */
[----:B------:R-:W-:Y:S01]  /*0cd0*/  @!P2 IMAD.WIDE.U32 R12, R52, R12, R14 ;  /* 0x0000000c340ca225 */ /* 0x000fe200078e000e */
[----:B------:R-:W-:Y:S01]  /*0ce0*/  @!P3 IADD3 R17, PT, PT, R17, R39, RZ ;  /* 0x000000271111b210 */ /* 0x000fe20007ffe0ff */
[----:B------:R-:W3:Y:S01]  /*0cf0*/  @!P2 LDC.64 R22, c[0x0][0x3a0] ;  /* 0x0000e800ff16ab82 */ /* 0x000ee20000000a00 */
[C---:B------:R-:W-:Y:S01]  /*0d00*/  @!P3 SHF.L.U32 R15, R16.reuse, 0x1, RZ ;  /* 0x00000001100fb819 */ /* 0x040fe200000006ff */
[----:B------:R4:W5:Y:S01]  /*0d10*/  @!P1 LDG.E R37, desc[UR10][R24.64] ;  /* 0x0000000a18259981 */ /* 0x000962000c1e1900 */
[----:B------:R-:W-:Y:S02]  /*0d20*/  @!P2 IADD3 R13, PT, PT, R13, R35, RZ ;  /* 0x000000230d0da210 */ /* 0x000fe40007ffe0ff */
[----:B------:R-:W-:Y:S01]  /*0d30*/  @!P3 SHF.L.U64.HI R8, R16, 0x1, R17 ;  /* 0x000000011008b819 */ /* 0x000fe20000010211 */
[----:B------:R4:W5:Y:S01]  /*0d40*/  @!P1 LDG.E R38, desc[UR10][R26.64] ;  /* 0x0000000a1a269981 */ /* 0x000962000c1e1900 */
[C---:B-1----:R-:W-:Y:S01]  /*0d50*/  @!P3 IADD3 R28, P0, PT, R15.reuse, R28, RZ ;  /* 0x0000001c0f1cb210 */ /* 0x042fe20007f1e0ff */
[----:B------:R-:W1:Y:S01]  /*0d60*/  @!P4 LDC.64 R16, c[0x0][0x398] ;  /* 0x0000e600ff10cb82 */ /* 0x000e620000000a00 */
[----:B0-----:R-:W-:-:S02]  /*0d70*/  @!P3 IADD3 R20, P1, PT, R15, R20, RZ ;  /* 0x000000140f14b210 */ /* 0x001fc40007f3e0ff */
[C---:B------:R-:W-:Y:S02]  /*0d80*/  @!P2 SHF.L.U32 R35, R12.reuse, 0x1, RZ ;  /* 0x000000010c23a819 */ /* 0x040fe400000006ff */
[----:B------:R-:W-:-:S03]  /*0d90*/  @!P2 SHF.L.U64.HI R4, R12, 0x1, R13 ;  /* 0x000000010c04a819 */ /* 0x000fc6000001020d */
[----:B------:R-:W0:Y:S01]  /*0da0*/  @!P2 LDC.64 R12, c[0x0][0x398] ;  /* 0x0000e600ff0cab82 */ /* 0x000e220000000a00 */
[----:B------:R-:W-:Y:S01]  /*0db0*/  @!P3 IADD3.X R29, PT, PT, R8, R29, RZ, P0, !PT ;  /* 0x0000001d081db210 */ /* 0x000fe200007fe4ff */
[----:B--2---:R-:W-:-:S04]  /*0dc0*/  @!P4 IMAD R30, R33, R18, RZ ;  /* 0x00000012211ec224 */ /* 0x004fc800078e02ff */
[----:B------:R2:W5:Y:S02]  /*0dd0*/  @!P3 LDG.E R36, desc[UR10][R28.64] ;  /* 0x0000000a1c24b981 */ /* 0x000564000c1e1900 */
[----:B------:R-:W1:Y:S08]  /*0de0*/  @!P4 LDC.64 R14, c[0x0][0x3a0] ;  /* 0x0000e800ff0ecb82 */ /* 0x000e700000000a00 */
[----:B----4-:R-:W4:Y:S08]  /*0df0*/  @P5 LDC.64 R24, c[0x0][0x3b0] ;  /* 0x0000ec00ff185b82 */ /* 0x010f300000000a00 */
[----:B------:R-:W1:Y:S01]  /*0e00*/  LDC.64 R26, c[0x0][0x3a8] ;  /* 0x0000ea00ff1a7b82 */ /* 0x000e620000000a00 */
[----:B--2---:R-:W-:-:S02]  /*0e10*/  @!P4 MOV R28, R56 ;  /* 0x00000038001cc202 */ /* 0x004fc40000000f00 */
[----:B------:R-:W-:Y:S01]  /*0e20*/  @!P4 MOV R29, R59 ;  /* 0x0000003b001dc202 */ /* 0x000fe20000000f00 */
[C---:B------:R-:W-:Y:S01]  /*0e30*/  @!P4 IMAD R33, R31.reuse, R19, R30 ;  /* 0x000000131f21c224 */ /* 0x040fe200078e021e */
[----:B------:R-:W-:Y:S01]  /*0e40*/  MOV R34, RZ ;  /* 0x000000ff00227202 */ /* 0x000fe20000000f00 */
[----:B------:R-:W-:Y:S01]  /*0e50*/  @!P4 IMAD.WIDE.U32 R18, R31, R18, R28 ;  /* 0x000000121f12c225 */ /* 0x000fe200078e001c */
[----:B------:R-:W-:Y:S02]  /*0e60*/  @!P3 IADD3.X R21, PT, PT, R8, R21, RZ, P1, !PT ;  /* 0x000000150815b210 */ /* 0x000fe40000ffe4ff */
[----:B---3--:R-:W-:Y:S02]  /*0e70*/  @!P2 IADD3 R22, P0, PT, R35, R22, RZ ;  /* 0x000000162316a210 */ /* 0x008fe40007f1e0ff */
[----:B------:R-:W-:Y:S01]  /*0e80*/  @!P4 IADD3 R31, PT, PT, R19, R33, RZ ;  /* 0x00000021131fc210 */ /* 0x000fe20007ffe0ff */
[----:B------:R2:W5:Y:S01]  /*0e90*/  @!P3 LDG.E R34, desc[UR10][R20.64] ;  /* 0x0000000a1422b981 */ /* 0x000562000c1e1900 */
[----:B------:R-:W-:-:S02]  /*0ea0*/  LEA R29, R53, R6, 0x2 ;  /* 0x00000006351d7211 */ /* 0x000fc400078e10ff */
[----:B------:R-:W-:Y:S02]  /*0eb0*/  @!P4 SHF.L.U32 R19, R18, 0x1, RZ ;  /* 0x000000011213c819 */ /* 0x000fe400000006ff */
[----:B------:R-:W-:Y:S01]  /*0ec0*/  @!P2 IADD3.X R23, PT, PT, R4, R23, RZ, P0, !PT ;  /* 0x000000170417a210 */ /* 0x000fe200007fe4ff */
[----:B----4-:R-:W-:Y:S01]  /*0ed0*/  @P5 IMAD.WIDE R24, R29, 0x2, R24 ;  /* 0x000000021d185825 */ /* 0x010fe200078e0218 */
[----:B------:R-:W-:Y:S02]  /*0ee0*/  @!P4 SHF.L.U64.HI R18, R18, 0x1, R31 ;  /* 0x000000011212c819 */ /* 0x000fe4000001021f */
[----:B0-----:R-:W-:Y:S01]  /*0ef0*/  @!P2 IADD3 R12, P0, PT, R35, R12, RZ ;  /* 0x0000000c230ca210 */ /* 0x001fe20007f1e0ff */
[----:B-1----:R-:W-:Y:S01]  /*0f00*/  IMAD.WIDE R26, R29, 0x2, R26 ;  /* 0x000000021d1a7825 */ /* 0x002fe200078e021a */
[----:B------:R-:W-:Y:S02]  /*0f10*/  @!P4 IADD3 R14, P1, PT, R19, R14, RZ ;  /* 0x0000000e130ec210 */ /* 0x000fe40007f3e0ff */
[----:B------:R-:W-:-:S02]  /*0f20*/  CS2R R32, SRZ ;  /* 0x0000000000207805 */ /* 0x000fc4000001ff00 */
[----:B------:R-:W-:Y:S01]  /*0f30*/  @!P4 IADD3 R16, P3, PT, R19, R16, RZ ;  /* 0x000000101310c210 */ /* 0x000fe20007f7e0ff */
[----:B------:R2:W5:Y:S01]  /*0f40*/  @!P2 LDG.E R40, desc[UR10][R22.64] ;  /* 0x0000000a1628a981 */ /* 0x000562000c1e1900 */
[----:B------:R-:W-:Y:S02]  /*0f50*/  MOV R39, RZ ;  /* 0x000000ff00277202 */ /* 0x000fe40000000f00 */
[----:B------:R-:W-:Y:S01]  /*0f60*/  MOV R8, RZ ;  /* 0x000000ff00087202 */ /* 0x000fe20000000f00 */
[----:B------:R-:W3:Y:S01]  /*0f70*/  @P5 LDG.E.U16 R19, desc[UR10][R24.64] ;  /* 0x0000000a18135981 */ /* 0x000ee2000c1e1500 */
[----:B------:R-:W-:Y:S02]  /*0f80*/  @!P2 IADD3.X R13, PT, PT, R4, R13, RZ, P0, !PT ;  /* 0x0000000d040da210 */ /* 0x000fe400007fe4ff */
[C---:B------:R-:W-:Y:S01]  /*0f90*/  @!P4 IADD3.X R15, PT, PT, R18.reuse, R15, RZ, P1, !PT ;  /* 0x0000000f120fc210 */ /* 0x040fe20000ffe4ff */
[----:B------:R-:W4:Y:S01]  /*0fa0*/  LDG.E.U16 R4, desc[UR10][R26.64] ;  /* 0x0000000a1a047981 */ /* 0x000f22000c1e1500 */
[----:B------:R-:W-:-:S03]  /*0fb0*/  @!P4 IADD3.X R17, PT, PT, R18, R17, RZ, P3, !PT ;  /* 0x000000111211c210 */ /* 0x000fc60001ffe4ff */
[----:B------:R-:W2:Y:S04]  /*0fc0*/  @P5 LDG.E.U16 R18, desc[UR10][R24.64+0x2] ;  /* 0x0000020a18125981 */ /* 0x000ea8000c1e1500 */
[----:B------:R-:W2:Y:S04]  /*0fd0*/  LDG.E.U16 R6, desc[UR10][R26.64+0x2] ;  /* 0x0000020a1a067981 */ /* 0x000ea8000c1e1500 */
[----:B------:R0:W5:Y:S04]  /*0fe0*/  @!P2 LDG.E R39, desc[UR10][R12.64] ;  /* 0x0000000a0c27a981 */ /* 0x000168000c1e1900 */
[----:B------:R0:W5:Y:S04]  /*0ff0*/  @!P4 LDG.E R32, desc[UR10][R14.64] ;  /* 0x0000000a0e20c981 */ /* 0x000168000c1e1900 */
[----:B------:R0:W5:Y:S01]  /*1000*/  @!P4 LDG.E R8, desc[UR10][R16.64] ;  /* 0x0000000a1008c981 */ /* 0x000162000c1e1900 */
[----:B------:R-:W-:Y:S01]  /*1010*/  UISETP.NE.AND UP1, UPT, UR15, URZ, UPT ;  /* 0x000000ff0f00728c */ /* 0x000fe2000bf25270 */
[----:B------:R-:W-:Y:S01]  /*1020*/  MOV R35, RZ ;  /* 0x000000ff00237202 */ /* 0x000fe20000000f00 */
[----:B------:R-:W-:Y:S01]  /*1030*/  UMOV UR9, 0x3f800000 ;  /* 0x3f80000000097882 */ /* 0x000fe20000000000 */
[----:B------:R-:W-:-:S13]  /*1040*/  R2UR UR16, R10 ;  /* 0x000000000a1072ca */ /* 0x000fda00000e0000 */
[----:B------:R-:W-:-:S05]  /*1050*/  MOV R10, UR16 ;  /* 0x00000010000a7c02 */ /* 0x000fca0008000f00 */
[----:B------:R-:W-:-:S05]  /*1060*/  FFMA.FTZ R11, -R10, UR16, R11 ;  /* 0x000000100a0b7c23 */ /* 0x000fca000801010b */
        /* <DEDUP_REMOVED lines=8> */
[----:B---3--:R-:W-:Y:S02]  /*10f0*/  @P5 SHF.L.U32 R35, R19, 0x10, RZ ;  /* 0x0000001013235819 */ /* 0x008fe400000006ff */
[----:B----4-:R-:W-:Y:S02]  /*1100*/  SHF.L.U32 R4, R4, 0x10, RZ ;  /* 0x0000001004047819 */ /* 0x010fe400000006ff */
[----:B--2---:R-:W-:Y:S02]  /*1110*/  @P5 SHF.L.U32 R33, R18, 0x10, RZ ;  /* 0x0000001012215819 */ /* 0x004fe400000006ff */
[----:B------:R-:W-:Y:S01]  /*1120*/  SHF.L.U32 R6, R6, 0x10, RZ ;  /* 0x0000001006067819 */ /* 0x000fe200000006ff */
[----:B0-----:R-:W-:Y:S06]  /*1130*/  BRA.U UP1, `(.L_x_758) ;  /* 0x0000000901447547 */ /* 0x001fec000b800000 */
        /* <DEDUP_REMOVED lines=13> */
[----:B------:R-:W-:Y:S01]  /*1210*/  FADD.FTZ R18, R18, -UR16 ;  /* 0x8000001012127e21 */ /* 0x000fe20008010000 */
[----:B------:R-:W-:Y:S02]  /*1220*/  HADD2.F32 R19, -RZ, R45.H0_H0 ;  /* 0x2000002dff137230 */ /* 0x000fe40000004100 */
[----:B------:R-:W-:Y:S01]  /*1230*/  FADD.FTZ R12, R17, R12 ;  /* 0x0000000c110c7221 */ /* 0x000fe20000010000 */
[----:B------:R-:W-:Y:S01]  /*1240*/  FFMA.FTZ R15, R16, R17, R15 ;  /* 0x00000011100f7223 */ /* 0x000fe2000001000f */
[----:B------:R-:W-:-:S02]  /*1250*/  HADD2.F32 R17, -RZ, R46.H1_H1 ;  /* 0x3000002eff117230 */ /* 0x000fc40000004100 */
[----:B------:R-:W-:Y:S01]  /*1260*/  FFMA.FTZ R20, R11, R10, RZ ;  /* 0x0000000a0b147223 */ /* 0x000fe200000100ff */
[----:B------:R-:W-:Y:S01]  /*1270*/  FADD.FTZ R24, RZ, R11 ;  /* 0x0000000bff187221 */ /* 0x000fe20000010000 */
[----:B------:R-:W-:Y:S01]  /*1280*/  FMUL.FTZ R18, R18, UR9 ;  /* 0x0000000912127c20 */ /* 0x000fe20008410000 */
[----:B------:R-:W-:Y:S02]  /*1290*/  HADD2.F32 R14, -RZ, R44.H0_H0 ;  /* 0x2000002cff0e7230 */ /* 0x000fe40000004100 */
[----:B------:R-:W-:Y:S01]  /*12a0*/  FADD.FTZ R17, R17, -UR16 ;  /* 0x8000001011117e21 */ /* 0x000fe20008010000 */
[----:B------:R-:W-:Y:S02]  /*12b0*/  HADD2.F32 R21, -RZ, R45.H1_H1 ;  /* 0x3000002dff157230 */ /* 0x000fe40000004100 */
[----:B------:R-:W-:Y:S01]  /*12c0*/  FFMA.FTZ R10, R13, R16, RZ ;  /* 0x000000100d0a7223 */ /* 0x000fe200000100ff */
[----:B------:R-:W-:Y:S01]  /*12d0*/  FADD.FTZ R22, RZ, R13 ;  /* 0x0000000dff167221 */ /* 0x000fe20000010000 */
[----:B------:R-:W-:Y:S01]  /*12e0*/  FADD.FTZ R24, R19, R24 ;  /* 0x0000001813187221 */ /* 0x000fe20000010000 */
[----:B------:R-:W-:Y:S01]  /*12f0*/  FMUL.FTZ R16, R17, UR9 ;  /* 0x0000000911107c20 */ /* 0x000fe20008410000 */
[----:B------:R-:W-:Y:S01]  /*1300*/  FFMA.FTZ R20, R19, R18, R20 ;  /* 0x0000001213147223 */ /* 0x000fe20000010014 */
[----:B------:R-:W-:Y:S01]  /*1310*/  FMUL.FTZ R19, R4, R19 ;  /* 0x0000001304137220 */ /* 0x000fe20000410000 */
[----:B------:R-:W-:Y:S01]  /*1320*/  FADD.FTZ R14, R14, -UR16 ;  /* 0x800000100e0e7e21 */ /* 0x000fe20008010000 */
[C---:B------:R-:W-:Y:S01]  /*1330*/  FADD.FTZ R11, R21.reuse, R22 ;  /* 0x00000016150b7221 */ /* 0x040fe20000010000 */
[----:B------:R-:W-:Y:S01]  /*1340*/  FFMA.FTZ R10, R21, R16, R10 ;  /* 0x00000010150a7223 */ /* 0x000fe2000001000a */
[----:B------:R-:W-:-:S02]  /*1350*/  HADD2.F32 R17, -RZ, R43.H0_H0 ;  /* 0x2000002bff117230 */ /* 0x000fc40000004100 */
[----:B------:R-:W-:Y:S01]  /*1360*/  FMUL.FTZ R21, R6, R21 ;  /* 0x0000001506157220 */ /* 0x000fe20000410000 */
[----:B------:R-:W-:Y:S01]  /*1370*/  FADD.FTZ R12, R12, R19 ;  /* 0x000000130c0c7221 */ /* 0x000fe20000010000 */
[----:B------:R-:W-:Y:S01]  /*1380*/  FMUL.FTZ R14, R14, UR9 ;  /* 0x000000090e0e7c20 */ /* 0x000fe20008410000 */
[----:B------:R-:W-:Y:S01]  /*1390*/  FFMA.FTZ R15, R18, R19, R15 ;  /* 0x00000013120f7223 */ /* 0x000fe2000001000f */
[----:B------:R-:W-:Y:S02]  /*13a0*/  HADD2.F32 R13, -RZ, R44.H1_H1 ;  /* 0x3000002cff0d7230 */ /* 0x000fe40000004100 */
[----:B------:R-:W-:Y:S01]  /*13b0*/  FADD.FTZ R12, R21, R12 ;  /* 0x0000000c150c7221 */ /* 0x000fe20000010000 */
[----:B------:R-:W-:Y:S01]  /*13c0*/  FMUL.FTZ R19, R4, R17 ;  /* 0x0000001104137220 */ /* 0x000fe20000410000 */
[----:B------:R-:W-:Y:S01]  /*13d0*/  FADD.FTZ R24, R24, R17 ;  /* 0x0000001118187221 */ /* 0x000fe20000010000 */
[----:B------:R-:W-:Y:S01]  /*13e0*/  FFMA.FTZ R20, R17, R14, R20 ;  /* 0x0000000e11147223 */ /* 0x000fe20000010014 */
[----:B------:R-:W-:Y:S01]  /*13f0*/  FFMA.FTZ R15, R16, R21, R15 ;  /* 0x00000015100f7223 */ /* 0x000fe2000001000f */
[----:B------:R-:W-:-:S02]  /*1400*/  HADD2.F32 R17, -RZ, R42.H0_H0 ;  /* 0x2000002aff117230 */ /* 0x000fc40000004100 */
[----:B------:R-:W-:Y:S01]  /*1410*/  FADD.FTZ R16, R12, R19 ;  /* 0x000000130c107221 */ /* 0x000fe20000010000 */
[----:B------:R-:W-:Y:S01]  /*1420*/  FADD.FTZ R12, R13, -UR16 ;  /* 0x800000100d0c7e21 */ /* 0x000fe20008010000 */
[----:B------:R-:W-:Y:S01]  /*1430*/  FFMA.FTZ R19, R14, R19, R15 ;  /* 0x000000130e137223 */ /* 0x000fe2000001000f */
[----:B------:R-:W-:Y:S02]  /*1440*/  HADD2.F32 R13, -RZ, R43.H1_H1 ;  /* 0x3000002bff0d7230 */ /* 0x000fe40000004100 */
[----:B------:R-:W-:Y:S01]  /*1450*/  FADD.FTZ R14, R17, -UR16 ;  /* 0x80000010110e7e21 */ /* 0x000fe20008010000 */
[----:B------:R-:W-:Y:S01]  /*1460*/  FMUL.FTZ R12, R12, UR9 ;  /* 0x000000090c0c7c20 */ /* 0x000fe20008410000 */
[----:B------:R-:W-:Y:S02]  /*1470*/  HADD2.F32 R21, -RZ, R41.H0_H0 ;  /* 0x20000029ff157230 */ /* 0x000fe40000004100 */
[----:B------:R-:W-:Y:S01]  /*1480*/  FMUL.FTZ R18, R14, UR9 ;  /* 0x000000090e127c20 */ /* 0x000fe20008410000 */
[----:B------:R-:W-:-:S02]  /*1490*/  HADD2.F32 R17, -RZ, R42.H1_H1 ;  /* 0x3000002aff117230 */ /* 0x000fc40000004100 */
[----:B------:R-:W-:Y:S01]  /*14a0*/  FADD.FTZ R14, R11, R13 ;  /* 0x0000000d0b0e7221 */ /* 0x000fe20000010000 */
[----:B------:R-:W-:Y:S01]  /*14b0*/  FFMA.FTZ R15, R13, R12, R10 ;  /* 0x0000000c0d0f7223 */ /* 0x000fe2000001000a */
[----:B------:R-:W-:Y:S01]  /*14c0*/  FMUL.FTZ R13, R6, R13 ;  /* 0x0000000d060d7220 */ /* 0x000fe20000410000 */
[----:B------:R-:W-:Y:S01]  /*14d0*/  FADD.FTZ R10, R24, R21 ;  /* 0x00000015180a7221 */ /* 0x000fe20000010000 */
[----:B------:R-:W-:Y:S01]  /*14e0*/  FFMA.FTZ R11, R21, R18, R20 ;  /* 0x00000012150b7223 */ /* 0x000fe20000010014 */
[----:B------:R-:W-:Y:S01]  /*14f0*/  FMUL.FTZ R21, R4, R21 ;  /* 0x0000001504157220 */ /* 0x000fe20000410000 */
[----:B------:R-:W-:Y:S01]  /*1500*/  FFMA.FTZ R19, R12, R13, R19 ;  /* 0x0000000d0c137223 */ /* 0x000fe20000010013 */
[----:B------:R-:W-:Y:S01]  /*1510*/  FADD.FTZ R17, R17, -UR16 ;  /* 0x8000001011117e21 */ /* 0x000fe20008010000 */
[----:B------:R-:W-:Y:S01]  /*1520*/  FADD.FTZ R16, R13, R16 ;  /* 0x000000100d107221 */ /* 0x000fe20000010000 */
[----:B------:R-:W-:Y:S02]  /*1530*/  HADD2.F32 R12, -RZ, R41.H1_H1 ;  /* 0x30000029ff0c7230 */ /* 0x000fe40000004100 */
[----:B------:R-:W-:Y:S01]  /*1540*/  FFMA.FTZ R18, R18, R21, R19 ;  /* 0x0000001512127223 */ /* 0x000fe20000010013 */
[----:B------:R-:W-:Y:S01]  /*1550*/  FMUL.FTZ R17, R17, UR9 ;  /* 0x0000000911117c20 */ /* 0x000fe20008410000 */
[----:B------:R-:W-:-:S02]  /*1560*/  HADD2.F32 R19, -RZ, R40.H0_H0 ;  /* 0x20000028ff137230 */ /* 0x000fc40000004100 */
[----:B------:R-:W-:Y:S01]  /*1570*/  FADD.FTZ R13, R16, R21 ;  /* 0x00000015100d7221 */ /* 0x000fe20000010000 */
[----:B------:R-:W-:Y:S01]  /*1580*/  FMUL.FTZ R16, R6, R12 ;  /* 0x0000000c06107220 */ /* 0x000fe20000410000 */
[----:B------:R-:W-:Y:S01]  /*1590*/  FADD.FTZ R14, R14, R12 ;  /* 0x0000000c0e0e7221 */ /* 0x000fe20000010000 */
[----:B------:R-:W-:Y:S01]  /*15a0*/  FFMA.FTZ R15, R12, R17, R15 ;  /* 0x000000110c0f7223 */ /* 0x000fe2000001000f */
[----:B------:R-:W-:Y:S02]  /*15b0*/  HADD2.F32 R12, -RZ, R40.H1_H1 ;  /* 0x30000028ff0c7230 */ /* 0x000fe40000004100 */
[----:B------:R-:W-:Y:S01]  /*15c0*/  FADD.FTZ R19, R19, -UR16 ;  /* 0x8000001013137e21 */ /* 0x000fe20008010000 */
[----:B------:R-:W-:Y:S01]  /*15d0*/  FADD.FTZ R13, R16, R13 ;  /* 0x0000000d100d7221 */ /* 0x000fe20000010000 */
[----:B------:R-:W-:Y:S01]  /*15e0*/  FFMA.FTZ R18, R17, R16, R18 ;  /* 0x0000001011127223 */ /* 0x000fe20000010012 */
[--C-:B------:R-:W-:Y:S02]  /*15f0*/  HADD2.F32 R16, -RZ, R39.reuse.H0_H0 ;  /* 0x20000027ff107230 */ /* 0x100fe40000004100 */
[----:B------:R-:W-:Y:S01]  /*1600*/  FADD.FTZ R17, R12, -UR16 ;  /* 0x800000100c117e21 */ /* 0x000fe20008010000 */
[----:B------:R-:W-:Y:S01]  /*1610*/  FMUL.FTZ R19, R19, UR9 ;  /* 0x0000000913137c20 */ /* 0x000fe20008410000 */
[----:B------:R-:W-:-:S02]  /*1620*/  HADD2.F32 R12, -RZ, R39.H1_H1 ;  /* 0x30000027ff0c7230 */ /* 0x000fc40000004100 */
[----:B------:R-:W-:Y:S01]  /*1630*/  FMUL.FTZ R17, R17, UR9 ;  /* 0x0000000911117c20 */ /* 0x000fe20008410000 */
[----:B------:R-:W-:Y:S01]  /*1640*/  FADD.FTZ R20, R10, R16 ;  /* 0x000000100a147221 */ /* 0x000fe20000010000 */
[----:B------:R-:W-:Y:S01]  /*1650*/  FFMA.FTZ R21, R16, R19, R11 ;  /* 0x0000001310157223 */ /* 0x000fe2000001000b */
[----:B------:R-:W-:Y:S02]  /*1660*/  HADD2.F32 R22, -RZ, R38.H0_H0 ;  /* 0x20000026ff167230 */ /* 0x000fe40000004100 */
[----:B------:R-:W-:Y:S01]  /*1670*/  FMUL.FTZ R16, R4, R16 ;  /* 0x0000001004107220 */ /* 0x000fe20000410000 */
[----:B------:R-:W-:Y:S01]  /*1680*/  FADD.FTZ R10, R14, R12 ;  /* 0x0000000c0e0a7221 */ /* 0x000fe20000010000 */
[----:B------:R-:W-:Y:S01]  /*1690*/  FFMA.FTZ R11, R12, R17, R15 ;  /* 0x000000110c0b7223 */ /* 0x000fe2000001000f */
[----:B------:R-:W-:Y:S01]  /*16a0*/  FMUL.FTZ R12, R6, R12 ;  /* 0x0000000c060c7220 */ /* 0x000fe20000410000 */
[----:B------:R-:W-:Y:S01]  /*16b0*/  FADD.FTZ R13, R13, R16 ;  /* 0x000000100d0d7221 */ /* 0x000fe20000010000 */
[----:B------:R-:W-:Y:S01]  /*16c0*/  FFMA.FTZ R18, R19, R16, R18 ;  /* 0x0000001013127223 */ /* 0x000fe20000010012 */
[----:B------:R-:W-:Y:S01]  /*16d0*/  FADD.FTZ R22, R22, -UR16 ;  /* 0x8000001016167e21 */ /* 0x000fe20008010000 */
[----:B------:R-:W-:-:S02]  /*16e0*/  HADD2.F32 R16, -RZ, R37.H0_H0 ;  /* 0x20000025ff107230 */ /* 0x000fc40000004100 */
[----:B------:R-:W-:Y:S01]  /*16f0*/  FADD.FTZ R14, R12, R13 ;  /* 0x0000000d0c0e7221 */ /* 0x000fe20000010000 */
[----:B------:R-:W-:Y:S01]  /*1700*/  FFMA.FTZ R18, R17, R12, R18 ;  /* 0x0000000c11127223 */ /* 0x000fe20000010012 */
[----:B------:R-:W-:Y:S01]  /*1710*/  FMUL.FTZ R17, R22, UR9 ;  /* 0x0000000916117c20 */ /* 0x000fe20008410000 */
[----:B------:R-:W-:Y:S02]  /*1720*/  HADD2.F32 R15, -RZ, R38.H1_H1 ;  /* 0x30000026ff0f7230 */ /* 0x000fe40000004100 */
[----:B------:R-:W-:Y:S01]  /*1730*/  FMUL.FTZ R19, R4, R16 ;  /* 0x0000001004137220 */ /* 0x000fe20000410000 */
[----:B------:R-:W-:Y:S01]  /*1740*/  FADD.FTZ R12, R20, R16 ;  /* 0x00000010140c7221 */ /* 0x000fe20000010000 */
[----:B------:R-:W-:Y:S01]  /*1750*/  FFMA.FTZ R13, R16, R17, R21 ;  /* 0x00000011100d7223 */ /* 0x000fe20000010015 */
[----:B------:R-:W-:Y:S02]  /*1760*/  HADD2.F32 R16, -RZ, R37.H1_H1 ;  /* 0x30000025ff107230 */ /* 0x000fe40000004100 */
[----:B------:R-:W-:Y:S01]  /*1770*/  FFMA.FTZ R20, R17, R19, R18 ;  /* 0x0000001311147223 */ /* 0x000fe20000010012 */
[----:B------:R-:W-:Y:S01]  /*1780*/  FADD.FTZ R15, R15, -UR16 ;  /* 0x800000100f0f7e21 */ /* 0x000fe20008010000 */
[----:B------:R-:W-:-:S02]  /*1790*/  HADD2.F32 R17, -RZ, R36.H0_H0 ;  /* 0x20000024ff117230 */ /* 0x000fc40000004100 */
[----:B------:R-:W-:Y:S01]  /*17a0*/  FADD.FTZ R21, R14, R19 ;  /* 0x000000130e157221 */ /* 0x000fe20000010000 */
[----:B------:R-:W-:Y:S02]  /*17b0*/  HADD2.F32 R14, -RZ, R34.H0_H0 ;  /* 0x20000022ff0e7230 */ /* 0x000fe40000004100 */
[----:B------:R-:W-:Y:S01]  /*17c0*/  FMUL.FTZ R18, R6, R16 ;  /* 0x0000001006127220 */ /* 0x000fe20000410000 */
[----:B------:R-:W-:Y:S01]  /*17d0*/  FMUL.FTZ R19, R15, UR9 ;  /* 0x000000090f137c20 */ /* 0x000fe20008410000 */
[----:B------:R-:W-:Y:S02]  /*17e0*/  HADD2.F32 R22, -RZ, R36.H1_H1 ;  /* 0x30000024ff167230 */ /* 0x000fe40000004100 */
[----:B------:R-:W-:Y:S01]  /*17f0*/  FADD.FTZ R17, R17, -UR16 ;  /* 0x8000001011117e21 */ /* 0x000fe20008010000 */
[----:B------:R-:W-:Y:S01]  /*1800*/  FADD.FTZ R21, R18, R21 ;  /* 0x0000001512157221 */ /* 0x000fe20000010000 */
[----:B------:R-:W-:Y:S01]  /*1810*/  FFMA.FTZ R20, R19, R18, R20 ;  /* 0x0000001213147223 */ /* 0x000fe20000010014 */
[----:B------:R-:W-:Y:S01]  /*1820*/  FMUL.FTZ R24, R4, R14 ;  /* 0x0000000e04187220 */ /* 0x000fe20000410000 */
[----:B------:R-:W-:-:S02]  /*1830*/  HADD2.F32 R15, -RZ, R34.H1_H1 ;  /* 0x30000022ff0f7230 */ /* 0x000fc40000004100 */
[----:B------:R-:W-:Y:S01]  /*1840*/  FMUL.FTZ R17, R17, UR9 ;  /* 0x0000000911117c20 */ /* 0x000fe20008410000 */
[----:B------:R-:W-:Y:S01]  /*1850*/  FADD.FTZ R18, R22, -UR16 ;  /* 0x8000001016127e21 */ /* 0x000fe20008010000 */
[----:B------:R-:W-:Y:S01]  /*1860*/  FADD.FTZ R22, R21, R24 ;  /* 0x0000001815167221 */ /* 0x000fe20000010000 */
[----:B------:R-:W-:Y:S01]  /*1870*/  FADD.FTZ R10, R10, R16 ;  /* 0x000000100a0a7221 */ /* 0x000fe20000010000 */
[----:B------:R-:W-:Y:S01]  /*1880*/  FFMA.FTZ R23, R17, R24, R20 ;  /* 0x0000001811177223 */ /* 0x000fe20000010014 */
[----:B------:R-:W-:Y:S01]  /*1890*/  FMUL.FTZ R21, R6, R15 ;  /* 0x0000000f06157220 */ /* 0x000fe20000410000 */
[----:B------:R-:W-:Y:S01]  /*18a0*/  FMUL.FTZ R18, R18, UR9 ;  /* 0x0000000912127c20 */ /* 0x000fe20008410000 */
[----:B------:R-:W-:Y:S02]  /*18b0*/  HADD2.F32 R20, -RZ, R32.H0_H0 ;  /* 0x20000020ff147230 */ /* 0x000fe40000004100 */
[----:B------:R-:W-:Y:S01]  /*18c0*/  FFMA.FTZ R16, R16, R19, R11 ;  /* 0x0000001310107223 */ /* 0x000fe2000001000b */
[----:B------:R-:W-:-:S02]  /*18d0*/  HADD2.F32 R11, -RZ, R8.H0_H0 ;  /* 0x20000008ff0b7230 */ /* 0x000fc40000004100 */
[----:B------:R-:W-:Y:S01]  /*18e0*/  FADD.FTZ R24, R21, R22 ;  /* 0x0000001615187221 */ /* 0x000fe20000010000 */
[----:B------:R-:W-:Y:S01]  /*18f0*/  FFMA.FTZ R23, R18, R21, R23 ;  /* 0x0000001512177223 */ /* 0x000fe20000010017 */
[----:B------:R-:W-:Y:S02]  /*1900*/  HADD2.F32 R21, -RZ, R32.H1_H1 ;  /* 0x30000020ff157230 */ /* 0x000fe40000004100 */
[----:B------:R-:W-:Y:S01]  /*1910*/  FADD.FTZ R20, R20, -UR16 ;  /* 0x8000001014147e21 */ /* 0x000fe20008010000 */
[----:B------:R-:W-:Y:S02]  /*1920*/  HADD2.F32 R19, -RZ, R8.H1_H1 ;  /* 0x30000008ff137230 */ /* 0x000fe40000004100 */
[----:B------:R-:W-:Y:S01]  /*1930*/  FMUL.FTZ R25, R4, R11 ;  /* 0x0000000b04197220 */ /* 0x000fe20000410000 */
[----:B------:R-:W-:Y:S01]  /*1940*/  FFMA.FTZ R22, R14, R17, R13 ;  /* 0x000000110e167223 */ /* 0x000fe2000001000d */
        /* <DEDUP_REMOVED lines=16> */
.L_x_758:
[----:B-----5:R-:W-:Y:S02]  /*1a50*/  HADD2.F32 R10, -RZ, R48.H0_H0 ;  /* 0x20000030ff0a7230 */ /* 0x020fe40000004100 */
[--C-:B------:R-:W-:Y:S02]  /*1a60*/  HADD2.F32 R15, -RZ, R46.reuse.H1_H1 ;  /* 0x3000002eff0f7230 */ /* 0x100fe40000004100 */
[----:B------:R-:W-:Y:S02]  /*1a70*/  HADD2.F32 R13, -RZ, R46.H0_H0 ;  /* 0x2000002eff0d7230 */ /* 0x000fe40000004100 */
        /* <DEDUP_REMOVED lines=8> */
[----:B------:R-:W-:Y:S01]  /*1b00*/  FFMA.FTZ R19, R4, R11, R35 ;  /* 0x0000000b04137223 */ /* 0x000fe20000010023 */
[----:B------:R-:W-:Y:S01]  /*1b10*/  FMUL.FTZ R24, R24, UR9 ;  /* 0x0000000918187c20 */ /* 0x000fe20008410000 */
[----:B------:R-:W-:Y:S01]  /*1b20*/  FMUL.FTZ R10, R10, UR9 ;  /* 0x000000090a0a7c20 */ /* 0x000fe20008410000 */
[----:B------:R-:W-:Y:S01]  /*1b30*/  FADD.FTZ R16, R16, -UR16 ;  /* 0x8000001010107e21 */ /* 0x000fe20008010000 */
[----:B------:R-:W-:Y:S01]  /*1b40*/  FMUL.FTZ R12, R19, -1.4426950216293334961 ;  /* 0xbfb8aa3b130c7820 */ /* 0x000fe20000410000 */
[C-C-:B------:R-:W-:Y:S01]  /*1b50*/  FFMA.FTZ R26, R6.reuse, R25, R33.reuse ;  /* 0x00000019061a7223 */ /* 0x140fe20000010021 */
[----:B------:R-:W-:Y:S01]  /*1b60*/  FFMA.FTZ R27, R6, R10, R33 ;  /* 0x0000000a061b7223 */ /* 0x000fe20000010021 */
[--C-:B------:R-:W-:Y:S01]  /*1b70*/  FFMA.FTZ R29, R4, R24, R35.reuse ;  /* 0x00000018041d7223 */ /* 0x100fe20000010023 */
[----:B------:R0:W1:Y:S01]  /*1b80*/  MUFU.EX2 R13, R12 ;  /* 0x0000000c000d7308 */ /* 0x0000620000000800 */
[----:B------:R-:W-:Y:S01]  /*1b90*/  FMUL.FTZ R22, R16, UR9 ;  /* 0x0000000910167c20 */ /* 0x000fe20008410000 */
[----:B------:R-:W-:Y:S01]  /*1ba0*/  FMUL.FTZ R14, R27, -1.4426950216293334961 ;  /* 0xbfb8aa3b1b0e7820 */ /* 0x000fe20000410000 */
[----:B------:R-:W-:Y:S01]  /*1bb0*/  FMUL.FTZ R16, R26, -1.4426950216293334961 ;  /* 0xbfb8aa3b1a107820 */ /* 0x000fe20000410000 */
[----:B------:R-:W-:Y:S01]  /*1bc0*/  FMUL.FTZ R15, R29, -1.4426950216293334961 ;  /* 0xbfb8aa3b1d0f7820 */ /* 0x000fe20000410000 */
[----:B------:R-:W-:Y:S01]  /*1bd0*/  FFMA.FTZ R17, R4, R22, R35 ;  /* 0x0000001604117223 */ /* 0x000fe20000010023 */
[----:B------:R-:W-:-:S02]  /*1be0*/  HADD2.F32 R20, -RZ, R44.H1_H1 ;  /* 0x3000002cff147230 */ /* 0x000fc40000004100 */
[----:B------:R-:W2:Y:S01]  /*1bf0*/  MUFU.EX2 R14, R14 ;  /* 0x0000000e000e7308 */ /* 0x000ea20000000800 */
[----:B0-----:R-:W-:Y:S01]  /*1c00*/  FMUL.FTZ R12, R17, -1.4426950216293334961 ;  /* 0xbfb8aa3b110c7820 */ /* 0x001fe20000410000 */
[----:B------:R-:W-:Y:S02]  /*1c10*/  HADD2.F32 R21, -RZ, R47.H0_H0 ;  /* 0x2000002fff157230 */ /* 0x000fe40000004100 */
[----:B------:R-:W-:Y:S01]  /*1c20*/  FADD.FTZ R20, R20, -UR16 ;  /* 0x8000001014147e21 */ /* 0x000fe20008010000 */
[----:B------:R-:W-:Y:S02]  /*1c30*/  HADD2.F32 R31, -RZ, R42.H0_H0 ;  /* 0x2000002aff1f7230 */ /* 0x000fe40000004100 */
[----:B------:R-:W-:Y:S02]  /*1c40*/  HADD2.F32 R61, -RZ, R43.H0_H0 ;  /* 0x2000002bff3d7230 */ /* 0x000fe40000004100 */
[----:B------:R-:W-:Y:S01]  /*1c50*/  FMUL.FTZ R20, R20, UR9 ;  /* 0x0000000914147c20 */ /* 0x000fe20008410000 */
[----:B------:R-:W0:Y:S01]  /*1c60*/  MUFU.EX2 R16, R16 ;  /* 0x0000001000107308 */ /* 0x000e220000000800 */
[----:B-1----:R-:W-:-:S07]  /*1c70*/  FADD.FTZ R13, R13, 1 ;  /* 0x3f8000000d0d7421 */ /* 0x002fce0000010000 */
[----:B------:R-:W1:Y:S01]  /*1c80*/  MUFU.EX2 R15, R15 ;  /* 0x0000000f000f7308 */ /* 0x000e620000000800 */
[----:B--2---:R-:W-:-:S07]  /*1c90*/  FADD.FTZ R14, R14, 1 ;  /* 0x3f8000000e0e7421 */ /* 0x004fce0000010000 */
[----:B------:R-:W2:Y:S01]  /*1ca0*/  MUFU.RCP R30, R14 ;  /* 0x0000000e001e7308 */ /* 0x000ea20000001000 */
[----:B0-----:R-:W-:-:S07]  /*1cb0*/  FADD.FTZ R16, R16, 1 ;  /* 0x3f80000010107421 */ /* 0x001fce0000010000 */
[----:B------:R0:W3:Y:S01]  /*1cc0*/  MUFU.RCP R28, R13 ;  /* 0x0000000d001c7308 */ /* 0x0000e20000001000 */
[----:B-1----:R-:W-:Y:S01]  /*1cd0*/  FADD.FTZ R18, R15, 1 ;  /* 0x3f8000000f127421 */ /* 0x002fe20000010000 */
[----:B------:R-:W-:-:S04]  /*1ce0*/  FFMA.FTZ R15, R6, R20, R33 ;  /* 0x00000014060f7223 */ /* 0x000fc80000010021 */
[----:B------:R-:W-:Y:S02]  /*1cf0*/  FMUL.FTZ R23, R15, -1.4426950216293334961 ;  /* 0xbfb8aa3b0f177820 */ /* 0x000fe40000410000 */
[----:B------:R-:W1:Y:S01]  /*1d00*/  MUFU.EX2 R12, R12 ;  /* 0x0000000c000c7308 */ /* 0x000e620000000800 */
[----:B--2---:R-:W-:Y:S01]  /*1d10*/  FADD.FTZ R14, -R30, 1 ;  /* 0x3f8000001e0e7421 */ /* 0x004fe20000010100 */
[----:B0-----:R-:W-:-:S03]  /*1d20*/  HADD2.F32 R13, -RZ, R47.H1_H1 ;  /* 0x3000002fff0d7230 */ /* 0x001fc60000004100 */
[----:B------:R-:W-:Y:S02]  /*1d30*/  FFMA.FTZ R27, R27, R14, 1 ;  /* 0x3f8000001b1b7423 */ /* 0x000fe4000001000e */
[----:B------:R-:W-:Y:S01]  /*1d40*/  FMUL.FTZ R30, R13, R30 ;  /* 0x0000001e0d1e7220 */ /* 0x000fe20000410000 */
[----:B------:R-:W0:Y:S01]  /*1d50*/  MUFU.RCP R16, R16 ;  /* 0x0000001000107308 */ /* 0x000e220000001000 */
[----:B---3--:R-:W-:Y:S01]  /*1d60*/  FADD.FTZ R54, -R28, 1 ;  /* 0x3f8000001c367421 */ /* 0x008fe20000010100 */
[----:B------:R-:W-:Y:S01]  /*1d70*/  FMUL.FTZ R28, R21, R28 ;  /* 0x0000001c151c7220 */ /* 0x000fe20000410000 */
[----:B------:R-:W-:Y:S02]  /*1d80*/  FMUL.FTZ R27, R30, R27 ;  /* 0x0000001b1e1b7220 */ /* 0x000fe40000410000 */
[----:B------:R-:W-:-:S03]  /*1d90*/  FFMA.FTZ R19, R19, R54, 1 ;  /* 0x3f80000013137423 */ /* 0x000fc60000010036 */
[----:B------:R-:W2:Y:S01]  /*1da0*/  MUFU.RCP R18, R18 ;  /* 0x0000001200127308 */ /* 0x000ea20000001000 */
[----:B-1----:R-:W-:Y:S01]  /*1db0*/  FADD.FTZ R21, R12, 1 ;  /* 0x3f8000000c157421 */ /* 0x002fe20000010000 */
[----:B------:R-:W-:Y:S01]  /*1dc0*/  FMUL.FTZ R28, R28, R19 ;  /* 0x000000131c1c7220 */ /* 0x000fe20000410000 */
[----:B------:R-:W-:Y:S02]  /*1dd0*/  HADD2.F32 R19, -RZ, R42.H1_H1 ;  /* 0x3000002aff137230 */ /* 0x000fe40000004100 */
[----:B------:R-:W-:Y:S01]  /*1de0*/  FADD.FTZ R12, R31, -UR16 ;  /* 0x800000101f0c7e21 */ /* 0x000fe20008010000 */
[----:B------:R-:W-:Y:S02]  /*1df0*/  HADD2.F32 R31, -RZ, R45.H0_H0 ;  /* 0x2000002dff1f7230 */ /* 0x000fe40000004100 */
[----:B------:R1:W3:Y:S01]  /*1e00*/  MUFU.EX2 R14, R23 ;  /* 0x00000017000e7308 */ /* 0x0002e20000000800 */
[----:B0-----:R-:W-:Y:S01]  /*1e10*/  FADD.FTZ R13, -R16, 1 ;  /* 0x3f800000100d7421 */ /* 0x001fe20000010100 */
[----:B------:R-:W-:Y:S01]  /*1e20*/  FMUL.FTZ R12, R12, UR9 ;  /* 0x000000090c0c7c20 */ /* 0x000fe20008410000 */
[----:B------:R-:W-:-:S02]  /*1e30*/  FADD.FTZ R19, R19, -UR16 ;  /* 0x8000001013137e21 */ /* 0x000fc40008010000 */
[----:B------:R-:W-:Y:S01]  /*1e40*/  FFMA.FTZ R26, R26, R13, 1 ;  /* 0x3f8000001a1a7423 */ /* 0x000fe2000001000d */
[----:B------:R-:W-:Y:S02]  /*1e50*/  FFMA.FTZ R13, R4, R12, R35 ;  /* 0x0000000c040d7223 */ /* 0x000fe40000010023 */
[----:B------:R-:W0:Y:S01]  /*1e60*/  MUFU.RCP R21, R21 ;  /* 0x0000001500157308 */ /* 0x000e220000001000 */
[----:B--2---:R-:W-:Y:S01]  /*1e70*/  FADD.FTZ R54, -R18, 1 ;  /* 0x3f80000012367421 */ /* 0x004fe20000010100 */
[----:B-1----:R-:W-:Y:S02]  /*1e80*/  HADD2.F32 R23, -RZ, R45.H1_H1 ;  /* 0x3000002dff177230 */ /* 0x002fe40000004100 */
[----:B------:R-:W-:Y:S01]  /*1e90*/  FMUL.FTZ R60, R13, -1.4426950216293334961 ;  /* 0xbfb8aa3b0d3c7820 */ /* 0x000fe20000410000 */
[----:B------:R-:W-:Y:S01]  /*1ea0*/  FMUL.FTZ R18, R31, R18 ;  /* 0x000000121f127220 */ /* 0x000fe20000410000 */
[----:B------:R-:W-:Y:S01]  /*1eb0*/  FFMA.FTZ R29, R29, R54, 1 ;  /* 0x3f8000001d1d7423 */ /* 0x000fe20000010036 */
[----:B------:R-:W-:Y:S01]  /*1ec0*/  FMUL.FTZ R23, R23, R16 ;  /* 0x0000001017177220 */ /* 0x000fe20000410000 */
[----:B---3--:R-:W-:Y:S01]  /*1ed0*/  FADD.FTZ R55, R14, 1 ;  /* 0x3f8000000e377421 */ /* 0x008fe20000010000 */
[----:B------:R-:W-:Y:S01]  /*1ee0*/  FMUL.FTZ R14, R19, UR9 ;  /* 0x00000009130e7c20 */ /* 0x000fe20008410000 */
[----:B------:R1:W2:Y:S01]  /*1ef0*/  MUFU.EX2 R16, R60 ;  /* 0x0000003c00107308 */ /* 0x0002a20000000800 */
[----:B------:R-:W-:Y:S01]  /*1f00*/  FMUL.FTZ R29, R18, R29 ;  /* 0x0000001d121d7220 */ /* 0x000fe20000410000 */
[----:B------:R-:W-:-:S02]  /*1f10*/  HADD2.F32 R18, -RZ, R40.H0_H0 ;  /* 0x20000028ff127230 */ /* 0x000fc40000004100 */
[----:B------:R-:W-:Y:S01]  /*1f20*/  FFMA.FTZ R19, R6, R14, R33 ;  /* 0x0000000e06137223 */ /* 0x000fe20000010021 */
[----:B------:R-:W-:Y:S01]  /*1f30*/  FMUL.FTZ R26, R23, R26 ;  /* 0x0000001a171a7220 */ /* 0x000fe20000410000 */
[----:B0-----:R-:W-:Y:S02]  /*1f40*/  FADD.FTZ R54, -R21, 1 ;  /* 0x3f80000015367421 */ /* 0x001fe40000010100 */
[----:B------:R-:W-:Y:S01]  /*1f50*/  FMUL.FTZ R31, R19, -1.4426950216293334961 ;  /* 0xbfb8aa3b131f7820 */ /* 0x000fe20000410000 */
[----:B------:R-:W-:Y:S01]  /*1f60*/  FMUL.FTZ R21, R61, R21 ;  /* 0x000000153d157220 */ /* 0x000fe20000410000 */
[----:B------:R-:W-:Y:S01]  /*1f70*/  FADD.FTZ R18, R18, -UR16 ;  /* 0x8000001012127e21 */ /* 0x000fe20008010000 */
[----:B------:R-:W-:Y:S01]  /*1f80*/  FFMA.FTZ R54, R17, R54, 1 ;  /* 0x3f80000011367423 */ /* 0x000fe20000010036 */
[----:B-1----:R-:W-:Y:S01]  /*1f90*/  HADD2.F32 R60, -RZ, R39.H1_H1 ;  /* 0x30000027ff3c7230 */ /* 0x002fe20000004100 */
[----:B------:R-:W0:Y:S01]  /*1fa0*/  MUFU.RCP R17, R55 ;  /* 0x0000003700117308 */ /* 0x000e220000001000 */
[----:B------:R-:W-:Y:S01]  /*1fb0*/  FMUL.FTZ R18, R18, UR9 ;  /* 0x0000000912127c20 */ /* 0x000fe20008410000 */
[----:B------:R-:W-:Y:S01]  /*1fc0*/  FMUL.FTZ R23, R21, R54 ;  /* 0x0000003615177220 */ /* 0x000fe20000410000 */
[----:B------:R-:W-:-:S02]  /*1fd0*/  HADD2.F32 R54, -RZ, R43.H1_H1 ;  /* 0x3000002bff367230 */ /* 0x000fc40000004100 */
[----:B------:R-:W-:Y:S01]  /*1fe0*/  FMUL.FTZ R61, R6, R27 ;  /* 0x0000001b063d7220 */ /* 0x000fe20000410000 */
[----:B--2---:R-:W-:Y:S01]  /*1ff0*/  FADD.FTZ R30, R16, 1 ;  /* 0x3f800000101e7421 */ /* 0x004fe20000010000 */
[----:B------:R-:W-:Y:S01]  /*2000*/  FFMA.FTZ R21, R4, R18, R35 ;  /* 0x0000001204157223 */ /* 0x000fe20000010023 */
[----:B------:R-:W1:Y:S08]  /*2010*/  MUFU.EX2 R31, R31 ;  /* 0x0000001f001f7308 */ /* 0x000e700000000800 */
[----:B------:R-:W2:Y:S01]  /*2020*/  MUFU.RCP R30, R30 ;  /* 0x0000001e001e7308 */ /* 0x000ea20000001000 */
[----:B0-----:R-:W-:Y:S01]  /*2030*/  FADD.FTZ R16, -R17, 1 ;  /* 0x3f80000011107421 */ /* 0x001fe20000010100 */
[----:B------:R-:W-:-:S03]  /*2040*/  FMUL.FTZ R17, R54, R17 ;  /* 0x0000001136117220 */ /* 0x000fc60000410000 */
[----:B------:R-:W-:Y:S01]  /*2050*/  FFMA.FTZ R16, R15, R16, 1 ;  /* 0x3f8000000f107423 */ /* 0x000fe20000010010 */
[----:B-1----:R-:W-:-:S03]  /*2060*/  FADD.FTZ R15, R31, 1 ;  /* 0x3f8000001f0f7421 */ /* 0x002fc60000010000 */
[----:B------:R-:W-:Y:S01]  /*2070*/  FMUL.FTZ R17, R17, R16 ;  /* 0x0000001011117220 */ /* 0x000fe20000410000 */
[----:B------:R-:W-:Y:S01]  /*2080*/  FMUL.FTZ R16, R21, -1.4426950216293334961 ;  /* 0xbfb8aa3b15107820 */ /* 0x000fe20000410000 */
[----:B------:R-:W-:Y:S01]  /*2090*/  HADD2.F32 R31, -RZ, R41.H0_H0 ;  /* 0x20000029ff1f7230 */ /* 0x000fe20000004100 */
[----:B------:R-:W0:Y:S01]  /*20a0*/  MUFU.RCP R15, R15 ;  /* 0x0000000f000f7308 */ /* 0x000e220000001000 */
[----:B--2---:R-:W-:-:S03]  /*20b0*/  FADD.FTZ R54, -R30, 1 ;  /* 0x3f8000001e367421 */ /* 0x004fc60000010100 */
[----:B------:R-:W-:Y:S01]  /*20c0*/  FMUL.FTZ R30, R31, R30 ;  /* 0x0000001e1f1e7220 */ /* 0x000fe20000410000 */
[----:B------:R-:W-:Y:S02]  /*20d0*/  HADD2.F32 R31, -RZ, R40.H1_H1 ;  /* 0x30000028ff1f7230 */ /* 0x000fe40000004100 */
[----:B------:R-:W-:Y:S01]  /*20e0*/  FFMA.FTZ R13, R13, R54, 1 ;  /* 0x3f8000000d0d7423 */ /* 0x000fe20000010036 */
[----:B------:R-:W1:Y:S02]  /*20f0*/  MUFU.EX2 R16, R16 ;  /* 0x0000001000107308 */ /* 0x000e640000000800 */
[----:B------:R-:W-:Y:S01]  /*2100*/  FADD.FTZ R55, R31, -UR16 ;  /* 0x800000101f377e21 */ /* 0x000fe20008010000 */
[----:B------:R-:W-:Y:S01]  /*2110*/  FMUL.FTZ R13, R30, R13 ;  /* 0x0000000d1e0d7220 */ /* 0x000fe20000410000 */
[----:B0-----:R-:W-:-:S04]  /*2120*/  FADD.FTZ R54, -R15, 1 ;  /* 0x3f8000000f367421 */ /* 0x001fc80000010100 */
[----:B------:R-:W-:Y:S01]  /*2130*/  FFMA.FTZ R19, R19, R54, 1 ;  /* 0x3f80000013137423 */ /* 0x000fe20000010036 */
[----:B------:R-:W-:Y:S02]  /*2140*/  HADD2.F32 R54, -RZ, R41.H1_H1 ;  /* 0x30000029ff367230 */ /* 0x000fe40000004100 */
[----:B-1----:R-:W-:Y:S01]  /*2150*/  FADD.FTZ R31, R16, 1 ;  /* 0x3f800000101f7421 */ /* 0x002fe20000010000 */
[----:B------:R-:W-:Y:S02]  /*2160*/  FMUL.FTZ R16, R55, UR9 ;  /* 0x0000000937107c20 */ /* 0x000fe40008410000 */
[----:B------:R-:W-:Y:S02]  /*2170*/  FMUL.FTZ R54, R54, R15 ;  /* 0x0000000f36367220 */ /* 0x000fe40000410000 */
[----:B------:R-:W-:Y:S01]  /*2180*/  FFMA.FTZ R15, R6, R16, R33 ;  /* 0x00000010060f7223 */ /* 0x000fe20000010021 */
[----:B------:R-:W0:Y:S01]  /*2190*/  MUFU.RCP R31, R31 ;  /* 0x0000001f001f7308 */ /* 0x000e220000001000 */
[----:B------:R-:W-:Y:S01]  /*21a0*/  FMUL.FTZ R19, R54, R19 ;  /* 0x0000001336137220 */ /* 0x000fe20000410000 */
[----:B------:R-:W-:-:S02]  /*21b0*/  HADD2.F32 R54, -RZ, R39.H0_H0 ;  /* 0x20000027ff367230 */ /* 0x000fc40000004100 */
        /* <DEDUP_REMOVED lines=8> */
[----:B------:R-:W0:Y:S03]  /*2240*/  MUFU.RCP R31, R54 ;  /* 0x00000036001f7308 */ /* 0x000e260000001000 */
[----:B------:R-:W-:Y:S01]  /*2250*/  FFMA.FTZ R55, R11, R30, RZ ;  /* 0x0000001e0b377223 */ /* 0x000fe200000100ff */
[----:B------:R-:W-:-:S03]  /*2260*/  FADD.FTZ R30, RZ, R30 ;  /* 0x0000001eff1e7221 */ /* 0x000fc60000010000 */
[C---:B------:R-:W-:Y:S01]  /*2270*/  FFMA.FTZ R55, R10.reuse, R61, R55 ;  /* 0x0000003d0a377223 */ /* 0x040fe20000010037 */
[----:B------:R-:W-:Y:S01]  /*2280*/  FADD.FTZ R30, R61, R30 ;  /* 0x0000001e3d1e7221 */ /* 0x000fe20000010000 */
[----:B------:R-:W-:Y:S01]  /*2290*/  FFMA.FTZ R10, R10, R27, RZ ;  /* 0x0000001b0a0a7223 */ /* 0x000fe200000100ff */
[----:B------:R-:W-:Y:S01]  /*22a0*/  FADD.FTZ R27, RZ, R27 ;  /* 0x0000001bff1b7221 */ /* 0x000fe20000010000 */
[----:B0-----:R-:W-:Y:S01]  /*22b0*/  FMUL.FTZ R60, R60, R31 ;  /* 0x0000001f3c3c7220 */ /* 0x001fe20000410000 */
[----:B------:R-:W-:-:S04]  /*22c0*/  FADD.FTZ R31, -R31, 1 ;  /* 0x3f8000001f1f7421 */ /* 0x000fc80000010100 */
[----:B------:R-:W-:Y:S01]  /*22d0*/  FFMA.FTZ R15, R15, R31, 1 ;  /* 0x3f8000000f0f7423 */ /* 0x000fe2000001001f */
[----:B------:R-:W-:Y:S01]  /*22e0*/  FFMA.FTZ R31, R11, R28, RZ ;  /* 0x0000001c0b1f7223 */ /* 0x000fe200000100ff */
[----:B------:R-:W-:Y:S02]  /*22f0*/  HADD2.F32 R11, -RZ, R38.H0_H0 ;  /* 0x20000026ff0b7230 */ /* 0x000fe40000004100 */
[----:B------:R-:W-:Y:S01]  /*2300*/  FADD.FTZ R28, RZ, R28 ;  /* 0x0000001cff1c7221 */ /* 0x000fe20000010000 */
[----:B------:R-:W-:Y:S01]  /*2310*/  FMUL.FTZ R15, R60, R15 ;  /* 0x0000000f3c0f7220 */ /* 0x000fe20000410000 */
[-C--:B------:R-:W-:Y:S01]  /*2320*/  FMUL.FTZ R60, R4, R29.reuse ;  /* 0x0000001d043c7220 */ /* 0x080fe20000410000 */
[----:B------:R-:W-:Y:S01]  /*2330*/  FFMA.FTZ R31, R24, R29, R31 ;  /* 0x0000001d181f7223 */ /* 0x000fe2000001001f */
[----:B------:R-:W-:Y:S01]  /*2340*/  FADD.FTZ R11, R11, -UR16 ;  /* 0x800000100b0b7e21 */ /* 0x000fe20008010000 */
[----:B------:R-:W-:Y:S01]  /*2350*/  FADD.FTZ R28, R28, R29 ;  /* 0x0000001d1c1c7221 */ /* 0x000fe20000010000 */
[----:B------:R-:W-:Y:S01]  /*2360*/  FFMA.FTZ R54, R24, R60, R55 ;  /* 0x0000003c18367223 */ /* 0x000fe20000010037 */
[----:B------:R-:W-:Y:S01]  /*2370*/  FADD.FTZ R29, R30, R60 ;  /* 0x0000003c1e1d7221 */ /* 0x000fe20000010000 */
[----:B------:R-:W-:Y:S01]  /*2380*/  FMUL.FTZ R11, R11, UR9 ;  /* 0x000000090b0b7c20 */ /* 0x000fe20008410000 */
[----:B------:R-:W-:-:S02]  /*2390*/  HADD2.F32 R30, -RZ, R37.H0_H0 ;  /* 0x20000025ff1e7230 */ /* 0x000fc40000004100 */
[----:B------:R-:W-:Y:S01]  /*23a0*/  FADD.FTZ R28, R28, R23 ;  /* 0x000000171c1c7221 */ /* 0x000fe20000010000 */
[----:B------:R-:W-:Y:S01]  /*23b0*/  FFMA.FTZ R31, R22, R23, R31 ;  /* 0x00000017161f7223 */ /* 0x000fe2000001001f */
[----:B------:R-:W-:Y:S02]  /*23c0*/  FFMA.FTZ R24, R4, R11, R35 ;  /* 0x0000000b04187223 */ /* 0x000fe40000010023 */
[----:B------:R-:W-:Y:S01]  /*23d0*/  FADD.FTZ R28, R28, R13 ;  /* 0x0000000d1c1c7221 */ /* 0x000fe20000010000 */
[----:B------:R-:W-:Y:S01]  /*23e0*/  FFMA.FTZ R31, R12, R13, R31 ;  /* 0x0000000d0c1f7223 */ /* 0x000fe2000001001f */
[----:B------:R-:W-:-:S06]  /*23f0*/  FMUL.FTZ R61, R24, -1.4426950216293334961 ;  /* 0xbfb8aa3b183d7820 */ /* 0x000fcc0000410000 */
[----:B------:R-:W0:Y:S02]  /*2400*/  MUFU.EX2 R61, R61 ;  /* 0x0000003d003d7308 */ /* 0x000e240000000800 */
[----:B0-----:R-:W-:Y:S01]  /*2410*/  FADD.FTZ R55, R61, 1 ;  /* 0x3f8000003d377421 */ /* 0x001fe20000010000 */
[----:B------:R-:W-:-:S04]  /*2420*/  FMUL.FTZ R61, R6, R26 ;  /* 0x0000001a063d7220 */ /* 0x000fc80000410000 */
[----:B------:R-:W-:Y:S01]  /*2430*/  FADD.FTZ R29, R61, R29 ;  /* 0x0000001d3d1d7221 */ /* 0x000fe20000010000 */
[----:B------:R-:W0:Y:S02]  /*2440*/  MUFU.RCP R55, R55 ;  /* 0x0000003700377308 */ /* 0x000e240000001000 */
[----:B0-----:R-:W-:Y:S01]  /*2450*/  FADD.FTZ R60, -R55, 1 ;  /* 0x3f800000373c7421 */ /* 0x001fe20000010100 */
[----:B------:R-:W-:Y:S01]  /*2460*/  FMUL.FTZ R30, R30, R55 ;  /* 0x000000371e1e7220 */ /* 0x000fe20000410000 */
[----:B------:R-:W-:Y:S01]  /*2470*/  FFMA.FTZ R55, R25, R61, R54 ;  /* 0x0000003d19377223 */ /* 0x000fe20000010036 */
[----:B------:R-:W-:Y:S02]  /*2480*/  HADD2.F32 R61, -RZ, R37.H1_H1 ;  /* 0x30000025ff3d7230 */ /* 0x000fe40000004100 */
[----:B------:R-:W-:-:S04]  /*2490*/  FFMA.FTZ R24, R24, R60, 1 ;  /* 0x3f80000018187423 */ /* 0x000fc8000001003c */
[----:B------:R-:W-:Y:S01]  /*24a0*/  FMUL.FTZ R24, R30, R24 ;  /* 0x000000181e187220 */ /* 0x000fe20000410000 */
[----:B------:R-:W-:-:S05]  /*24b0*/  HADD2.F32 R30, -RZ, R38.H1_H1 ;  /* 0x30000026ff1e7230 */ /* 0x000fca0000004100 */
[----:B------:R-:W-:Y:S01]  /*24c0*/  FADD.FTZ R60, R30, -UR16 ;  /* 0x800000101e3c7e21 */ /* 0x000fe20008010000 */
[----:B------:R-:W-:Y:S01]  /*24d0*/  FADD.FTZ R30, R27, R26 ;  /* 0x0000001a1b1e7221 */ /* 0x000fe20000010000 */
[----:B------:R-:W-:Y:S02]  /*24e0*/  FFMA.FTZ R27, R25, R26, R10 ;  /* 0x0000001a191b7223 */ /* 0x000fe4000001000a */
[----:B------:R-:W-:Y:S02]  /*24f0*/  FMUL.FTZ R10, R60, UR9 ;  /* 0x000000093c0a7c20 */ /* 0x000fe40008410000 */
[----:B------:R-:W-:Y:S02]  /*2500*/  FFMA.FTZ R27, R20, R17, R27 ;  /* 0x00000011141b7223 */ /* 0x000fe4000001001b */
[----:B------:R-:W-:Y:S02]  /*2510*/  FFMA.FTZ R25, R6, R10, R33 ;  /* 0x0000000a06197223 */ /* 0x000fe40000010021 */
[----:B------:R-:W-:-:S02]  /*2520*/  FFMA.FTZ R27, R14, R19, R27 ;  /* 0x000000130e1b7223 */ /* 0x000fc4000001001b */
[----:B------:R-:W-:Y:S02]  /*2530*/  FMUL.FTZ R54, R25, -1.4426950216293334961 ;  /* 0xbfb8aa3b19367820 */ /* 0x000fe40000410000 */
[----:B------:R-:W-:-:S04]  /*2540*/  FFMA.FTZ R27, R16, R15, R27 ;  /* 0x0000000f101b7223 */ /* 0x000fc8000001001b */
[----:B------:R-:W0:Y:S02]  /*2550*/  MUFU.EX2 R54, R54 ;  /* 0x0000003600367308 */ /* 0x000e240000000800 */
[----:B0-----:R-:W-:-:S06]  /*2560*/  FADD.FTZ R26, R54, 1 ;  /* 0x3f800000361a7421 */ /* 0x001fcc0000010000 */
[----:B------:R-:W0:Y:S02]  /*2570*/  MUFU.RCP R26, R26 ;  /* 0x0000001a001a7308 */ /* 0x000e240000001000 */
[----:B0-----:R-:W-:Y:S01]  /*2580*/  FMUL.FTZ R60, R61, R26 ;  /* 0x0000001a3d3c7220 */ /* 0x001fe20000410000 */
[----:B------:R-:W-:Y:S01]  /*2590*/  FADD.FTZ R61, -R26, 1 ;  /* 0x3f8000001a3d7421 */ /* 0x000fe20000010100 */
[----:B------:R-:W-:-:S03]  /*25a0*/  FMUL.FTZ R26, R4, R23 ;  /* 0x00000017041a7220 */ /* 0x000fc60000410000 */
[----:B------:R-:W-:Y:S01]  /*25b0*/  FFMA.FTZ R25, R25, R61, 1 ;  /* 0x3f80000019197423 */ /* 0x000fe2000001003d */
[----:B------:R-:W-:Y:S01]  /*25c0*/  FFMA.FTZ R55, R22, R26, R55 ;  /* 0x0000001a16377223 */ /* 0x000fe20000010037 */
[----:B------:R-:W-:Y:S02]  /*25d0*/  HADD2.F32 R61, -RZ, R34.H0_H0 ;  /* 0x20000022ff3d7230 */ /* 0x000fe40000004100 */
[----:B------:R-:W-:Y:S01]  /*25e0*/  FADD.FTZ R29, R29, R26 ;  /* 0x0000001a1d1d7221 */ /* 0x000fe20000010000 */
[----:B------:R-:W-:Y:S01]  /*25f0*/  FMUL.FTZ R25, R60, R25 ;  /* 0x000000193c197220 */ /* 0x000fe20000410000 */
[----:B------:R-:W-:-:S05]  /*2600*/  HADD2.F32 R60, -RZ, R36.H0_H0 ;  /* 0x20000024ff3c7230 */ /* 0x000fca0000004100 */
[----:B------:R-:W-:-:S04]  /*2610*/  FADD.FTZ R60, R60, -UR16 ;  /* 0x800000103c3c7e21 */ /* 0x000fc80008010000 */
[----:B------:R-:W-:-:S04]  /*2620*/  FMUL.FTZ R23, R60, UR9 ;  /* 0x000000093c177c20 */ /* 0x000fc80008410000 */
[----:B------:R-:W-:-:S04]  /*2630*/  FFMA.FTZ R22, R4, R23, R35 ;  /* 0x0000001704167223 */ /* 0x000fc80000010023 */
        /* <DEDUP_REMOVED lines=8> */
[----:B------:R-:W-:-:S05]  /*26c0*/  HADD2.F32 R26, -RZ, R36.H1_H1 ;  /* 0x30000024ff1a7230 */ /* 0x000fca0000004100 */
[----:B------:R-:W-:Y:S01]  /*26d0*/  FADD.FTZ R61, R26, -UR16 ;  /* 0x800000101a3d7e21 */ /* 0x000fe20008010000 */
[----:B------:R-:W-:Y:S01]  /*26e0*/  FADD.FTZ R26, R30, R17 ;  /* 0x000000111e1a7221 */ /* 0x000fe20000010000 */
[----:B------:R-:W-:Y:S02]  /*26f0*/  FMUL.FTZ R30, R6, R17 ;  /* 0x00000011061e7220 */ /* 0x000fe40000410000 */
[----:B------:R-:W-:Y:S01]  /*2700*/  FMUL.FTZ R17, R61, UR9 ;  /* 0x000000093d117c20 */ /* 0x000fe20008410000 */
[----:B------:R-:W-:Y:S02]  /*2710*/  HADD2.F32 R61, -RZ, R34.H1_H1 ;  /* 0x30000022ff3d7230 */ /* 0x000fe40000004100 */
[----:B------:R-:W-:Y:S01]  /*2720*/  FFMA.FTZ R55, R20, R30, R55 ;  /* 0x0000001e14377223 */ /* 0x000fe20000010037 */
[----:B------:R-:W-:Y:S01]  /*2730*/  FADD.FTZ R29, R30, R29 ;  /* 0x0000001d1e1d7221 */ /* 0x000fe20000010000 */
[----:B------:R-:W-:Y:S01]  /*2740*/  FFMA.FTZ R20, R6, R17, R33 ;  /* 0x0000001106147223 */ /* 0x000fe20000010021 */
[----:B------:R-:W-:-:S03]  /*2750*/  FADD.FTZ R26, R26, R19 ;  /* 0x000000131a1a7221 */ /* 0x000fc60000010000 */
[----:B------:R-:W-:Y:S01]  /*2760*/  FMUL.FTZ R60, R20, -1.4426950216293334961 ;  /* 0xbfb8aa3b143c7820 */ /* 0x000fe20000410000 */
[----:B------:R-:W-:Y:S01]  /*2770*/  FADD.FTZ R26, R26, R15 ;  /* 0x0000000f1a1a7221 */ /* 0x000fe20000010000 */
[----:B------:R-:W-:-:S04]  /*2780*/  FMUL.FTZ R15, R6, R15 ;  /* 0x0000000f060f7220 */ /* 0x000fc80000410000 */
        /* <DEDUP_REMOVED lines=8> */
[----:B------:R-:W-:Y:S01]  /*2810*/  FADD.FTZ R12, R29, R54 ;  /* 0x000000361d0c7221 */ /* 0x000fe20000010000 */
[----:B------:R-:W-:Y:S02]  /*2820*/  HADD2.F32 R29, -RZ, R8.H0_H0 ;  /* 0x20000008ff1d7230 */ /* 0x000fe40000004100 */
        /* <DEDUP_REMOVED lines=15> */
[----:B------:R-:W-:-:S05]  /*2920*/  HADD2.F32 R29, -RZ, R32.H1_H1 ;  /* 0x30000020ff1d7230 */ /* 0x000fca0000004100 */
[----:B------:R-:W-:-:S04]  /*2930*/  FADD.FTZ R29, R29, -UR16 ;  /* 0x800000101d1d7e21 */ /* 0x000fc80008010000 */
[----:B------:R-:W-:Y:S01]  /*2940*/  FMUL.FTZ R19, R29, UR9 ;  /* 0x000000091d137c20 */ /* 0x000fe20008410000 */
[----:B------:R-:W-:Y:S01]  /*2950*/  FFMA.FTZ R29, R14, R60, R55 ;  /* 0x0000003c0e1d7223 */ /* 0x000fe20000010037 */
[----:B------:R-:W-:Y:S02]  /*2960*/  HADD2.F32 R14, -RZ, R8.H1_H1 ;  /* 0x30000008ff0e7230 */ /* 0x000fe40000004100 */
[----:B------:R-:W-:-:S04]  /*2970*/  FFMA.FTZ R54, R6, R19, R33 ;  /* 0x0000001306367223 */ /* 0x000fc80000010021 */
[----:B------:R-:W-:-:S06]  /*2980*/  FMUL.FTZ R61, R54, -1.4426950216293334961 ;  /* 0xbfb8aa3b363d7820 */ /* 0x000fcc0000410000 */
[----:B------:R-:W0:Y:S02]  /*2990*/  MUFU.EX2 R61, R61 ;  /* 0x0000003d003d7308 */ /* 0x000e240000000800 */
[----:B0-----:R-:W-:-:S06]  /*29a0*/  FADD.FTZ R55, R61, 1 ;  /* 0x3f8000003d377421 */ /* 0x001fcc0000010000 */
[----:B------:R-:W0:Y:S02]  /*29b0*/  MUFU.RCP R55, R55 ;  /* 0x0000003700377308 */ /* 0x000e240000001000 */
[----:B0-----:R-:W-:Y:S01]  /*29c0*/  FADD.FTZ R60, -R55, 1 ;  /* 0x3f800000373c7421 */ /* 0x001fe20000010100 */
[----:B------:R-:W-:Y:S01]  /*29d0*/  FMUL.FTZ R14, R14, R55 ;  /* 0x000000370e0e7220 */ /* 0x000fe20000410000 */
[----:B------:R-:W-:Y:S01]  /*29e0*/  FADD.FTZ R55, R28, R21 ;  /* 0x000000151c377221 */ /* 0x000fe20000010000 */
[-C--:B------:R-:W-:Y:S01]  /*29f0*/  FFMA.FTZ R28, R18, R21.reuse, R31 ;  /* 0x00000015121c7223 */ /* 0x080fe2000001001f */
[----:B------:R-:W-:Y:S01]  /*2a00*/  FFMA.FTZ R60, R54, R60, 1 ;  /* 0x3f800000363c7423 */ /* 0x000fe2000001003c */
[----:B------:R-:W-:Y:S01]  /*2a10*/  FMUL.FTZ R54, R4, R21 ;  /* 0x0000001504367220 */ /* 0x000fe20000410000 */
[----:B------:R-:W-:Y:S02]  /*2a20*/  FADD.FTZ R55, R55, R24 ;  /* 0x0000001837377221 */ /* 0x000fe40000010000 */
[----:B------:R-:W-:Y:S01]  /*2a30*/  FMUL.FTZ R21, R14, R60 ;  /* 0x0000003c0e157220 */ /* 0x000fe20000410000 */
[----:B------:R-:W-:Y:S01]  /*2a40*/  FFMA.FTZ R18, R18, R54, R29 ;  /* 0x0000003612127223 */ /* 0x000fe2000001001d */
[----:B------:R-:W-:Y:S01]  /*2a50*/  FADD.FTZ R12, R12, R54 ;  /* 0x000000360c0c7221 */ /* 0x000fe20000010000 */
[----:B------:R-:W-:-:S02]  /*2a60*/  FMUL.FTZ R29, R4, R24 ;  /* 0x00000018041d7220 */ /* 0x000fc40000410000 */
[----:B------:R-:W-:Y:S01]  /*2a70*/  FFMA.FTZ R18, R16, R15, R18 ;  /* 0x0000000f10127223 */ /* 0x000fe20000010012 */
[----:B------:R-:W-:Y:S01]  /*2a80*/  FADD.FTZ R12, R15, R12 ;  /* 0x0000000c0f0c7221 */ /* 0x000fe20000010000 */
[C---:B------:R-:W-:Y:S01]  /*2a90*/  FFMA.FTZ R15, R11.reuse, R24, R28 ;  /* 0x000000180b0f7223 */ /* 0x040fe2000001001c */
[----:B------:R-:W-:Y:S01]  /*2aa0*/  FMUL.FTZ R16, R4, R13 ;  /* 0x0000000d04107220 */ /* 0x000fe20000410000 */
[----:B------:R-:W-:Y:S01]  /*2ab0*/  FFMA.FTZ R18, R11, R29, R18 ;  /* 0x0000001d0b127223 */ /* 0x000fe20000010012 */
[-C--:B------:R-:W-:Y:S01]  /*2ac0*/  FMUL.FTZ R11, R6, R25.reuse ;  /* 0x00000019060b7220 */ /* 0x080fe20000410000 */
[----:B------:R-:W-:Y:S01]  /*2ad0*/  FADD.FTZ R14, R12, R29 ;  /* 0x0000001d0c0e7221 */ /* 0x000fe20000010000 */
[----:B------:R-:W-:Y:S01]  /*2ae0*/  FFMA.FTZ R12, R10, R25, R27 ;  /* 0x000000190a0c7223 */ /* 0x000fe2000001001b */
[----:B------:R-:W-:Y:S01]  /*2af0*/  FMUL.FTZ R27, R4, R22 ;  /* 0x00000016041b7220 */ /* 0x000fe20000410000 */
[----:B------:R-:W-:Y:S01]  /*2b00*/  FFMA.FTZ R18, R10, R11, R18 ;  /* 0x0000000b0a127223 */ /* 0x000fe20000010012 */
[----:B------:R-:W-:Y:S01]  /*2b10*/  FADD.FTZ R14, R11, R14 ;  /* 0x0000000e0b0e7221 */ /* 0x000fe20000010000 */
[----:B------:R-:W-:Y:S01]  /*2b20*/  FMUL.FTZ R10, R6, R20 ;  /* 0x00000014060a7220 */ /* 0x000fe20000410000 */
[----:B------:R-:W-:Y:S01]  /*2b30*/  FADD.FTZ R25, R26, R25 ;  /* 0x000000191a197221 */ /* 0x000fe20000010000 */
[C---:B------:R-:W-:Y:S01]  /*2b40*/  FFMA.FTZ R18, R23.reuse, R27, R18 ;  /* 0x0000001b17127223 */ /* 0x040fe20000010012 */
[----:B------:R-:W-:Y:S01]  /*2b50*/  FADD.FTZ R27, R14, R27 ;  /* 0x0000001b0e1b7221 */ /* 0x000fe20000010000 */
[----:B------:R-:W-:Y:S01]  /*2b60*/  FFMA.FTZ R15, R23, R22, R15 ;  /* 0x00000016170f7223 */ /* 0x000fe2000001000f */
[----:B------:R-:W-:Y:S01]  /*2b70*/  FADD.FTZ R14, R55, R22 ;  /* 0x00000016370e7221 */ /* 0x000fe20000010000 */
[C---:B------:R-:W-:Y:S01]  /*2b80*/  FFMA.FTZ R11, R17.reuse, R10, R18 ;  /* 0x0000000a110b7223 */ /* 0x040fe20000010012 */
[----:B------:R-:W-:Y:S01]  /*2b90*/  FADD.FTZ R27, R10, R27 ;  /* 0x0000001b0a1b7221 */ /* 0x000fe20000010000 */
[----:B------:R-:W-:Y:S01]  /*2ba0*/  FFMA.FTZ R10, R17, R20, R12 ;  /* 0x00000014110a7223 */ /* 0x000fe2000001000c */
[----:B------:R-:W-:Y:S01]  /*2bb0*/  FMUL.FTZ R18, R6, R21 ;  /* 0x0000001506127220 */ /* 0x000fe20000410000 */
[C---:B------:R-:W-:Y:S01]  /*2bc0*/  FFMA.FTZ R24, R30.reuse, R16, R11 ;  /* 0x000000101e187223 */ /* 0x040fe2000001000b */
[----:B------:R-:W-:Y:S01]  /*2bd0*/  FADD.FTZ R27, R27, R16 ;  /* 0x000000101b1b7221 */ /* 0x000fe20000010000 */
[----:B------:R-:W-:Y:S01]  /*2be0*/  FADD.FTZ R20, R25, R20 ;  /* 0x0000001419147221 */ /* 0x000fe20000010000 */
[----:B------:R-:W-:Y:S01]  /*2bf0*/  FFMA.FTZ R12, R30, R13, R15 ;  /* 0x0000000d1e0c7223 */ /* 0x000fe2000001000f */
[----:B------:R-:W-:Y:S01]  /*2c00*/  FADD.FTZ R14, R14, R13 ;  /* 0x0000000d0e0e7221 */ /* 0x000fe20000010000 */
[C---:B------:R-:W-:Y:S01]  /*2c10*/  FFMA.FTZ R24, R19.reuse, R18, R24 ;  /* 0x0000001213187223 */ /* 0x040fe20000010018 */
[----:B------:R-:W-:Y:S01]  /*2c20*/  FADD.FTZ R17, R18, R27 ;  /* 0x0000001b12117221 */ /* 0x000fe20000010000 */
[----:B------:R-:W-:Y:S01]  /*2c30*/  FFMA.FTZ R13, R19, R21, R10 ;  /* 0x00000015130d7223 */ /* 0x000fe2000001000a */
[----:B------:R-:W-:-:S07]  /*2c40*/  FADD.FTZ R15, R20, R21 ;  /* 0x00000015140f7221 */ /* 0x000fce0000010000 */
.L_x_759:
        /* <DEDUP_REMOVED lines=44> */
.L_x_761:
[----:B------:R-:W-:Y:S05]  /*2f10*/  BSYNC.RECONVERGENT B0 ;  /* 0x0000000000007941 */ /* 0x000fea0003800200 */
.L_x_760:
        /* <DEDUP_REMOVED lines=12> */
.L_x_763:
[----:B------:R-:W-:Y:S05]  /*2fe0*/  BSYNC.RECONVERGENT B0 ;  /* 0x0000000000007941 */ /* 0x000fea0003800200 */
.L_x_762:
[----:B------:R-:W-:Y:S01]  /*2ff0*/  BAR.SYNC.DEFER_BLOCKING 0x0 ;  /* 0x0000000000007b1d */ /* 0x000fe20000010000 */
[----:B------:R-:W-:-:S05]  /*3000*/  LEA R53, R53, R0, 0x1 ;  /* 0x0000000035357211 */ /* 0x000fca00078e08ff */
[----:B------:R-:W-:Y:S04]  /*3010*/  BSSY.RECONVERGENT B0, `(.L_x_764) ;  /* 0x000013d000007945 */ /* 0x000fe80003800200 */
[----:B------:R-:W-:Y:S05]  /*3020*/  @P0 BRA `(.L_x_765) ;  /* 0x0000001000ec0947 */ /* 0x000fea0003800000 */
[----:B-1----:R-:W1:Y:S04]  /*3030*/  LDS.128 R20, [R54+0x20] ;  /* 0x0000200036147984 */ /* 0x002e680000000c00 */
[----:B--23--:R-:W2:Y:S04]  /*3040*/  LDS.128 R16, [R54+0x40] ;  /* 0x0000400036107984 */ /* 0x00cea80000000c00 */
        /* <DEDUP_REMOVED lines=313> */
.L_x_765:
[----:B------:R-:W-:Y:S05]  /*43e0*/  BSYNC.RECONVERGENT B0 ;  /* 0x0000000000007941 */ /* 0x000fea0003800200 */
.L_x_764:
        /* <DEDUP_REMOVED lines=28> */
.L_x_767:
[----:B------:R-:W-:Y:S05]  /*45b0*/  BSYNC.RECONVERGENT B0 ;  /* 0x0000000000007941 */ /* 0x000fea0003800200 */
.L_x_766:
        /* <DEDUP_REMOVED lines=25> */
.L_x_770:
[----:B-1----:R-:W2:Y:S04]  /*4750*/  LDG.E.STRONG.GPU R14, desc[UR10][R12.64] ;  /* 0x0000000a0c0e7981 */ /* 0x002ea8000c1ef900 */
[----:B--2---:R-:W-:Y:S01]  /*4760*/  CCTL.IVALL ;  /* 0x00000000ff00798f */ /* 0x004fe20002000000 */
[----:B------:R-:W-:Y:S05]  /*4770*/  YIELD ;  /* 0x0000000000007946 */ /* 0x000fea0003800000 */
[----:B------:R-:W-:-:S13]  /*4780*/  ISETP.NE.AND P0, PT, R14, R19, PT ;  /* 0x000000130e00720c */ /* 0x000fda0003f05270 */
[----:B------:R-:W-:Y:S05]  /*4790*/  @P0 BRA `(.L_x_770) ;  /* 0xfffffffc00ec0947 */ /* 0x000fea000383ffff */
.L_x_769:
[----:B------:R-:W-:Y:S05]  /*47a0*/  WARPSYNC.ALL ;  /* 0x0000000000007948 */ /* 0x000fea0003800000 */
[----:B------:R-:W-:Y:S01]  /*47b0*/  BAR.SYNC.DEFER_BLOCKING 0x0 ;  /* 0x0000000000007b1d */ /* 0x000fe20000010000 */
[----:B------:R-:W-:-:S05]  /*47c0*/  HFMA2 R22, -RZ, RZ, 0, 0 ;  /* 0x00000000ff167431 */ /* 0x000fca00000001ff */
[----:B------:R-:W-:Y:S05]  /*47d0*/  @!P3 BRA `(.L_x_771) ;  /* 0x000000040010b947 */ /* 0x000fea0003800000 */
[----:B------:R-:W-:Y:S02]  /*47e0*/  MOV R23, RZ ;  /* 0x000000ff00177202 */ /* 0x000fe40000000f00 */
[----:B------:R-:W-:-:S07]  /*47f0*/  LOP3.LUT R22, R3, 0x7ffffff8, RZ, 0xc0, !PT ;  /* 0x7ffffff803167812 */ /* 0x000fce00078ec0ff */
.L_x_772:
        /* <DEDUP_REMOVED lines=66> */
.L_x_771:
        /* <DEDUP_REMOVED lines=38> */
.L_x_773:
        /* <DEDUP_REMOVED lines=20> */
.L_x_774:
        /* <DEDUP_REMOVED lines=10> */
.L_x_775:
[----:B------:R-:W-:Y:S05]  /*5060*/  BSYNC.RECONVERGENT B0 ;  /* 0x0000000000007941 */ /* 0x000fea0003800200 */
.L_x_768:
[----:B------:R-:W5:Y:S01]  /*5070*/  S2UR UR5, SR_CgaCtaId ;  /* 0x00000000000579c3 */ /* 0x000f620000008800 */
[----:B------:R-:W-:Y:S01]  /*5080*/  UMOV UR4, 0x400 ;  /* 0x0000040000047882 */ /* 0x000fe20000000000 */
[----:B------:R-:W0:Y:S01]  /*5090*/  LDCU.64 UR18, c[0x0][0x400] ;  /* 0x00008000ff1277ac */ /* 0x000e220008000a00 */
[----:B----4-:R-:W-:-:S05]  /*50a0*/  SHF.R.U32.HI R15, RZ, 0x1, R0 ;  /* 0x00000001ff0f7819 */ /* 0x010fca0000011600 */
[----:B------:R-:W4:Y:S01]  /*50b0*/  LDC R14, c[0x0][0x41c] ;  /* 0x00010700ff0e7b82 */ /* 0x000f220000000800 */
[----:B-----5:R-:W-:Y:S01]  /*50c0*/  ULEA UR4, UR5, UR4, 0x18 ;  /* 0x0000000405047291 */ /* 0x020fe2000f8ec0ff */
[----:B----4-:R-:W-:-:S08]  /*50d0*/  IMAD R15, R14, UR13, R15 ;  /* 0x0000000d0e0f7c24 */ /* 0x010fd0000f8e020f */
[----:B------:R3:W-:Y:S01]  /*50e0*/  @!P1 STS.64 [UR4+0x30], R10 ;  /* 0x0000300aff009988 */ /* 0x0007e20008000a04 */
[----:B------:R-:W-:Y:S01]  /*50f0*/  BAR.SYNC.DEFER_BLOCKING 0x0 ;  /* 0x0000000000007b1d */ /* 0x000fe20000010000 */
[C---:B------:R-:W-:Y:S02]  /*5100*/  IADD3 R19, PT, PT, R15.reuse, 0x40, RZ ;  /* 0x000000400f137810 */ /* 0x040fe40007ffe0ff */
[----:B0-----:R-:W-:Y:S02]  /*5110*/  ISETP.GE.U32.AND P0, PT, R15, UR18, PT ;  /* 0x000000120f007c0c */ /* 0x001fe4000bf06070 */
[----:B------:R-:W-:Y:S01]  /*5120*/  ISETP.GE.U32.AND P1, PT, R19, UR18, PT ;  /* 0x0000001213007c0c */ /* 0x000fe2000bf26070 */
[--C-:B---3--:R-:W-:Y:S01]  /*5130*/  HADD2.F32 R11, -RZ, R48.reuse.H0_H0 ;  /* 0x20000030ff0b7230 */ /* 0x108fe20000004100 */
[----:B------:R-:W-:Y:S01]  /*5140*/  SHF.R.S32.HI R10, RZ, 0x1f, R15 ;  /* 0x0000001fff0a7819 */ /* 0x000fe2000001140f */
[----:B------:R-:W-:Y:S01]  /*5150*/  HADD2.F32 R48, -RZ, R48.H1_H1 ;  /* 0x30000030ff307230 */ /* 0x000fe20000004100 */
[----:B------:R-:W-:-:S02]  /*5160*/  SHF.R.S32.HI R16, RZ, 0x1f, R19 ;  /* 0x0000001fff107819 */ /* 0x000fc40000011413 */
[----:B------:R-:W-:Y:S02]  /*5170*/  ISETP.GE.AND.EX P0, PT, R10, UR19, PT, P0 ;  /* 0x000000130a007c0c */ /* 0x000fe4000bf06300 */
[----:B------:R-:W-:Y:S01]  /*5180*/  FADD.FTZ R48, R48, -UR16 ;  /* 0x8000001030307e21 */ /* 0x000fe20008010000 */
[----:B------:R-:W-:-:S03]  /*5190*/  ISETP.GE.AND.EX P1, PT, R16, UR19, PT, P1 ;  /* 0x0000001310007c0c */ /* 0x000fc6000bf26310 */
[----:B------:R-:W-:Y:S01]  /*51a0*/  FMUL.FTZ R48, R48, UR9 ;  /* 0x0000000930307c20 */ /* 0x000fe20008410000 */
[----:B------:R-:W0:Y:S01]  /*51b0*/  LDS.64 R12, [UR4+0x30] ;  /* 0x00003004ff0c7984 */ /* 0x000e220008000a00 */
[----:B------:R-:W0:Y:S02]  /*51c0*/  LDCU UR4, c[0x0][0x42c] ;  /* 0x00008580ff0477ac */ /* 0x000e240008000800 */
[----:B0-----:R-:W-:Y:S01]  /*51d0*/  FMUL.FTZ R14, R12, UR4 ;  /* 0x000000040c0e7c20 */ /* 0x001fe20008410000 */
[----:B------:R-:W-:Y:S01]  /*51e0*/  FADD.FTZ R12, R11, -UR16 ;  /* 0x800000100b0c7e21 */ /* 0x000fe20008010000 */
[----:B--2---:R-:W-:Y:S01]  /*51f0*/  FMUL.FTZ R17, R13, UR4 ;  /* 0x000000040d117c20 */ /* 0x004fe20008410000 */
[--C-:B------:R-:W-:Y:S02]  /*5200*/  HADD2.F32 R11, -RZ, R47.reuse.H0_H0 ;  /* 0x2000002fff0b7230 */ /* 0x100fe40000004100 */
[----:B------:R-:W-:Y:S01]  /*5210*/  FMUL.FTZ R18, R12, UR9 ;  /* 0x000000090c127c20 */ /* 0x000fe20008410000 */
[----:B------:R-:W-:-:S02]  /*5220*/  HADD2.F32 R47, -RZ, R47.H1_H1 ;  /* 0x3000002fff2f7230 */ /* 0x000fc40000004100 */
[----:B------:R-:W-:Y:S02]  /*5230*/  HADD2.F32 R12, -RZ, R46.H0_H0 ;  /* 0x2000002eff0c7230 */ /* 0x000fe40000004100 */
        /* <DEDUP_REMOVED lines=20> */
.L_x_776:
[----:B------:R-:W-:Y:S01]  /*5380*/  FFMA.FTZ R21, R14, R48, R17 ;  /* 0x000000300e157223 */ /* 0x000fe20000010011 */
[----:B------:R-:W-:Y:S01]  /*5390*/  BSSY.RECONVERGENT B0, `(.L_x_777) ;  /* 0x0000014000007945 */ /* 0x000fe20003800200 */
[----:B------:R-:W-:Y:S01]  /*53a0*/  FFMA.FTZ R13, R4, R11, -R13 ;  /* 0x0000000b040d7223 */ /* 0x000fe2000001080d */
[----:B------:R-:W-:Y:S02]  /*53b0*/  HADD2.F32 R46, -RZ, R46.H1_H1 ;  /* 0x3000002eff2e7230 */ /* 0x000fe40000004100 */
[----:B-1----:R-:W-:Y:S01]  /*53c0*/  FADD.FTZ R20, R12, -UR16 ;  /* 0x800000100c147e21 */ /* 0x002fe20008010000 */
        /* <DEDUP_REMOVED lines=16> */
.L_x_778:
[----:B------:R-:W-:Y:S05]  /*54d0*/  BSYNC.RECONVERGENT B0 ;  /* 0x0000000000007941 */ /* 0x000fea0003800200 */
.L_x_777:
        /* <DEDUP_REMOVED lines=25> */
.L_x_779:
[----:B------:R-:W-:Y:S01]  /*5670*/  FFMA.FTZ R13, R14, R46, R17 ;  /* 0x0000002e0e0d7223 */ /* 0x000fe20000010011 */
[----:B------:R-:W-:Y:S01]  /*5680*/  BSSY.RECONVERGENT B0, `(.L_x_780) ;  /* 0x0000014000007945 */ /* 0x000fe20003800200 */
[----:B------:R-:W-:Y:S01]  /*5690*/  FFMA.FTZ R27, R4, R11, -R27 ;  /* 0x0000000b041b7223 */ /* 0x000fe2000001081b */
[C---:B------:R-:W-:Y:S01]  /*56a0*/  IADD3 R21, PT, PT, R15.reuse, 0x80, RZ ;  /* 0x000000800f157810 */ /* 0x040fe20007ffe0ff */
        /* <DEDUP_REMOVED lines=17> */
.L_x_781:
[----:B------:R-:W-:Y:S05]  /*57c0*/  BSYNC.RECONVERGENT B0 ;  /* 0x0000000000007941 */ /* 0x000fea0003800200 */
.L_x_780:
[--C-:B0-----:R-:W-:Y:S01]  /*57d0*/  HADD2.F32 R11, -RZ, R44.reuse.H0_H0 ;  /* 0x2000002cff0b7230 */ /* 0x101fe20000004100 */
[----:B------:R-:W-:Y:S01]  /*57e0*/  ISETP.GE.U32.AND P0, PT, R21, UR18, PT ;  /* 0x0000001215007c0c */ /* 0x000fe2000bf06070 */
[----:B------:R-:W-:Y:S01]  /*57f0*/  HADD2.F32 R44, -RZ, R44.H1_H1 ;  /* 0x3000002cff2c7230 */ /* 0x000fe20000004100 */
[----:B------:R-:W-:Y:S01]  /*5800*/  ISETP.GE.U32.AND P1, PT, R18, UR18, PT ;  /* 0x0000001212007c0c */ /* 0x000fe2000bf26070 */
[----:B------:R-:W-:Y:S02]  /*5810*/  HADD2.F32 R28, -RZ, R42.H0_H0 ;  /* 0x2000002aff1c7230 */ /* 0x000fe40000004100 */
[----:B------:R-:W-:Y:S01]  /*5820*/  FADD.FTZ R12, R11, -UR16 ;  /* 0x800000100b0c7e21 */ /* 0x000fe20008010000 */
[----:B------:R-:W-:Y:S01]  /*5830*/  SHF.R.S32.HI R10, RZ, 0x1f, R21 ;  /* 0x0000001fff0a7819 */ /* 0x000fe20000011415 */
[----:B------:R-:W-:Y:S01]  /*5840*/  FADD.FTZ R44, R44, -UR16 ;  /* 0x800000102c2c7e21 */ /* 0x000fe20008010000 */
[----:B------:R-:W-:Y:S01]  /*5850*/  SHF.R.S32.HI R16, RZ, 0x1f, R18 ;  /* 0x0000001fff107819 */ /* 0x000fe20000011412 */
[----:B------:R-:W-:Y:S01]  /*5860*/  FMUL.FTZ R12, R12, UR9 ;  /* 0x000000090c0c7c20 */ /* 0x000fe20008410000 */
[--C-:B------:R-:W-:Y:S01]  /*5870*/  HADD2.F32 R11, -RZ, R43.reuse.H0_H0 ;  /* 0x2000002bff0b7230 */ /* 0x100fe20000004100 */
[----:B------:R-:W-:Y:S01]  /*5880*/  ISETP.GE.AND.EX P0, PT, R10, UR19, PT, P0 ;  /* 0x000000130a007c0c */ /* 0x000fe2000bf06300 */
[----:B------:R-:W-:Y:S01]  /*5890*/  HADD2.F32 R43, -RZ, R43.H1_H1 ;  /* 0x3000002bff2b7230 */ /* 0x000fe20000004100 */
[----:B------:R-:W-:Y:S01]  /*58a0*/  ISETP.GE.AND.EX P1, PT, R16, UR19, PT, P1 ;  /* 0x0000001310007c0c */ /* 0x000fe2000bf26310 */
[----:B------:R-:W-:Y:S01]  /*58b0*/  FFMA.FTZ R27, R14, R12, R17 ;  /* 0x0000000c0e1b7223 */ /* 0x000fe20000010011 */
[----:B------:R-:W-:Y:S01]  /*58c0*/  FMUL.FTZ R44, R44, UR9 ;  /* 0x000000092c2c7c20 */ /* 0x000fe20008410000 */
[----:B------:R-:W-:Y:S10]  /*58d0*/  @!P5 BRA `(.L_x_782) ;  /* 0x000000000048d947 */ /* 0x000ff40003800000 */
        /* <DEDUP_REMOVED lines=18> */
.L_x_782:
        /* <DEDUP_REMOVED lines=10> */
[----:B------:R-:W-:Y:S01]  /*5aa0*/  FMUL.FTZ R19, R13, UR9 ;  /* 0x000000090d137c20 */ /* 0x000fe20008410000 */
[----:B------:R-:W1:Y:S04]  /*5ab0*/  LDCU.64 UR20, c[0x0][0x380] ;  /* 0x00007000ff1477ac */ /* 0x000e680008000a00 */
[----:B------:R-:W-:Y:S01]  /*5ac0*/  F2FP.F16.F32.PACK_AB R19, R19, R20 ;  /* 0x000000141313723e */ /* 0x000fe200000000ff */
        /* <DEDUP_REMOVED lines=8> */
.L_x_784:
[----:B------:R-:W-:Y:S05]  /*5b50*/  BSYNC.RECONVERGENT B0 ;  /* 0x0000000000007941 */ /* 0x000fea0003800200 */
.L_x_783:
        /* <DEDUP_REMOVED lines=25> */
.L_x_785:
        /* <DEDUP_REMOVED lines=21> */
.L_x_787:
[----:B------:R-:W-:Y:S05]  /*5e40*/  BSYNC.RECONVERGENT B0 ;  /* 0x0000000000007941 */ /* 0x000fea0003800200 */
.L_x_786:
[----:B------:R-:W-:Y:S01]  /*5e50*/  FADD.FTZ R20, R20, -UR16 ;  /* 0x8000001014147e21 */ /* 0x000fe20008010000 */
[----:B------:R-:W-:Y:S01]  /*5e60*/  FADD.FTZ R40, R40, -UR16 ;  /* 0x8000001028287e21 */ /* 0x000fe20008010000 */
[--C-:B0-----:R-:W-:Y:S02]  /*5e70*/  HADD2.F32 R11, -RZ, R39.reuse.H0_H0 ;  /* 0x20000027ff0b7230 */ /* 0x101fe40000004100 */
[--C-:B------:R-:W-:Y:S02]  /*5e80*/  HADD2.F32 R16, -RZ, R38.reuse.H0_H0 ;  /* 0x20000026ff107230 */ /* 0x100fe40000004100 */
        /* <DEDUP_REMOVED lines=23> */
.L_x_788:
[----:B------:R-:W-:Y:S04]  /*6000*/  BSSY.RECONVERGENT B0, `(.L_x_789) ;  /* 0x0000014000007945 */ /* 0x000fe80003800200 */
[----:B------:R-:W-:Y:S05]  /*6010*/  @P2 BRA `(.L_x_790) ;  /* 0x0000000000482947 */ /* 0x000fea0003800000 */
[----:B------:R-:W0:Y:S01]  /*6020*/  LDCU.64 UR4, c[0x0][0x3f8] ;  /* 0x00007f00ff0477ac */ /* 0x000e220008000a00 */
[C-C-:B------:R-:W-:Y:S01]  /*6030*/  FFMA.FTZ R13, R14.reuse, R22, R17.reuse ;  /* 0x000000160e0d7223 */ /* 0x140fe20000010011 */
[----:B------:R-:W-:Y:S01]  /*6040*/  MOV R10, R56 ;  /* 0x00000038000a7202 */ /* 0x000fe20000000f00 */
[----:B------:R-:W-:Y:S01]  /*6050*/  FFMA.FTZ R19, R14, R40, R17 ;  /* 0x000000280e137223 */ /* 0x000fe20000010011 */
[----:B------:R-:W1:Y:S01]  /*6060*/  LDCU.64 UR20, c[0x0][0x380] ;  /* 0x00007000ff1477ac */ /* 0x000e620008000a00 */
[----:B------:R-:W-:Y:S01]  /*6070*/  FFMA.FTZ R13, R4, R11, -R13 ;  /* 0x0000000b040d7223 */ /* 0x000fe2000001080d */
[----:B------:R-:W-:Y:S01]  /*6080*/  MOV R11, R59 ;  /* 0x0000003b000b7202 */ /* 0x000fe20000000f00 */
[----:B------:R-:W-:Y:S02]  /*6090*/  FFMA.FTZ R18, R6, R39, -R19 ;  /* 0x0000002706127223 */ /* 0x000fe40000010813 */
        /* <DEDUP_REMOVED lines=10> */
.L_x_790:
[----:B------:R-:W-:Y:S05]  /*6140*/  BSYNC.RECONVERGENT B0 ;  /* 0x0000000000007941 */ /* 0x000fea0003800200 */
.L_x_789:
[--C-:B------:R-:W-:Y:S02]  /*6150*/  HADD2.F32 R10, -RZ, R36.reuse.H0_H0 ;  /* 0x20000024ff0a7230 */ /* 0x100fe40000004100 */
[----:B------:R-:W-:Y:S01]  /*6160*/  FADD.FTZ R16, R16, -UR16 ;  /* 0x8000001010107e21 */ /* 0x000fe20008010000 */
[----:B------:R-:W-:Y:S01]  /*6170*/  HADD2.F32 R36, -RZ, R36.H1_H1 ;  /* 0x30000024ff247230 */ /* 0x000fe20000004100 */
[----:B------:R-:W-:Y:S01]  /*6180*/  UISETP.NE.AND UP0, UPT, UR15, URZ, UPT ;  /* 0x000000ff0f00728c */ /* 0x000fe2000bf05270 */
[--C-:B0-----:R-:W-:Y:S02]  /*6190*/  HADD2.F32 R11, -RZ, R32.reuse.H0_H0 ;  /* 0x20000020ff0b7230 */ /* 0x101fe40000004100 */
[----:B------:R-:W-:Y:S01]  /*61a0*/  FADD.FTZ R10, R10, -UR16 ;  /* 0x800000100a0a7e21 */ /* 0x000fe20008010000 */
[----:B------:R-:W-:Y:S02]  /*61b0*/  HADD2.F32 R32, -RZ, R32.H1_H1 ;  /* 0x30000020ff207230 */ /* 0x000fe40000004100 */
        /* <DEDUP_REMOVED lines=9> */
[----:B------:R-:W-:Y:S01]  /*6250*/  ISETP.GE.U32.AND P0, PT, R51, UR18, PT ;  /* 0x0000001233007c0c */ /* 0x000fe2000bf06070 */
[----:B------:R-:W-:Y:S01]  /*6260*/  FMUL.FTZ R12, R12, UR9 ;  /* 0x000000090c0c7c20 */ /* 0x000fe20008410000 */
[----:B------:R-:W-:Y:S01]  /*6270*/  ISETP.GE.U32.AND P1, PT, R50, UR18, PT ;  /* 0x0000001232007c0c */ /* 0x000fe2000bf26070 */
[C-C-:B------:R-:W-:Y:S01]  /*6280*/  FFMA.FTZ R31, R14.reuse, R18, R17.reuse ;  /* 0x000000120e1f7223 */ /* 0x140fe20000010011 */
[----:B------:R-:W-:Y:S01]  /*6290*/  IADD3 R15, PT, PT, R15, 0x1c0, RZ ;  /* 0x000001c00f0f7810 */ /* 0x000fe20007ffe0ff */
[C-C-:B------:R-:W-:Y:S01]  /*62a0*/  FFMA.FTZ R39, R14.reuse, R38, R17.reuse ;  /* 0x000000260e277223 */ /* 0x140fe20000010011 */
[C-C-:B------:R-:W-:Y:S01]  /*62b0*/  FFMA.FTZ R21, R14.reuse, R16, R17.reuse ;  /* 0x000000100e157223 */ /* 0x140fe20000010011 */
[C-C-:B------:R-:W-:Y:S01]  /*62c0*/  FFMA.FTZ R13, R14.reuse, R20, R17.reuse ;  /* 0x000000140e0d7223 */ /* 0x140fe20000010011 */
[C-C-:B------:R-:W-:Y:S01]  /*62d0*/  FFMA.FTZ R11, R14.reuse, R10, R17.reuse ;  /* 0x0000000a0e0b7223 */ /* 0x140fe20000010011 */
[--C-:B------:R-:W-:Y:S01]  /*62e0*/  HADD2.F32 R19, -RZ, R37.reuse.H0_H0 ;  /* 0x20000025ff137230 */ /* 0x100fe20000004100 */
[----:B------:R-:W-:Y:S01]  /*62f0*/  ISETP.GE.AND.EX P0, PT, R7, UR19, PT, P0 ;  /* 0x0000001307007c0c */ /* 0x000fe2000bf06300 */
[----:B------:R-:W-:Y:S01]  /*6300*/  FFMA.FTZ R17, R14, R12, R17 ;  /* 0x0000000c0e117223 */ /* 0x000fe20000010011 */
[----:B------:R-:W-:Y:S01]  /*6310*/  ISETP.GE.AND.EX P1, PT, R9, UR19, PT, P1 ;  /* 0x0000001309007c0c */ /* 0x000fe2000bf26310 */
[----:B------:R-:W-:Y:S01]  /*6320*/  HADD2.F32 R37, -RZ, R37.H1_H1 ;  /* 0x30000025ff257230 */ /* 0x000fe20000004100 */
[----:B------:R-:W-:Y:S01]  /*6330*/  ISETP.GE.U32.AND P2, PT, R15, UR18, PT ;  /* 0x000000120f007c0c */ /* 0x000fe2000bf46070 */
        /* <DEDUP_REMOVED lines=19> */
.L_x_791:
        /* <DEDUP_REMOVED lines=15> */
[----:B------:R-:W-:Y:S02]  /*6560*/  F2FP.F16.F32.PACK_AB R19, R14, R31 ;  /* 0x0000001f0e13723e */ /* 0x000fe400000000ff */
[----:B------:R-:W-:-:S05]  /*6570*/  LEA.HI.X R23, R18, UR21, R23, 0x1, P0 ;  /* 0x0000001512177c11 */ /* 0x000fca00080f0c17 */
[----:B------:R0:W-:Y:S02]  /*6580*/  STG.E desc[UR10][R22.64], R19 ;  /* 0x0000001316007986 */ /* 0x0001e4000c10190a */
.L_x_793:
[----:B------:R-:W-:Y:S05]  /*6590*/  BSYNC.RECONVERGENT B0 ;  /* 0x0000000000007941 */ /* 0x000fea0003800200 */
.L_x_792:
[--C-:B------:R-:W-:Y:S02]  /*65a0*/  HADD2.F32 R14, -RZ, R34.reuse.H0_H0 ;  /* 0x20000022ff0e7230 */ /* 0x100fe40000004100 */
[----:B------:R-:W-:Y:S01]  /*65b0*/  HADD2.F32 R34, -RZ, R34.H1_H1 ;  /* 0x30000022ff227230 */ /* 0x000fe20000004100 */
        /* <DEDUP_REMOVED lines=19> */
.L_x_794:
        /* <DEDUP_REMOVED lines=9> */
[----:B------:R-:W-:-:S05]  /*6780*/  FMUL.FTZ R13, R13, UR9 ;  /* 0x000000090d0d7c20 */ /* 0x000fca0008410000 */
[----:B------:R-:W-:Y:S01]  /*6790*/  F2FP.F16.F32.PACK_AB R13, R13, R14 ;  /* 0x0000000e0d0d723e */ /* 0x000fe200000000ff */
[----:B-1----:R-:W-:Y:S02]  /*67a0*/  IMAD R23, R9, UR4, RZ ;  /* 0x0000000409177c24 */ /* 0x002fe4000f8e02ff */
[----:B------:R-:W-:-:S04]  /*67b0*/  IMAD.WIDE.U32 R18, R50, UR4, R18 ;  /* 0x0000000432127c25 */ /* 0x000fc8000f8e0012 */
[----:B------:R-:W-:Y:S01]  /*67c0*/  IMAD R23, R50, UR5, R23 ;  /* 0x0000000532177c24 */ /* 0x000fe2000f8e0217 */
[----:B0-----:R-:W-:-:S04]  /*67d0*/  LEA R20, P0, R18, UR20, 0x1 ;  /* 0x0000001412147c11 */ /* 0x001fc8000f8008ff */
[----:B------:R-:W-:-:S04]  /*67e0*/  IADD3 R23, PT, PT, R19, R23, RZ ;  /* 0x0000001713177210 */ /* 0x000fc80007ffe0ff */
[----:B------:R-:W-:-:S05]  /*67f0*/  LEA.HI.X R21, R18, UR21, R23, 0x1, P0 ;  /* 0x0000001512157c11 */ /* 0x000fca00080f0c17 */
[----:B------:R1:W-:Y:S02]  /*6800*/  STG.E desc[UR10][R20.64], R13 ;  /* 0x0000000d14007986 */ /* 0x0003e4000c10190a */
.L_x_796:
[----:B------:R-:W-:Y:S05]  /*6810*/  BSYNC.RECONVERGENT B0 ;  /* 0x0000000000007941 */ /* 0x000fea0003800200 */
.L_x_795:
[--C-:B-1----:R-:W-:Y:S01]  /*6820*/  HADD2.F32 R13, -RZ, R8.reuse.H0_H0 ;  /* 0x20000008ff0d7230 */ /* 0x102fe20000004100 */
[----:B------:R-:W-:Y:S01]  /*6830*/  SHF.R.S32.HI R20, RZ, 0x1f, R15 ;  /* 0x0000001fff147819 */ /* 0x000fe2000001140f */
[----:B------:R-:W-:Y:S01]  /*6840*/  HADD2.F32 R8, -RZ, R8.H1_H1 ;  /* 0x30000008ff087230 */ /* 0x000fe20000004100 */
[----:B------:R-:W-:Y:S06]  /*6850*/  BRA.U !UP0, `(.L_x_797) ;  /* 0x0000000108487547 */ /* 0x000fec000b800000 */
        /* <DEDUP_REMOVED lines=18> */
.L_x_797:
        /* <DEDUP_REMOVED lines=9> */
[----:B------:R-:W-:Y:S01]  /*6a10*/  F2FP.F16.F32.PACK_AB R13, R4, R13 ;  /* 0x0000000d040d723e */ /* 0x000fe200000000ff */
        /* <DEDUP_REMOVED lines=8> */
.L_x_799:
[----:B------:R-:W-:Y:S05]  /*6aa0*/  BSYNC.RECONVERGENT B0 ;  /* 0x0000000000007941 */ /* 0x000fea0003800200 */
.L_x_798:
[----:B------:R-:W-:Y:S01]  /*6ab0*/  UIADD3 UR7, UPT, UPT, UR14, UR7, URZ ;  /* 0x000000070e077290 */ /* 0x000fe2000fffe0ff */
[----:B------:R-:W-:-:S03]  /*6ac0*/  IADD3 R49, PT, PT, R49, 0x1, RZ ;  /* 0x0000000131317810 */ /* 0x000fc60007ffe0ff */
[----:B------:R-:W-:-:S09]  /*6ad0*/  UISETP.GE.AND UP0, UPT, UR7, UR6, UPT ;  /* 0x000000060700728c */ /* 0x000fd2000bf06270 */
[----:B------:R-:W-:Y:S05]  /*6ae0*/  BRA.U !UP0, `(.L_x_800) ;  /* 0xffffff9508a87547 */ /* 0x000fea000b83ffff */
.L_x_757:
[----:B------:R-:W2:Y:S01]  /*6af0*/  LDC R6, c[0x0][0x370] ;  /* 0x0000dc00ff067b82 */ /* 0x000ea20000000800 */
[----:B------:R-:W-:Y:S01]  /*6b00*/  ISETP.NE.AND P2, PT, R0, RZ, PT ;  /* 0x000000ff0000720c */ /* 0x000fe20003f45270 */
[----:B------:R-:W-:Y:S06]  /*6b10*/  BSSY.RECONVERGENT B0, `(.L_x_801) ;  /* 0x0000011000007945 */ /* 0x000fec0003800200 */
[----:B------:R-:W3:Y:S08]  /*6b20*/  LDC R7, c[0x0][0x374] ;  /* 0x0000dd00ff077b82 */ /* 0x000ef00000000800 */
[----:B------:R-:W4:Y:S01]  /*6b30*/  LDC.64 R2, c[0x0][0x3c8] ;  /* 0x0000f200ff027b82 */ /* 0x000f220000000a00 */
[----:B--2---:R-:W-:-:S02]  /*6b40*/  IADD3 R5, PT, PT, R6, -0x1, RZ ;  /* 0xffffffff06057810 */ /* 0x004fc40007ffe0ff */
[----:B------:R-:W-:Y:S02]  /*6b50*/  ISETP.NE.AND P1, PT, R6, 0x1, PT ;  /* 0x000000010600780c */ /* 0x000fe40003f25270 */
[----:B---3--:R-:W-:-:S04]  /*6b60*/  IADD3 R4, PT, PT, R7, -0x1, RZ ;  /* 0xffffffff07047810 */ /* 0x008fc80007ffe0ff */
        /* <DEDUP_REMOVED lines=11> */
.L_x_802:
[----:B------:R-:W-:Y:S05]  /*6c20*/  BSYNC.RECONVERGENT B0 ;  /* 0x0000000000007941 */ /* 0x000fea0003800200 */
.L_x_801:
[----:B------:R-:W-:Y:S05]  /*6c30*/  @P0 EXIT ;  /* 0x000000000000094d */ /* 0x000fea0003800000 */
[----:B------:R-:W-:Y:S05]  /*6c40*/  @P2 BRA `(.L_x_803) ;  /* 0x0000000000202947 */ /* 0x000fea0003800000 */
[----:B------:R-:W-:-:S05]  /*6c50*/  IMAD R4, R6, R7, RZ ;  /* 0x0000000706047224 */ /* 0x000fca00078e02ff */
[----:B------:R-:W-:-:S13]  /*6c60*/  ISETP.NE.AND P0, PT, R4, -0x1, PT ;  /* 0xffffffff0400780c */ /* 0x000fda0003f05270 */
[----:B------:R-:W-:Y:S05]  /*6c70*/  @!P0 BRA `(.L_x_803) ;  /* 0x0000000000148947 */ /* 0x000fea0003800000 */
.L_x_804:
[----:B--2---:R-:W2:Y:S04]  /*6c80*/  LDG.E.STRONG.GPU R5, desc[UR10][R2.64] ;  /* 0x0000000a02057981 */ /* 0x004ea8000c1ef900 */
[----:B--2---:R-:W-:Y:S01]  /*6c90*/  CCTL.IVALL ;  /* 0x00000000ff00798f */ /* 0x004fe20002000000 */
[----:B------:R-:W-:Y:S05]  /*6ca0*/  YIELD ;  /* 0x0000000000007946 */ /* 0x000fea0003800000 */
[----:B------:R-:W-:-:S13]  /*6cb0*/  ISETP.NE.AND P0, PT, R5, R4, PT ;  /* 0x000000040500720c */ /* 0x000fda0003f05270 */
[----:B------:R-:W-:Y:S05]  /*6cc0*/  @P0 BRA `(.L_x_804) ;  /* 0xfffffffc00ec0947 */ /* 0x000fea000383ffff */
.L_x_803:
[----:B------:R-:W-:Y:S05]  /*6cd0*/  WARPSYNC.ALL ;  /* 0x0000000000007948 */ /* 0x000fea0003800000 */
[----:B-1----:R-:W2:Y:S08]  /*6ce0*/  LDC.64 R12, c[0x0][0x3f8] ;  /* 0x0000fe00ff0c7b82 */ /* 0x002eb00000000a00 */
        /* <DEDUP_REMOVED lines=35> */
[----:B0-----:R-:W-:Y:S01]  /*6f20*/  SHF.L.U32 R22, R0, 0x2, RZ ;  /* 0x0000000200167819 */ /* 0x001fe200000006ff */
        /* <DEDUP_REMOVED lines=22> */
.L_x_807:
        /* <DEDUP_REMOVED lines=31> */
.L_x_806:
[----:B------:R-:W-:Y:S05]  /*7280*/  BSYNC.RECONVERGENT B0 ;  /* 0x0000000000007941 */ /* 0x000fea0003800200 */
.L_x_805:
        /* <DEDUP_REMOVED lines=10> */
.L_x_808:
        /* <DEDUP_REMOVED lines=87> */
.L_x_809:
        /* <DEDUP_REMOVED lines=14> */
.L_x_2486:


//--------------------- .text._Z35group_norm_nhwc_bwd_one_pass_kernelI11Fp16IOFp16WLi64ELi4ELi128EEv26Group_norm_nhwc_bwd_params --------------------------
	.section	.text._Z35group_norm_nhwc_bwd_one_pass_kernelI11Fp16IOFp16WLi64ELi4ELi128EEv26Group_norm_nhwc_bwd_params,"ax",@progbits
	.align	128
        .global         _Z35group_norm_nhwc_bwd_one_pass_kernelI11Fp16IOFp16WLi64ELi4ELi128EEv26Group_norm_nhwc_bwd_params
        .type           _Z35group_norm_nhwc_bwd_one_pass_kernelI11Fp16IOFp16WLi64ELi4ELi128EEv26Group_norm_nhwc_bwd_params,@function
        .size           _Z35group_norm_nhwc_bwd_one_pass_kernelI11Fp16IOFp16WLi64ELi4ELi128EEv26Group_norm_nhwc_bwd_params,(.L_x_2487 - _Z35group_norm_nhwc_bwd_one_pass_kernelI11Fp16IOFp16WLi64ELi4ELi128EEv26Group_norm_nhwc_bwd_params)
        .other          _Z35group_norm_nhwc_bwd_one_pass_kernelI11Fp16IOFp16WLi64ELi4ELi128EEv26Group_norm_nhwc_bwd_params,@"STO_CUDA_ENTRY STV_DEFAULT"
_Z35group_norm_nhwc_bwd_one_pass_kernelI11Fp16IOFp16WLi64ELi4ELi128EEv26Group_norm_nhwc_bwd_params:
.text._Z35group_norm_nhwc_bwd_one_pass_kernelI11Fp16IOFp16WLi64ELi4ELi128EEv26Group_norm_nhwc_bwd_params:
        /* <DEDUP_REMOVED lines=27> */
.L_x_831:
[----:B0-----:R-:W0:Y:S01]  /*01b0*/  LDC R8, c[0x0][0x410] ;  /* 0x00010400ff087b82 */ /* 0x001e220000000800 */
[----:B------:R-:W-:Y:S01]  /*01c0*/  IABS R6, UR11 ;  /* 0x0000000b00067c13 */ /* 0x000fe20008000000 */
[----:B------:R-:W1:Y:S01]  /*01d0*/  LDCU.128 UR24, c[0x0][0x400] ;  /* 0x00008000ff1877ac */ /* 0x000e620008000c00 */
[----:B--2---:R-:W-:Y:S02]  /*01e0*/  SHF.R.S32.HI R13, RZ, 0x1f, R31 ;  /* 0x0000001fff0d7819 */ /* 0x004fe4000001141f */
[----:B------:R-:W-:Y:S01]  /*01f0*/  ISETP.LE.AND P4, PT, RZ, UR11, PT ;  /* 0x0000000bff007c0c */ /* 0x000fe2000bf83270 */
[----:B------:R-:W2:Y:S01]  /*0200*/  LDCU.64 UR6, c[0x0][0x3b8] ;  /* 0x00007700ff0677ac */ /* 0x000ea20008000a00 */
[----:B-1----:R-:W-:Y:S02]  /*0210*/  ISETP.GE.U32.AND P0, PT, R31, UR24, PT ;  /* 0x000000181f007c0c */ /* 0x002fe4000bf06070 */
[----:B0-----:R-:W-:Y:S01]  /*0220*/  IABS R5, R8 ;  /* 0x0000000800057213 */ /* 0x001fe20000000000 */
[----:B--2---:R-:W-:Y:S01]  /*0230*/  UIMAD.WIDE UR6, UR11, 0x8, UR6 ;  /* 0x000000080b0678a5 */ /* 0x004fe2000f8e0206 */
[----:B------:R-:W-:-:S02]  /*0240*/  ISETP.GE.AND.EX P0, PT, R13, UR25, PT, P0 ;  /* 0x000000190d007c0c */ /* 0x000fc4000bf06300 */
        /* <DEDUP_REMOVED lines=27> */
[----:B------:R-:W1:Y:S01]  /*0400*/  @!P0 LDC.64 R8, c[0x0][0x3f8] ;  /* 0x0000fe00ff088b82 */ /* 0x000e620000000a00 */
        /* <DEDUP_REMOVED lines=8> */
[----:B0-----:R-:W-:Y:S01]  /*0490*/  ISETP.NE.AND P2, PT, RZ, UR6, PT ;  /* 0x00000006ff007c0c */ /* 0x001fe2000bf45270 */
[----:B------:R-:W0:Y:S01]  /*04a0*/  @!P0 LDC.64 R10, c[0x0][0x3a0] ;  /* 0x0000e800ff0a8b82 */ /* 0x000e220000000a00 */
[----:B------:R-:W-:-:S02]  /*04b0*/  SHF.R.S32.HI R6, RZ, 0x1f, R7 ;  /* 0x0000001fff067819 */ /* 0x000fc40000011407 */
[----:B------:R-:W-:Y:S02]  /*04c0*/  SHF.R.S32.HI R35, RZ, 0x1f, R0 ;  /* 0x0000001fff237819 */ /* 0x000fe40000011400 */
[----:B------:R-:W-:Y:S01]  /*04d0*/  LOP3.LUT R34, R0, R5, RZ, 0xfc, !PT ;  /* 0x0000000500227212 */ /* 0x000fe200078efcff */
[----:B------:R-:W-:Y:S02]  /*04e0*/  IMAD R6, R6, UR26, RZ ;  /* 0x0000001a06067c24 */ /* 0x000fe4000f8e02ff */
[----:B-1----:R-:W-:Y:S02]  /*04f0*/  @!P0 IMAD R12, R13, R8, RZ ;  /* 0x000000080d0c8224 */ /* 0x002fe400078e02ff */
[----:B------:R-:W-:-:S04]  /*0500*/  IMAD.WIDE.U32 R34, R7, UR26, R34 ;  /* 0x0000001a07227c25 */ /* 0x000fc8000f8e0022 */
[----:B------:R-:W-:Y:S02]  /*0510*/  IMAD R7, R7, UR27, R6 ;  /* 0x0000001b07077c24 */ /* 0x000fe4000f8e0206 */
[----:B------:R-:W-:Y:S02]  /*0520*/  @!P0 IMAD R15, R31, R9, R12 ;  /* 0x000000091f0f8224 */ /* 0x000fe400078e020c */
[----:B------:R-:W1:Y:S01]  /*0530*/  @P2 LDC.64 R12, c[0x0][0x3b0] ;  /* 0x0000ec00ff0c2b82 */ /* 0x000e620000000a00 */
[----:B------:R-:W-:Y:S02]  /*0540*/  IADD3 R37, PT, PT, R35, R7, RZ ;  /* 0x0000000723257210 */ /* 0x000fe40007ffe0ff */
[----:B------:R-:W-:-:S05]  /*0550*/  @!P0 MOV R36, R34 ;  /* 0x0000002200248202 */ /* 0x000fca0000000f00 */
[----:B------:R-:W3:Y:S01]  /*0560*/  @!P0 LDC.64 R6, c[0x0][0x398] ;  /* 0x0000e600ff068b82 */ /* 0x000ee20000000a00 */
[----:B------:R-:W-:-:S05]  /*0570*/  @!P0 IMAD.WIDE.U32 R8, R31, R8, R36 ;  /* 0x000000081f088225 */ /* 0x000fca00078e0024 */
[----:B------:R-:W-:Y:S02]  /*0580*/  @!P0 IADD3 R9, PT, PT, R9, R15, RZ ;  /* 0x0000000f09098210 */ /* 0x000fe40007ffe0ff */
[C---:B------:R-:W-:Y:S02]  /*0590*/  @!P0 SHF.L.U32 R15, R8.reuse, 0x1, RZ ;  /* 0x00000001080f8819 */ /* 0x040fe400000006ff */
[----:B------:R-:W-:Y:S02]  /*05a0*/  @!P0 SHF.L.U64.HI R14, R8, 0x1, R9 ;  /* 0x00000001080e8819 */ /* 0x000fe40000010209 */
[----:B------:R-:W4:Y:S01]  /*05b0*/  LDC.64 R8, c[0x0][0x3a8] ;  /* 0x0000ea00ff087b82 */ /* 0x000f220000000a00 */
[----:B------:R-:W-:Y:S02]  /*05c0*/  IADD3 R5, PT, PT, R5, R0, RZ ;  /* 0x0000000005057210 */ /* 0x000fe40007ffe0ff */
[----:B0-----:R-:W-:-:S03]  /*05d0*/  @!P0 IADD3 R10, P1, PT, R15, R10, RZ ;  /* 0x0000000a0f0a8210 */ /* 0x001fc60007f3e0ff */
[----:B-1----:R-:W-:Y:S01]  /*05e0*/  @P2 IMAD.WIDE R12, R5, 0x2, R12 ;  /* 0x00000002050c2825 */ /* 0x002fe200078e020c */
[----:B------:R-:W-:-:S04]  /*05f0*/  @!P0 IADD3.X R11, PT, PT, R14, R11, RZ, P1, !PT ;  /* 0x0000000b0e0b8210 */ /* 0x000fc80000ffe4ff */
[----:B------:R-:W5:Y:S01]  /*0600*/  @P2 LDG.E.U16 R0, desc[UR14][R12.64] ;  /* 0x0000000e0c002981 */ /* 0x000f62000c1e1500 */
[----:B---3--:R-:W-:-:S03]  /*0610*/  @!P0 IADD3 R6, P1, PT, R15, R6, RZ ;  /* 0x000000060f068210 */ /* 0x008fc60007f3e0ff */
[----:B------:R-:W3:Y:S01]  /*0620*/  @!P0 LDG.E R10, desc[UR14][R10.64] ;  /* 0x0000000e0a0a8981 */ /* 0x000ee2000c1e1900 */
[----:B------:R-:W-:-:S03]  /*0630*/  @!P0 IADD3.X R7, PT, PT, R14, R7, RZ, P1, !PT ;  /* 0x000000070e078210 */ /* 0x000fc60000ffe4ff */
[----:B------:R-:W3:Y:S04]  /*0640*/  @P2 LDG.E.U16 R16, desc[UR14][R12.64+0x2] ;  /* 0x0000020e0c102981 */ /* 0x000ee8000c1e1500 */
[----:B------:R0:W3:Y:S01]  /*0650*/  @!P0 LDG.E R6, desc[UR14][R6.64] ;  /* 0x0000000e06068981 */ /* 0x0000e2000c1e1900 */
[----:B----4-:R-:W-:-:S05]  /*0660*/  IMAD.WIDE R8, R5, 0x2, R8 ;  /* 0x0000000205087825 */ /* 0x010fca00078e0208 */
[----:B------:R-:W4:Y:S04]  /*0670*/  LDG.E.U16 R14, desc[UR14][R8.64] ;  /* 0x0000000e080e7981 */ /* 0x000f28000c1e1500 */
[----:B------:R1:W4:Y:S01]  /*0680*/  LDG.E.U16 R15, desc[UR14][R8.64+0x2] ;  /* 0x0000020e080f7981 */ /* 0x000322000c1e1500 */
        /* <DEDUP_REMOVED lines=9> */
[----:B------:R-:W2:Y:S01]  /*0720*/  @UP0 LDCU UR6, c[0x0][0x3c0] ;  /* 0x00007800ff0607ac */ /* 0x000ea20008000800 */
[----:B------:R-:W-:-:S13]  /*0730*/  PLOP3.LUT P1, PT, PT, PT, UP0, 0x80, 0x8 ;  /* 0x000000000008781c */ /* 0x000fda0003f2f008 */
[----:B--2---:R-:W-:-:S06]  /*0740*/  @P1 FADD.FTZ R3, R3, UR6 ;  /* 0x0000000603031e21 */ /* 0x004fcc0008010000 */
[----:B------:R-:W2:Y:S02]  /*0750*/  @P1 MUFU.RSQ R3, R3 ;  /* 0x0000000300031308 */ /* 0x000ea40000001400 */
[----:B--2---:R-:W-:-:S13]  /*0760*/  @P1 R2UR UR6, R3 ;  /* 0x00000000030612ca */ /* 0x004fda00000e0000 */
[----:B------:R-:W-:Y:S01]  /*0770*/  @UP0 UMOV UR17, UR6 ;  /* 0x0000000600110c82 */ /* 0x000fe20008000000 */
[----:B-----5:R-:W-:Y:S02]  /*0780*/  PRMT R0, R0, 0x5410, RZ ;  /* 0x0000541000007816 */ /* 0x020fe400000000ff */
[----:B---3--:R-:W-:Y:S02]  /*0790*/  @!P0 PRMT R5, R10, 0x7610, R5 ;  /* 0x000076100a058816 */ /* 0x008fe40000000005 */
[----:B------:R-:W-:-:S03]  /*07a0*/  @!P0 PRMT R0, R0, 0x7610, R10 ;  /* 0x0000761000008816 */ /* 0x000fc6000000000a */
[----:B------:R-:W-:Y:S02]  /*07b0*/  HADD2.F32 R5, -RZ, R5.H0_H0 ;  /* 0x20000005ff057230 */ /* 0x000fe40000004100 */
[----:B0-----:R-:W-:Y:S01]  /*07c0*/  HADD2.F32 R7, -RZ, R0.H1_H1 ;  /* 0x30000000ff077230 */ /* 0x001fe20000004100 */
[C---:B------:R-:W-:Y:S02]  /*07d0*/  @!P0 PRMT R28, R6.reuse, 0x7610, R28 ;  /* 0x00007610061c8816 */ /* 0x040fe4000000001c */
[----:B------:R-:W-:Y:S01]  /*07e0*/  @!P0 PRMT R26, R6, 0x7632, R26 ;  /* 0x00007632061a8816 */ /* 0x000fe2000000001a */
[C---:B-1----:R-:W-:Y:S01]  /*07f0*/  FADD.FTZ R8, -R2.reuse, R5 ;  /* 0x0000000502087221 */ /* 0x042fe20000010100 */
[----:B------:R-:W-:Y:S01]  /*0800*/  FADD.FTZ R2, -R2, R7 ;  /* 0x0000000702027221 */ /* 0x000fe20000010100 */
[----:B------:R-:W-:Y:S02]  /*0810*/  HADD2.F32 R28, -RZ, R28.H0_H0 ;  /* 0x2000001cff1c7230 */ /* 0x000fe40000004100 */
[----:B------:R-:W-:-:S02]  /*0820*/  HADD2.F32 R26, -RZ, R26.H0_H0 ;  /* 0x2000001aff1a7230 */ /* 0x000fc40000004100 */
[----:B------:R-:W-:Y:S01]  /*0830*/  FMUL.FTZ R2, R2, UR17 ;  /* 0x0000001102027c20 */ /* 0x000fe20008410000 */
[----:B------:R-:W-:Y:S01]  /*0840*/  @P2 HADD2.F32 R32, -RZ, R0.H0_H0 ;  /* 0x20000000ff202230 */ /* 0x000fe20000004100 */
[----:B------:R-:W-:Y:S01]  /*0850*/  MOV R6, R28 ;  /* 0x0000001c00067202 */ /* 0x000fe20000000f00 */
[----:B------:R-:W-:Y:S01]  /*0860*/  @P2 HADD2.F32 R30, -RZ, R16.H0_H0 ;  /* 0x20000010ff1e2230 */ /* 0x000fe20000004100 */
[----:B------:R-:W-:Y:S01]  /*0870*/  MOV R7, R26 ;  /* 0x0000001a00077202 */ /* 0x000fe20000000f00 */
[----:B----4-:R-:W-:Y:S02]  /*0880*/  HADD2.F32 R5, -RZ, R14.H0_H0 ;  /* 0x2000000eff057230 */ /* 0x010fe40000004100 */
        /* <DEDUP_REMOVED lines=21> */
.L_x_811:
        /* <DEDUP_REMOVED lines=44> */
.L_x_813:
[----:B------:R-:W-:Y:S05]  /*0ca0*/  BSYNC.RECONVERGENT B0 ;  /* 0x0000000000007941 */ /* 0x000fea0003800200 */
.L_x_812:
        /* <DEDUP_REMOVED lines=15> */
.L_x_815:
[----:B------:R-:W-:Y:S05]  /*0da0*/  BSYNC.RECONVERGENT B0 ;  /* 0x0000000000007941 */ /* 0x000fea0003800200 */
.L_x_814:
        /* <DEDUP_REMOVED lines=318> */
.L_x_817:
[----:B------:R-:W-:Y:S05]  /*2190*/  BSYNC.RECONVERGENT B0 ;  /* 0x0000000000007941 */ /* 0x000fea0003800200 */
.L_x_816:
        /* <DEDUP_REMOVED lines=28> */
.L_x_819:
[----:B------:R-:W-:Y:S05]  /*2360*/  BSYNC.RECONVERGENT B0 ;  /* 0x0000000000007941 */ /* 0x000fea0003800200 */
.L_x_818:
        /* <DEDUP_REMOVED lines=30> */
.L_x_822:
[----:B------:R-:W2:Y:S04]  /*2550*/  LDG.E.STRONG.GPU R4, desc[UR14][R8.64] ;  /* 0x0000000e08047981 */ /* 0x000ea8000c1ef900 */
[----:B--2---:R-:W-:Y:S01]  /*2560*/  CCTL.IVALL ;  /* 0x00000000ff00798f */ /* 0x004fe20002000000 */
[----:B------:R-:W-:Y:S05]  /*2570*/  YIELD ;  /* 0x0000000000007946 */ /* 0x000fea0003800000 */
[----:B------:R-:W-:-:S13]  /*2580*/  ISETP.NE.AND P1, PT, R4, R15, PT ;  /* 0x0000000f0400720c */ /* 0x000fda0003f25270 */
[----:B------:R-:W-:Y:S05]  /*2590*/  @P1 BRA `(.L_x_822) ;  /* 0xfffffffc00ec1947 */ /* 0x000fea000383ffff */
.L_x_821:
[----:B------:R-:W-:Y:S05]  /*25a0*/  WARPSYNC.ALL ;  /* 0x0000000000007948 */ /* 0x000fea0003800000 */
[----:B------:R-:W-:Y:S01]  /*25b0*/  BAR.SYNC.DEFER_BLOCKING 0x0 ;  /* 0x0000000000007b1d */ /* 0x000fe20000010000 */
[----:B------:R-:W-:-:S05]  /*25c0*/  HFMA2 R4, -RZ, RZ, 0, 0 ;  /* 0x00000000ff047431 */ /* 0x000fca00000001ff */
[----:B------:R-:W-:Y:S05]  /*25d0*/  @!P4 BRA `(.L_x_823) ;  /* 0x000000040028c947 */ /* 0x000fea0003800000 */
[----:B------:R-:W-:-:S07]  /*25e0*/  MOV R4, RZ ;  /* 0x000000ff00047202 */ /* 0x000fce0000000f00 */
.L_x_824:
        /* <DEDUP_REMOVED lines=73> */
.L_x_823:
        /* <DEDUP_REMOVED lines=43> */
.L_x_825:
        /* <DEDUP_REMOVED lines=22> */
.L_x_826:
        /* <DEDUP_REMOVED lines=11> */
.L_x_827:
[----:B------:R-:W-:Y:S05]  /*2f40*/  BSYNC.RECONVERGENT B0 ;  /* 0x0000000000007941 */ /* 0x000fea0003800200 */
.L_x_820:
        /* <DEDUP_REMOVED lines=26> */
.L_x_828:
        /* <DEDUP_REMOVED lines=22> */
.L_x_830:
[----:B------:R-:W-:Y:S05]  /*3250*/  BSYNC.RECONVERGENT B0 ;  /* 0x0000000000007941 */ /* 0x000fea0003800200 */
.L_x_829:
[----:B------:R-:W-:Y:S02]  /*3260*/  UIADD3 UR11, UPT, UPT, UR21, UR11, URZ ;  /* 0x0000000b150b7290 */ /* 0x000fe4000fffe0ff */
[----:B------:R-:W-:Y:S02]  /*3270*/  UIADD3 UR4, UPT, UPT, UR4, 0x1, URZ ;  /* 0x0000000104047890 */ /* 0x000fe4000fffe0ff */
[----:B------:R-:W-:-:S09]  /*3280*/  UISETP.GE.AND UP0, UPT, UR11, UR5, UPT ;  /* 0x000000050b00728c */ /* 0x000fd2000bf06270 */
[----:B------:R-:W-:Y:S05]  /*3290*/  BRA.U !UP0, `(.L_x_831) ;  /* 0xffffffcd08c47547 */ /* 0x000fea000b83ffff */
.L_x_810:
        /* <DEDUP_REMOVED lines=19> */
.L_x_833:
[----:B------:R-:W-:Y:S05]  /*33d0*/  BSYNC.RECONVERGENT B0 ;  /* 0x0000000000007941 */ /* 0x000fea0003800200 */
.L_x_832:
[----:B------:R-:W-:Y:S05]  /*33e0*/  @P0 EXIT ;  /* 0x000000000000094d */ /* 0x000fea0003800000 */
[----:B------:R-:W-:Y:S05]  /*33f0*/  @P2 BRA `(.L_x_834) ;  /* 0x0000000000202947 */ /* 0x000fea0003800000 */
[----:B------:R-:W-:-:S05]  /*3400*/  IMAD R0, R4, R7, RZ ;  /* 0x0000000704007224 */ /* 0x000fca00078e02ff */
[----:B------:R-:W-:-:S13]  /*3410*/  ISETP.NE.AND P0, PT, R0, -0x1, PT ;  /* 0xffffffff0000780c */ /* 0x000fda0003f05270 */
[----:B------:R-:W-:Y:S05]  /*3420*/  @!P0 BRA `(.L_x_834) ;  /* 0x0000000000148947 */ /* 0x000fea0003800000 */
.L_x_835:
[----:B0-----:R-:W3:Y:S04]  /*3430*/  LDG.E.STRONG.GPU R5, desc[UR14][R2.64] ;  /* 0x0000000e02057981 */ /* 0x001ee8000c1ef900 */
[----:B---3--:R-:W-:Y:S01]  /*3440*/  CCTL.IVALL ;  /* 0x00000000ff00798f */ /* 0x008fe20002000000 */
[----:B------:R-:W-:Y:S05]  /*3450*/  YIELD ;  /* 0x0000000000007946 */ /* 0x000fea0003800000 */
[----:B------:R-:W-:-:S13]  /*3460*/  ISETP.NE.AND P0, PT, R5, R0, PT ;  /* 0x000000000500720c */ /* 0x000fda0003f05270 */
[----:B------:R-:W-:Y:S05]  /*3470*/  @P0 BRA `(.L_x_835) ;  /* 0xfffffffc00ec0947 */ /* 0x000fea000383ffff */
.L_x_834:
        /* <DEDUP_REMOVED lines=67> */
.L_x_838:
        /* <DEDUP_REMOVED lines=32> */
.L_x_837:
[----:B------:R-:W-:Y:S05]  /*3ab0*/  BSYNC.RECONVERGENT B0 ;  /* 0x0000000000007941 */ /* 0x000fea0003800200 */
.L_x_836:
        /* <DEDUP_REMOVED lines=11> */
.L_x_840:
        /* <DEDUP_REMOVED lines=88> */
.L_x_839:
[----:B------:R-:W-:Y:S05]  /*40f0*/  EXIT ;  /* 0x000000000000794d */ /* 0x000fea0003800000 */
.L_x_841:
        /* <DEDUP_REMOVED lines=16> */
.L_x_2487:


//--------------------- .text._Z35group_norm_nhwc_bwd_one_pass_kernelI11Fp16IOFp16WLi128ELi4ELi128EEv26Group_norm_nhwc_bwd_params --------------------------
	.section	.text._Z35group_norm_nhwc_bwd_one_pass_kernelI11Fp16IOFp16WLi128ELi4ELi128EEv26Group_norm_nhwc_bwd_params,"ax",@progbits
	.align	128
        .global         _Z35group_norm_nhwc_bwd_one_pass_kernelI11Fp16IOFp16WLi128ELi4ELi128EEv26Group_norm_nhwc_bwd_params
        .type           _Z35group_norm_nhwc_bwd_one_pass_kernelI11Fp16IOFp16WLi128ELi4ELi128EEv26Group_norm_nhwc_bwd_params,@function
        .size           _Z35group_norm_nhwc_bwd_one_pass_kernelI11Fp16IOFp16WLi128ELi4ELi128EEv26Group_norm_nhwc_bwd_params,(.L_x_2488 - _Z35group_norm_nhwc_bwd_one_pass_kernelI11Fp16IOFp16WLi128ELi4ELi128EEv26Group_norm_nhwc_bwd_params)
        .other          _Z35group_norm_nhwc_bwd_one_pass_kernelI11Fp16IOFp16WLi128ELi4ELi128EEv26Group_norm_nhwc_bwd_params,@"STO_CUDA_ENTRY STV_DEFAULT"
_Z35group_norm_nhwc_bwd_one_pass_kernelI11Fp16IOFp16WLi128ELi4ELi128EEv26Group_norm_nhwc_bwd_params:
.text._Z35group_norm_nhwc_bwd_one_pass_kernelI11Fp16IOFp16WLi128ELi4ELi128EEv26Group_norm_nhwc_bwd_params:
        /* <DEDUP_REMOVED lines=32> */
.L_x_867:
        /* <DEDUP_REMOVED lines=112> */
[----:B--2---:R-:W-:Y:S02]  /*0900*/  HADD2.F32 R2, -RZ, R13.H0_H0 ;  /* 0x2000000dff027230 */ /* 0x004fe40000004100 */
[----:B---3--:R-:W-:Y:S02]  /*0910*/  @P2 HADD2.F32 R32, -RZ, R19.H0_H0 ;  /* 0x20000013ff202230 */ /* 0x008fe40000004100 */
[----:B------:R-:W-:Y:S02]  /*0920*/  @P2 HADD2.F32 R33, -RZ, R20.H0_H0 ;  /* 0x20000014ff212230 */ /* 0x000fe40000004100 */
[----:B------:R-:W-:Y:S01]  /*0930*/  HADD2.F32 R3, -RZ, R18.H0_H0 ;  /* 0x20000012ff037230 */ /* 0x000fe20000004100 */
        /* <DEDUP_REMOVED lines=38> */
.L_x_843:
        /* <DEDUP_REMOVED lines=72> */
.L_x_844:
        /* <DEDUP_REMOVED lines=35> */
.L_x_846:
[----:B------:R-:W-:Y:S05]  /*1250*/  BSYNC.RECONVERGENT B0 ;  /* 0x0000000000007941 */ /* 0x000fea0003800200 */
.L_x_845:
        /* <DEDUP_REMOVED lines=15> */
.L_x_848:
[----:B------:R-:W-:Y:S05]  /*1350*/  BSYNC.RECONVERGENT B0 ;  /* 0x0000000000007941 */ /* 0x000fea0003800200 */
.L_x_847:
        /* <DEDUP_REMOVED lines=318> */
.L_x_850:
[----:B------:R-:W-:Y:S05]  /*2740*/  BSYNC.RECONVERGENT B0 ;  /* 0x0000000000007941 */ /* 0x000fea0003800200 */
.L_x_849:
        /* <DEDUP_REMOVED lines=28> */
.L_x_852:
[----:B------:R-:W-:Y:S05]  /*2910*/  BSYNC.RECONVERGENT B0 ;  /* 0x0000000000007941 */ /* 0x000fea0003800200 */
.L_x_851:
        /* <DEDUP_REMOVED lines=30> */
.L_x_855:
[----:B------:R-:W2:Y:S04]  /*2b00*/  LDG.E.STRONG.GPU R4, desc[UR14][R8.64] ;  /* 0x0000000e08047981 */ /* 0x000ea8000c1ef900 */
[----:B--2---:R-:W-:Y:S01]  /*2b10*/  CCTL.IVALL ;  /* 0x00000000ff00798f */ /* 0x004fe20002000000 */
[----:B------:R-:W-:Y:S05]  /*2b20*/  YIELD ;  /* 0x0000000000007946 */ /* 0x000fea0003800000 */
[----:B------:R-:W-:-:S13]  /*2b30*/  ISETP.NE.AND P1, PT, R4, R15, PT ;  /* 0x0000000f0400720c */ /* 0x000fda0003f25270 */
[----:B------:R-:W-:Y:S05]  /*2b40*/  @P1 BRA `(.L_x_855) ;  /* 0xfffffffc00ec1947 */ /* 0x000fea000383ffff */
.L_x_854:
[----:B------:R-:W-:Y:S05]  /*2b50*/  WARPSYNC.ALL ;  /* 0x0000000000007948 */ /* 0x000fea0003800000 */
[----:B------:R-:W-:Y:S01]  /*2b60*/  BAR.SYNC.DEFER_BLOCKING 0x0 ;  /* 0x0000000000007b1d */ /* 0x000fe20000010000 */
[----:B------:R-:W-:-:S05]  /*2b70*/  HFMA2 R4, -RZ, RZ, 0, 0 ;  /* 0x00000000ff047431 */ /* 0x000fca00000001ff */
[----:B------:R-:W-:Y:S05]  /*2b80*/  @!P4 BRA `(.L_x_856) ;  /* 0x000000040028c947 */ /* 0x000fea0003800000 */
[----:B------:R-:W-:-:S07]  /*2b90*/  MOV R4, RZ ;  /* 0x000000ff00047202 */ /* 0x000fce0000000f00 */
.L_x_857:
        /* <DEDUP_REMOVED lines=73> */
.L_x_856:
        /* <DEDUP_REMOVED lines=41> */
.L_x_858:
        /* <DEDUP_REMOVED lines=22> */
.L_x_859:
        /* <DEDUP_REMOVED lines=11> */
.L_x_860:
[----:B------:R-:W-:Y:S05]  /*34d0*/  BSYNC.RECONVERGENT B0 ;  /* 0x0000000000007941 */ /* 0x000fea0003800200 */
.L_x_853:
        /* <DEDUP_REMOVED lines=40> */
.L_x_861:
        /* <DEDUP_REMOVED lines=21> */
.L_x_863:
[----:B------:R-:W-:Y:S05]  /*38b0*/  BSYNC.RECONVERGENT B0 ;  /* 0x0000000000007941 */ /* 0x000fea0003800200 */
.L_x_862:
        /* <DEDUP_REMOVED lines=24> */
.L_x_864:
        /* <DEDUP_REMOVED lines=23> */
.L_x_866:
[----:B------:R-:W-:Y:S05]  /*3bb0*/  BSYNC.RECONVERGENT B0 ;  /* 0x0000000000007941 */ /* 0x000fea0003800200 */
.L_x_865:
[----:B------:R-:W-:Y:S02]  /*3bc0*/  UIADD3 UR11, UPT, UPT, UR20, UR11, URZ ;  /* 0x0000000b140b7290 */ /* 0x000fe4000fffe0ff */
[----:B------:R-:W-:Y:S02]  /*3bd0*/  UIADD3 UR4, UPT, UPT, UR4, 0x1, URZ ;  /* 0x0000000104047890 */ /* 0x000fe4000fffe0ff */
[----:B------:R-:W-:-:S09]  /*3be0*/  UISETP.GE.AND UP1, UPT, UR11, UR5, UPT ;  /* 0x000000050b00728c */ /* 0x000fd2000bf26270 */
[----:B------:R-:W-:Y:S05]  /*3bf0*/  BRA.U !UP1, `(.L_x_867) ;  /* 0xffffffc509807547 */ /* 0x000fea000b83ffff */
.L_x_842:
        /* <DEDUP_REMOVED lines=19> */
.L_x_869:
[----:B------:R-:W-:Y:S05]  /*3d30*/  BSYNC.RECONVERGENT B0 ;  /* 0x0000000000007941 */ /* 0x000fea0003800200 */
.L_x_868:
[----:B------:R-:W-:Y:S05]  /*3d40*/  @P0 EXIT ;  /* 0x000000000000094d */ /* 0x000fea0003800000 */
[----:B------:R-:W-:Y:S05]  /*3d50*/  @P2 BRA `(.L_x_870) ;  /* 0x0000000000202947 */ /* 0x000fea0003800000 */
[----:B------:R-:W-:-:S05]  /*3d60*/  IMAD R0, R4, R9, RZ ;  /* 0x0000000904007224 */ /* 0x000fca00078e02ff */
[----:B------:R-:W-:-:S13]  /*3d70*/  ISETP.NE.AND P0, PT, R0, -0x1, PT ;  /* 0xffffffff0000780c */ /* 0x000fda0003f05270 */
[----:B------:R-:W-:Y:S05]  /*3d80*/  @!P0 BRA `(.L_x_870) ;  /* 0x0000000000148947 */ /* 0x000fea0003800000 */
.L_x_871:
[----:B0-----:R-:W3:Y:S04]  /*3d90*/  LDG.E.STRONG.GPU R7, desc[UR14][R2.64] ;  /* 0x0000000e02077981 */ /* 0x001ee8000c1ef900 */
[----:B---3--:R-:W-:Y:S01]  /*3da0*/  CCTL.IVALL ;  /* 0x00000000ff00798f */ /* 0x008fe20002000000 */
[----:B------:R-:W-:Y:S05]  /*3db0*/  YIELD ;  /* 0x0000000000007946 */ /* 0x000fea0003800000 */
[----:B------:R-:W-:-:S13]  /*3dc0*/  ISETP.NE.AND P0, PT, R7, R0, PT ;  /* 0x000000000700720c */ /* 0x000fda0003f05270 */
[----:B------:R-:W-:Y:S05]  /*3dd0*/  @P0 BRA `(.L_x_871) ;  /* 0xfffffffc00ec0947 */ /* 0x000fea000383ffff */
.L_x_870:
        /* <DEDUP_REMOVED lines=67> */
.L_x_874:
        /* <DEDUP_REMOVED lines=33> */
.L_x_873:
[----:B------:R-:W-:Y:S05]  /*4420*/  BSYNC.RECONVERGENT B0 ;  /* 0x0000000000007941 */ /* 0x000fea0003800200 */
.L_x_872:
        /* <DEDUP_REMOVED lines=11> */
.L_x_876:
        /* <DEDUP_REMOVED lines=20> */
[----:B-----5:R-:W-:Y:S02]  /*4620*/  F2FP.F16.F32.PACK_AB R17, R7, R2 ;  /* 0x000000020711723e */ /* 0x020fe400000000ff */
[----:B------:R-:W-:-:S02]  /*4630*/  IADD3 R2, P1, PT, R15, UR12, RZ ;  /* 0x0000000c0f027c10 */ /* 0x000fc4000ff3e0ff */
[----:B------:R-:W-:Y:S02]  /*4640*/  IADD3.X R15, PT, PT, R16, UR19, RZ, P0, !PT ;  /* 0x00000013100f7c10 */ /* 0x000fe400087fe4ff */
[----:B------:R-:W-:Y:S02]  /*4650*/  IADD3.X R3, PT, PT, R3, UR13, RZ, P1, !PT ;  /* 0x0000000d03037c10 */ /* 0x000fe40008ffe4ff */
[----:B------:R-:W-:Y:S02]  /*4660*/  F2FP.F16.F32.PACK_AB R19, R11, R8 ;  /* 0x000000080b13723e */ /* 0x000fe400000000ff */
        /* <DEDUP_REMOVED lines=57> */
[----:B---3--:R-:W-:Y:S02]  /*4a00*/  F2FP.F16.F32.PACK_AB R11, R11, R2 ;  /* 0x000000020b0b723e */ /* 0x008fe400000000ff */
[----:B----4-:R-:W-:-:S03]  /*4a10*/  F2FP.F16.F32.PACK_AB R3, R9, R6 ;  /* 0x000000060903723e */ /* 0x010fc600000000ff */
[----:B------:R1:W-:Y:S04]  /*4a20*/  STG.E desc[UR14][R16.64], R11 ;  /* 0x0000000b10007986 */ /* 0x0003e8000c10190e */
[----:B------:R1:W-:Y:S02]  /*4a30*/  STG.E desc[UR14][R14.64], R3 ;  /* 0x000000030e007986 */ /* 0x0003e4000c10190e */
[----:B------:R-:W-:Y:S05]  /*4a40*/  @P0 BRA `(.L_x_876) ;  /* 0xfffffff800a40947 */ /* 0x000fea000383ffff */
[----:B------:R-:W-:Y:S05]  /*4a50*/  BSYNC.RECONVERGENT B0 ;  /* 0x0000000000007941 */ /* 0x000fea0003800200 */
.L_x_875:
[----:B------:R-:W-:Y:S05]  /*4a60*/  EXIT ;  /* 0x000000000000794d */ /* 0x000fea0003800000 */
.L_x_877:
        /* <DEDUP_REMOVED lines=9> */
.L_x_2488:


//--------------------- .text._Z35group_norm_nhwc_bwd_one_pass_kernelI11Fp16IOFp16WLi256ELi4ELi128EEv26Group_norm_nhwc_bwd_params --------------------------
	.section	.text._Z35group_norm_nhwc_bwd_one_pass_kernelI11Fp16IOFp16WLi256ELi4ELi128EEv26Group_norm_nhwc_bwd_params,"ax",@progbits
	.align	128
        .global         _Z35group_norm_nhwc_bwd_one_pass_kernelI11Fp16IOFp16WLi256ELi4ELi128EEv26Group_norm_nhwc_bwd_params
        .type           _Z35group_norm_nhwc_bwd_one_pass_kernelI11Fp16IOFp16WLi256ELi4ELi128EEv26Group_norm_nhwc_bwd_params,@function
        .size           _Z35group_norm_nhwc_bwd_one_pass_kernelI11Fp16IOFp16WLi256ELi4ELi128EEv26Group_norm_nhwc_bwd_params,(.L_x_2489 - _Z35group_norm_nhwc_bwd_one_pass_kernelI11Fp16IOFp16WLi256ELi4ELi128EEv26Group_norm_nhwc_bwd_params)
        .other          _Z35group_norm_nhwc_bwd_one_pass_kernelI11Fp16IOFp16WLi256ELi4ELi128EEv26Group_norm_nhwc_bwd_params,@"STO_CUDA_ENTRY STV_DEFAULT"
_Z35group_norm_nhwc_bwd_one_pass_kernelI11Fp16IOFp16WLi256ELi4ELi128EEv26Group_norm_nhwc_bwd_params:
.text._Z35group_norm_nhwc_bwd_one_pass_kernelI11Fp16IOFp16WLi256ELi4ELi128EEv26Group_norm_nhwc_bwd_params:
        /* <DEDUP_REMOVED lines=21> */
.L_x_909:
        /* <DEDUP_REMOVED lines=159> */
[----:B---3--:R-:W-:Y:S02]  /*0b40*/  HADD2.F32 R4, -RZ, R6.H0_H0 ;  /* 0x20000006ff047230 */ /* 0x008fe40000004100 */
[----:B----4-:R-:W-:Y:S02]  /*0b50*/  @P4 HADD2.F32 R5, -RZ, R22.H0_H0 ;  /* 0x20000016ff054230 */ /* 0x010fe40000004100 */
[----:B------:R-:W-:Y:S02]  /*0b60*/  @P4 HADD2.F32 R3, -RZ, R21.H0_H0 ;  /* 0x20000015ff034230 */ /* 0x000fe40000004100 */
[----:B------:R-:W-:Y:S01]  /*0b70*/  HADD2.F32 R6, -RZ, R20.H0_H0 ;  /* 0x20000014ff067230 */ /* 0x000fe20000004100 */
        /* <DEDUP_REMOVED lines=74> */
.L_x_879:
        /* <DEDUP_REMOVED lines=144> */
.L_x_880:
        /* <DEDUP_REMOVED lines=47> */
.L_x_882:
[----:B------:R-:W-:Y:S05]  /*1c10*/  BSYNC.RECONVERGENT B0 ;  /* 0x0000000000007941 */ /* 0x000fea0003800200 */
.L_x_881:
        /* <DEDUP_REMOVED lines=13> */
.L_x_884:
[----:B------:R-:W-:Y:S05]  /*1cf0*/  BSYNC.RECONVERGENT B0 ;  /* 0x0000000000007941 */ /* 0x000fea0003800200 */
.L_x_883:
        /* <DEDUP_REMOVED lines=319> */
.L_x_886:
[----:B------:R-:W-:Y:S05]  /*30f0*/  BSYNC.RECONVERGENT B0 ;  /* 0x0000000000007941 */ /* 0x000fea0003800200 */
.L_x_885:
        /* <DEDUP_REMOVED lines=28> */
.L_x_888:
[----:B------:R-:W-:Y:S05]  /*32c0*/  BSYNC.RECONVERGENT B0 ;  /* 0x0000000000007941 */ /* 0x000fea0003800200 */
.L_x_887:
        /* <DEDUP_REMOVED lines=25> */
.L_x_891:
[----:B----4-:R-:W2:Y:S04]  /*3460*/  LDG.E.STRONG.GPU R14, desc[UR12][R12.64] ;  /* 0x0000000c0c0e7981 */ /* 0x010ea8000c1ef900 */
[----:B--2---:R-:W-:Y:S01]  /*3470*/  CCTL.IVALL ;  /* 0x00000000ff00798f */ /* 0x004fe20002000000 */
[----:B------:R-:W-:Y:S05]  /*3480*/  YIELD ;  /* 0x0000000000007946 */ /* 0x000fea0003800000 */
[----:B------:R-:W-:-:S13]  /*3490*/  ISETP.NE.AND P0, PT, R14, R19, PT ;  /* 0x000000130e00720c */ /* 0x000fda0003f05270 */
[----:B------:R-:W-:Y:S05]  /*34a0*/  @P0 BRA `(.L_x_891) ;  /* 0xfffffffc00ec0947 */ /* 0x000fea000383ffff */
.L_x_890:
[----:B------:R-:W-:Y:S05]  /*34b0*/  WARPSYNC.ALL ;  /* 0x0000000000007948 */ /* 0x000fea0003800000 */
[----:B------:R-:W-:Y:S01]  /*34c0*/  BAR.SYNC.DEFER_BLOCKING 0x0 ;  /* 0x0000000000007b1d */ /* 0x000fe20000010000 */
[----:B------:R-:W-:-:S05]  /*34d0*/  HFMA2 R24, -RZ, RZ, 0, 0 ;  /* 0x00000000ff187431 */ /* 0x000fca00000001ff */
[----:B------:R-:W-:Y:S05]  /*34e0*/  @!P2 BRA `(.L_x_892) ;  /* 0x000000040010a947 */ /* 0x000fea0003800000 */
[----:B------:R-:W-:Y:S02]  /*34f0*/  MOV R25, RZ ;  /* 0x000000ff00197202 */ /* 0x000fe40000000f00 */
[----:B------:R-:W-:-:S07]  /*3500*/  LOP3.LUT R24, R2, 0x7ffffff8, RZ, 0xc0, !PT ;  /* 0x7ffffff802187812 */ /* 0x000fce00078ec0ff */
.L_x_893:
        /* <DEDUP_REMOVED lines=66> */
.L_x_892:
        /* <DEDUP_REMOVED lines=38> */
.L_x_894:
        /* <DEDUP_REMOVED lines=20> */
.L_x_895:
        /* <DEDUP_REMOVED lines=10> */
.L_x_896:
[----:B------:R-:W-:Y:S05]  /*3d70*/  BSYNC.RECONVERGENT B0 ;  /* 0x0000000000007941 */ /* 0x000fea0003800200 */
.L_x_889:
        /* <DEDUP_REMOVED lines=48> */
.L_x_897:
        /* <DEDUP_REMOVED lines=21> */
.L_x_899:
[----:B------:R-:W-:Y:S05]  /*41d0*/  BSYNC.RECONVERGENT B0 ;  /* 0x0000000000007941 */ /* 0x000fea0003800200 */
.L_x_898:
        /* <DEDUP_REMOVED lines=25> */
.L_x_900:
        /* <DEDUP_REMOVED lines=21> */
.L_x_902:
[----:B------:R-:W-:Y:S05]  /*44c0*/  BSYNC.RECONVERGENT B0 ;  /* 0x0000000000007941 */ /* 0x000fea0003800200 */
.L_x_901:
        /* <DEDUP_REMOVED lines=40> */
.L_x_903:
        /* <DEDUP_REMOVED lines=18> */
.L_x_905:
[----:B------:R-:W-:Y:S05]  /*4870*/  BSYNC.RECONVERGENT B0 ;  /* 0x0000000000007941 */ /* 0x000fea0003800200 */
.L_x_904:
        /* <DEDUP_REMOVED lines=22> */
.L_x_906:
        /* <DEDUP_REMOVED lines=18> */
.L_x_908:
[----:B------:R-:W-:Y:S05]  /*4b00*/  BSYNC.RECONVERGENT B0 ;  /* 0x0000000000007941 */ /* 0x000fea0003800200 */
.L_x_907:
[----:B------:R-:W-:Y:S01]  /*4b10*/  UIADD3 UR7, UPT, UPT, UR11, UR7, URZ ;  /* 0x000000070b077290 */ /* 0x000fe2000fffe0ff */
[----:B------:R-:W-:-:S03]  /*4b20*/  IADD3 R33, PT, PT, R33, 0x1, RZ ;  /* 0x0000000121217810 */ /* 0x000fc60007ffe0ff */
[----:B------:R-:W-:-:S09]  /*4b30*/  UISETP.GE.AND UP0, UPT, UR7, UR6, UPT ;  /* 0x000000060700728c */ /* 0x000fd2000bf06270 */
[----:B------:R-:W-:Y:S05]  /*4b40*/  BRA.U !UP0, `(.L_x_909) ;  /* 0xffffffb508807547 */ /* 0x000fea000b83ffff */
.L_x_878:
        /* <DEDUP_REMOVED lines=19> */
.L_x_911:
[----:B------:R-:W-:Y:S05]  /*4c80*/  BSYNC.RECONVERGENT B0 ;  /* 0x0000000000007941 */ /* 0x000fea0003800200 */
.L_x_910:
[----:B------:R-:W-:Y:S05]  /*4c90*/  @P0 EXIT ;  /* 0x000000000000094d */ /* 0x000fea0003800000 */
[----:B------:R-:W-:Y:S05]  /*4ca0*/  @P2 BRA `(.L_x_912) ;  /* 0x0000000000202947 */ /* 0x000fea0003800000 */
[----:B------:R-:W-:-:S05]  /*4cb0*/  IMAD R4, R6, R7, RZ ;  /* 0x0000000706047224 */ /* 0x000fca00078e02ff */
[----:B------:R-:W-:-:S13]  /*4cc0*/  ISETP.NE.AND P0, PT, R4, -0x1, PT ;  /* 0xffffffff0400780c */ /* 0x000fda0003f05270 */
[----:B------:R-:W-:Y:S05]  /*4cd0*/  @!P0 BRA `(.L_x_912) ;  /* 0x0000000000148947 */ /* 0x000fea0003800000 */
.L_x_913:
[----:B0-----:R-:W2:Y:S04]  /*4ce0*/  LDG.E.STRONG.GPU R5, desc[UR12][R2.64] ;  /* 0x0000000c02057981 */ /* 0x001ea8000c1ef900 */
[----:B--2---:R-:W-:Y:S01]  /*4cf0*/  CCTL.IVALL ;  /* 0x00000000ff00798f */ /* 0x004fe20002000000 */
[----:B------:R-:W-:Y:S05]  /*4d00*/  YIELD ;  /* 0x0000000000007946 */ /* 0x000fea0003800000 */
[----:B------:R-:W-:-:S13]  /*4d10*/  ISETP.NE.AND P0, PT, R5, R4, PT ;  /* 0x000000040500720c */ /* 0x000fda0003f05270 */
[----:B------:R-:W-:Y:S05]  /*4d20*/  @P0 BRA `(.L_x_913) ;  /* 0xfffffffc00ec0947 */ /* 0x000fea000383ffff */
.L_x_912:
        /* <DEDUP_REMOVED lines=67> */
.L_x_916:
        /* <DEDUP_REMOVED lines=33> */
.L_x_915:
[----:B------:R-:W-:Y:S05]  /*5370*/  BSYNC.RECONVERGENT B0 ;  /* 0x0000000000007941 */ /* 0x000fea0003800200 */
.L_x_914:
        /* <DEDUP_REMOVED lines=11> */
.L_x_918:
        /* <DEDUP_REMOVED lines=20> */
[----:B--2---:R-:W-:Y:S02]  /*5570*/  F2FP.F16.F32.PACK_AB R17, R7, R4 ;  /* 0x000000040711723e */ /* 0x004fe400000000ff */
[----:B------:R-:W-:-:S02]  /*5580*/  IADD3 R4, P1, PT, R15, UR14, RZ ;  /* 0x0000000e0f047c10 */ /* 0x000fc4000ff3e0ff */
[----:B------:R-:W-:Y:S02]  /*5590*/  IADD3.X R15, PT, PT, R16, UR19, RZ, P0, !PT ;  /* 0x00000013100f7c10 */ /* 0x000fe400087fe4ff */
[----:B------:R-:W-:Y:S02]  /*55a0*/  IADD3.X R5, PT, PT, R5, UR15, RZ, P1, !PT ;  /* 0x0000000f05057c10 */ /* 0x000fe40008ffe4ff */
[----:B-----5:R-:W-:Y:S02]  /*55b0*/  F2FP.F16.F32.PACK_AB R19, R11, R8 ;  /* 0x000000080b13723e */ /* 0x020fe400000000ff */
        /* <DEDUP_REMOVED lines=37> */
[----:B--2---:R-:W-:-:S03]  /*5810*/  F2FP.F16.F32.PACK_AB R25, R25, R20 ;  /* 0x000000141919723e */ /* 0x004fc600000000ff */
        /* <DEDUP_REMOVED lines=17> */
[----:B----4-:R-:W-:Y:S02]  /*5930*/  F2FP.F16.F32.PACK_AB R11, R11, R4 ;  /* 0x000000040b0b723e */ /* 0x010fe400000000ff */
[----:B------:R-:W-:Y:S02]  /*5940*/  MOV R4, UR9 ;  /* 0x0000000900047c02 */ /* 0x000fe40008000f00 */
[----:B-----5:R-:W-:Y:S01]  /*5950*/  F2FP.F16.F32.PACK_AB R7, R9, R6 ;  /* 0x000000060907723e */ /* 0x020fe200000000ff */
[----:B------:R2:W-:Y:S04]  /*5960*/  STG.E desc[UR12][R2.64], R11 ;  /* 0x0000000b02007986 */ /* 0x0005e8000c10190c */
[----:B------:R2:W-:Y:S01]  /*5970*/  STG.E desc[UR12][R14.64], R7 ;  /* 0x000000070e007986 */ /* 0x0005e2000c10190c */
[----:B------:R-:W-:-:S13]  /*5980*/  ISETP.GT.AND.EX P0, PT, R4, RZ, PT, P0 ;  /* 0x000000ff0400720c */ /* 0x000fda0003f04300 */
[----:B--2---:R-:W-:Y:S05]  /*5990*/  @P0 BRA `(.L_x_918) ;  /* 0xfffffff800a40947 */ /* 0x004fea000383ffff */
[----:B------:R-:W-:Y:S05]  /*59a0*/  BSYNC.RECONVERGENT B0 ;  /* 0x0000000000007941 */ /* 0x000fea0003800200 */
.L_x_917:
[----:B------:R-:W-:Y:S05]  /*59b0*/  EXIT ;  /* 0x000000000000794d */ /* 0x000fea0003800000 */
.L_x_919:
        /* <DEDUP_REMOVED lines=12> */
.L_x_2489:


//--------------------- .text._Z35group_norm_nhwc_bwd_one_pass_kernelI11Fp16IOFp16WLi512ELi4ELi128EEv26Group_norm_nhwc_bwd_params --------------------------
	.section	.text._Z35group_norm_nhwc_bwd_one_pass_kernelI11Fp16IOFp16WLi512ELi4ELi128EEv26Group_norm_nhwc_bwd_params,"ax",@progbits
	.align	128
        .global         _Z35group_norm_nhwc_bwd_one_pass_kernelI11Fp16IOFp16WLi512ELi4ELi128EEv26Group_norm_nhwc_bwd_params
        .type           _Z35group_norm_nhwc_bwd_one_pass_kernelI11Fp16IOFp16WLi512ELi4ELi128EEv26Group_norm_nhwc_bwd_params,@function
        .size           _Z35group_norm_nhwc_bwd_one_pass_kernelI11Fp16IOFp16WLi512ELi4ELi128EEv26Group_norm_nhwc_bwd_params,(.L_x_2490 - _Z35group_norm_nhwc_bwd_one_pass_kernelI11Fp16IOFp16WLi512ELi4ELi128EEv26Group_norm_nhwc_bwd_params)
        .other          _Z35group_norm_nhwc_bwd_one_pass_kernelI11Fp16IOFp16WLi512ELi4ELi128EEv26Group_norm_nhwc_bwd_params,@"STO_CUDA_ENTRY STV_DEFAULT"
_Z35group_norm_nhwc_bwd_one_pass_kernelI11Fp16IOFp16WLi512ELi4ELi128EEv26Group_norm_nhwc_bwd_params:
.text._Z35group_norm_nhwc_bwd_one_pass_kernelI11Fp16IOFp16WLi512ELi4ELi128EEv26Group_norm_nhwc_bwd_params:
        /* <DEDUP_REMOVED lines=25> */
.L_x_963:
        /* <DEDUP_REMOVED lines=246> */
[----:B---3--:R-:W-:Y:S02]  /*10f0*/  @P5 HADD2.F32 R35, -RZ, R19.H0_H0 ;  /* 0x20000013ff235230 */ /* 0x008fe40000004100 */
[----:B----4-:R-:W-:Y:S02]  /*1100*/  HADD2.F32 R4, -RZ, R4.H0_H0 ;  /* 0x20000004ff047230 */ /* 0x010fe40000004100 */
[----:B--2---:R-:W-:Y:S02]  /*1110*/  @P5 HADD2.F32 R33, -RZ, R18.H0_H0 ;  /* 0x20000012ff215230 */ /* 0x004fe40000004100 */
[----:B------:R-:W-:Y:S01]  /*1120*/  HADD2.F32 R6, -RZ, R6.H0_H0 ;  /* 0x20000006ff067230 */ /* 0x000fe20000004100 */
        /* <DEDUP_REMOVED lines=146> */
.L_x_921:
        /* <DEDUP_REMOVED lines=288> */
.L_x_922:
        /* <DEDUP_REMOVED lines=44> */
.L_x_924:
[----:B------:R-:W-:Y:S05]  /*2f10*/  BSYNC.RECONVERGENT B0 ;  /* 0x0000000000007941 */ /* 0x000fea0003800200 */
.L_x_923:
        /* <DEDUP_REMOVED lines=12> */
.L_x_926:
[----:B------:R-:W-:Y:S05]  /*2fe0*/  BSYNC.RECONVERGENT B0 ;  /* 0x0000000000007941 */ /* 0x000fea0003800200 */
.L_x_925:
        /* <DEDUP_REMOVED lines=319> */
.L_x_928:
[----:B------:R-:W-:Y:S05]  /*43e0*/  BSYNC.RECONVERGENT B0 ;  /* 0x0000000000007941 */ /* 0x000fea0003800200 */
.L_x_927:
        /* <DEDUP_REMOVED lines=28> */
.L_x_930:
[----:B------:R-:W-:Y:S05]  /*45b0*/  BSYNC.RECONVERGENT B0 ;  /* 0x0000000000007941 */ /* 0x000fea0003800200 */
.L_x_929:
        /* <DEDUP_REMOVED lines=25> */
.L_x_933:
[----:B-1----:R-:W2:Y:S04]  /*4750*/  LDG.E.STRONG.GPU R14, desc[UR10][R12.64] ;  /* 0x0000000a0c0e7981 */ /* 0x002ea8000c1ef900 */
[----:B--2---:R-:W-:Y:S01]  /*4760*/  CCTL.IVALL ;  /* 0x00000000ff00798f */ /* 0x004fe20002000000 */
[----:B------:R-:W-:Y:S05]  /*4770*/  YIELD ;  /* 0x0000000000007946 */ /* 0x000fea0003800000 */
[----:B------:R-:W-:-:S13]  /*4780*/  ISETP.NE.AND P0, PT, R14, R19, PT ;  /* 0x000000130e00720c */ /* 0x000fda0003f05270 */
[----:B------:R-:W-:Y:S05]  /*4790*/  @P0 BRA `(.L_x_933) ;  /* 0xfffffffc00ec0947 */ /* 0x000fea000383ffff */
.L_x_932:
[----:B------:R-:W-:Y:S05]  /*47a0*/  WARPSYNC.ALL ;  /* 0x0000000000007948 */ /* 0x000fea0003800000 */
[----:B------:R-:W-:Y:S01]  /*47b0*/  BAR.SYNC.DEFER_BLOCKING 0x0 ;  /* 0x0000000000007b1d */ /* 0x000fe20000010000 */
[----:B------:R-:W-:-:S05]  /*47c0*/  HFMA2 R22, -RZ, RZ, 0, 0 ;  /* 0x00000000ff167431 */ /* 0x000fca00000001ff */
[----:B------:R-:W-:Y:S05]  /*47d0*/  @!P3 BRA `(.L_x_934) ;  /* 0x000000040010b947 */ /* 0x000fea0003800000 */
[----:B------:R-:W-:Y:S02]  /*47e0*/  MOV R23, RZ ;  /* 0x000000ff00177202 */ /* 0x000fe40000000f00 */
[----:B------:R-:W-:-:S07]  /*47f0*/  LOP3.LUT R22, R3, 0x7ffffff8, RZ, 0xc0, !PT ;  /* 0x7ffffff803167812 */ /* 0x000fce00078ec0ff */
.L_x_935:
        /* <DEDUP_REMOVED lines=66> */
.L_x_934:
        /* <DEDUP_REMOVED lines=38> */
.L_x_936:
        /* <DEDUP_REMOVED lines=20> */
.L_x_937:
        /* <DEDUP_REMOVED lines=10> */
.L_x_938:
[----:B------:R-:W-:Y:S05]  /*5060*/  BSYNC.RECONVERGENT B0 ;  /* 0x0000000000007941 */ /* 0x000fea0003800200 */
.L_x_931:
        /* <DEDUP_REMOVED lines=49> */
.L_x_939:
        /* <DEDUP_REMOVED lines=21> */
.L_x_941:
[----:B------:R-:W-:Y:S05]  /*54d0*/  BSYNC.RECONVERGENT B0 ;  /* 0x0000000000007941 */ /* 0x000fea0003800200 */
.L_x_940:
        /* <DEDUP_REMOVED lines=25> */
.L_x_942:
        /* <DEDUP_REMOVED lines=21> */
.L_x_944:
[----:B------:R-:W-:Y:S05]  /*57c0*/  BSYNC.RECONVERGENT B0 ;  /* 0x0000000000007941 */ /* 0x000fea0003800200 */
.L_x_943:
        /* <DEDUP_REMOVED lines=35> */
.L_x_945:
        /* <DEDUP_REMOVED lines=21> */
.L_x_947:
[----:B------:R-:W-:Y:S05]  /*5b50*/  BSYNC.RECONVERGENT B0 ;  /* 0x0000000000007941 */ /* 0x000fea0003800200 */
.L_x_946:
        /* <DEDUP_REMOVED lines=25> */
.L_x_948:
        /* <DEDUP_REMOVED lines=21> */
.L_x_950:
[----:B------:R-:W-:Y:S05]  /*5e40*/  BSYNC.RECONVERGENT B0 ;  /* 0x0000000000007941 */ /* 0x000fea0003800200 */
.L_x_949:
        /* <DEDUP_REMOVED lines=27> */
.L_x_951:
        /* <DEDUP_REMOVED lines=20> */
.L_x_953:
[----:B------:R-:W-:Y:S05]  /*6140*/  BSYNC.RECONVERGENT B0 ;  /* 0x0000000000007941 */ /* 0x000fea0003800200 */
.L_x_952:
        /* <DEDUP_REMOVED lines=50> */
.L_x_954:
        /* <DEDUP_REMOVED lines=18> */
.L_x_956:
[----:B------:R-:W-:Y:S05]  /*6590*/  BSYNC.RECONVERGENT B0 ;  /* 0x0000000000007941 */ /* 0x000fea0003800200 */
.L_x_955:
        /* <DEDUP_REMOVED lines=21> */
.L_x_957:
        /* <DEDUP_REMOVED lines=18> */
.L_x_959:
[----:B------:R-:W-:Y:S05]  /*6810*/  BSYNC.RECONVERGENT B0 ;  /* 0x0000000000007941 */ /* 0x000fea0003800200 */
.L_x_958:
        /* <DEDUP_REMOVED lines=22> */
.L_x_960:
        /* <DEDUP_REMOVED lines=18> */
.L_x_962:
[----:B------:R-:W-:Y:S05]  /*6aa0*/  BSYNC.RECONVERGENT B0 ;  /* 0x0000000000007941 */ /* 0x000fea0003800200 */
.L_x_961:
[----:B------:R-:W-:Y:S01]  /*6ab0*/  UIADD3 UR7, UPT, UPT, UR14, UR7, URZ ;  /* 0x000000070e077290 */ /* 0x000fe2000fffe0ff */
[----:B------:R-:W-:-:S03]  /*6ac0*/  IADD3 R49, PT, PT, R49, 0x1, RZ ;  /* 0x0000000131317810 */ /* 0x000fc60007ffe0ff */
[----:B------:R-:W-:-:S09]  /*6ad0*/  UISETP.GE.AND UP0, UPT, UR7, UR6, UPT ;  /* 0x000000060700728c */ /* 0x000fd2000bf06270 */
[----:B------:R-:W-:Y:S05]  /*6ae0*/  BRA.U !UP0, `(.L_x_963) ;  /* 0xffffff9508a87547 */ /* 0x000fea000b83ffff */
.L_x_920:
        /* <DEDUP_REMOVED lines=19> */
.L_x_965:
[----:B------:R-:W-:Y:S05]  /*6c20*/  BSYNC.RECONVERGENT B0 ;  /* 0x0000000000007941 */ /* 0x000fea0003800200 */
.L_x_964:
[----:B------:R-:W-:Y:S05]  /*6c30*/  @P0 EXIT ;  /* 0x000000000000094d */ /* 0x000fea0003800000 */
[----:B------:R-:W-:Y:S05]  /*6c40*/  @P2 BRA `(.L_x_966) ;  /* 0x0000000000202947 */ /* 0x000fea0003800000 */
[----:B------:R-:W-:-:S05]  /*6c50*/  IMAD R4, R6, R7, RZ ;  /* 0x0000000706047224 */ /* 0x000fca00078e02ff */
[----:B------:R-:W-:-:S13]  /*6c60*/  ISETP.NE.AND P0, PT, R4, -0x1, PT ;  /* 0xffffffff0400780c */ /* 0x000fda0003f05270 */
[----:B------:R-:W-:Y:S05]  /*6c70*/  @!P0 BRA `(.L_x_966) ;  /* 0x0000000000148947 */ /* 0x000fea0003800000 */
.L_x_967:
[----:B--2---:R-:W2:Y:S04]  /*6c80*/  LDG.E.STRONG.GPU R5, desc[UR10][R2.64] ;  /* 0x0000000a02057981 */ /* 0x004ea8000c1ef900 */
[----:B--2---:R-:W-:Y:S01]  /*6c90*/  CCTL.IVALL ;  /* 0x00000000ff00798f */ /* 0x004fe20002000000 */
[----:B------:R-:W-:Y:S05]  /*6ca0*/  YIELD ;  /* 0x0000000000007946 */ /* 0x000fea0003800000 */
[----:B------:R-:W-:-:S13]  /*6cb0*/  ISETP.NE.AND P0, PT, R5, R4, PT ;  /* 0x000000040500720c */ /* 0x000fda0003f05270 */
[----:B------:R-:W-:Y:S05]  /*6cc0*/  @P0 BRA `(.L_x_967) ;  /* 0xfffffffc00ec0947 */ /* 0x000fea000383ffff */
.L_x_966:
        /* <DEDUP_REMOVED lines=60> */
.L_x_970:
        /* <DEDUP_REMOVED lines=31> */
.L_x_969:
[----:B------:R-:W-:Y:S05]  /*7280*/  BSYNC.RECONVERGENT B0 ;  /* 0x0000000000007941 */ /* 0x000fea0003800200 */
.L_x_968:
        /* <DEDUP_REMOVED lines=10> */
.L_x_971:
        /* <DEDUP_REMOVED lines=87> */
.L_x_972:
        /* <DEDUP_REMOVED lines=14> */
.L_x_2490:


//--------------------- .text._Z35group_norm_nhwc_bwd_one_pass_kernelI11Fp32IOFp32WLi64ELi4ELi128EEv26Group_norm_nhwc_bwd_params --------------------------
	.section	.text._Z35group_norm_nhwc_bwd_one_pass_kernelI11Fp32IOFp32WLi64ELi4ELi128EEv26Group_norm_nhwc_bwd_params,"ax",@progbits
	.align	128
        .global         _Z35group_norm_nhwc_bwd_one_pass_kernelI11Fp32IOFp32WLi64ELi4ELi128EEv26Group_norm_nhwc_bwd_params
        .type           _Z35group_norm_nhwc_bwd_one_pass_kernelI11Fp32IOFp32WLi64ELi4ELi128EEv26Group_norm_nhwc_bwd_params,@function
        .size           _Z35group_norm_nhwc_bwd_one_pass_kernelI11Fp32IOFp32WLi64ELi4ELi128EEv26Group_norm_nhwc_bwd_params,(.L_x_2491 - _Z35group_norm_nhwc_bwd_one_pass_kernelI11Fp32IOFp32WLi64ELi4ELi128EEv26Group_norm_nhwc_bwd_params)
        .other          _Z35group_norm_nhwc_bwd_one_pass_kernelI11Fp32IOFp32WLi64ELi4ELi128EEv26Group_norm_nhwc_bwd_params,@"STO_CUDA_ENTRY STV_DEFAULT"
_Z35group_norm_nhwc_bwd_one_pass_kernelI11Fp32IOFp32WLi64ELi4ELi128EEv26Group_norm_nhwc_bwd_params:
.text._Z35group_norm_nhwc_bwd_one_pass_kernelI11Fp32IOFp32WLi64ELi4ELi128EEv26Group_norm_nhwc_bwd_params:
        /* <DEDUP_REMOVED lines=30> */
.L_x_994:
[----:B0-----:R-:W0:Y:S01]  /*01e0*/  LDC R6, c[0x0][0x410] ;  /* 0x00010400ff067b82 */ /* 0x001e220000000800 */
[----:B-1----:R-:W1:Y:S01]  /*01f0*/  LDCU.128 UR24, c[0x0][0x400] ;  /* 0x00008000ff1877ac */ /* 0x002e620008000c00 */
[----:B--2---:R-:W2:Y:S01]  /*0200*/  LDCU.64 UR6, c[0x0][0x3b8] ;  /* 0x00007700ff0677ac */ /* 0x004ea20008000a00 */
[----:B0-----:R-:W-:Y:S01]  /*0210*/  IABS R5, R6 ;  /* 0x0000000600057213 */ /* 0x001fe20000000000 */
[----:B--2---:R-:W-:-:S03]  /*0220*/  UIMAD.WIDE UR6, UR11, 0x8, UR6 ;  /* 0x000000080b0678a5 */ /* 0x004fc6000f8e0206 */
[----:B------:R-:W0:Y:S01]  /*0230*/  I2F.RP R0, R5 ;  /* 0x0000000500007306 */ /* 0x000e220000209400 */
[----:B------:R-:W-:Y:S02]  /*0240*/  SHF.R.S32.HI R11, RZ, 0x1f, R32 ;  /* 0x0000001fff0b7819 */ /* 0x000fe40000011420 */
[----:B-1----:R-:W-:Y:S02]  /*0250*/  ISETP.GE.U32.AND P0, PT, R32, UR24, PT ;  /* 0x0000001820007c0c */ /* 0x002fe4000bf06070 */
[----:B------:R-:W-:Y:S02]  /*0260*/  ISETP.LE.AND P1, PT, RZ, UR11, PT ;  /* 0x0000000bff007c0c */ /* 0x000fe4000bf23270 */
[----:B------:R-:W-:Y:S02]  /*0270*/  MOV R8, UR6 ;  /* 0x0000000600087c02 */ /* 0x000fe40008000f00 */
[----:B------:R-:W-:Y:S01]  /*0280*/  MOV R9, UR7 ;  /* 0x0000000700097c02 */ /* 0x000fe20008000f00 */
[----:B0-----:R-:W0:Y:S01]  /*0290*/  MUFU.RCP R0, R0 ;  /* 0x0000000000007308 */ /* 0x001e220000001000 */
[----:B------:R-:W-:-:S04]  /*02a0*/  ISETP.GE.AND.EX P0, PT, R11, UR25, PT, P0 ;  /* 0x000000190b007c0c */ /* 0x000fc8000bf06300 */
[----:B------:R-:W2:Y:S01]  /*02b0*/  LDG.E.64 R8, desc[UR14][R8.64] ;  /* 0x0000000e08087981 */ /* 0x000ea2000c1e1b00 */
[----:B0-----:R-:W-:-:S04]  /*02c0*/  IADD3 R2, PT, PT, R0, 0xffffffe, RZ ;  /* 0x0ffffffe00027810 */ /* 0x001fc80007ffe0ff */
[----:B------:R0:W1:Y:S02]  /*02d0*/  F2I.FTZ.U32.TRUNC.NTZ R3, R2 ;  /* 0x0000000200037305 */ /* 0x000064000021f000 */
[----:B0-----:R-:W-:Y:S01]  /*02e0*/  HFMA2 R2, -RZ, RZ, 0, 0 ;  /* 0x00000000ff027431 */ /* 0x001fe200000001ff */
[----:B-1----:R-:W-:-:S05]  /*02f0*/  IADD3 R4, PT, PT, RZ, -R3, RZ ;  /* 0x80000003ff047210 */ /* 0x002fca0007ffe0ff */
[----:B------:R-:W-:Y:S01]  /*0300*/  IMAD R7, R4, R5, RZ ;  /* 0x0000000504077224 */ /* 0x000fe200078e02ff */
[----:B------:R-:W-:-:S03]  /*0310*/  IABS R4, UR11 ;  /* 0x0000000b00047c13 */ /* 0x000fc60008000000 */
[----:B------:R-:W-:-:S06]  /*0320*/  IMAD.HI.U32 R3, R3, R7, R2 ;  /* 0x0000000703037227 */ /* 0x000fcc00078e0002 */
[----:B------:R-:W-:-:S05]  /*0330*/  IMAD.HI.U32 R3, R3, R4, RZ ;  /* 0x0000000403037227 */ /* 0x000fca00078e00ff */
[----:B------:R-:W-:-:S05]  /*0340*/  IADD3 R0, PT, PT, -R3, RZ, RZ ;  /* 0x000000ff03007210 */ /* 0x000fca0007ffe1ff */
[----:B------:R-:W-:-:S05]  /*0350*/  IMAD R0, R5, R0, R4 ;  /* 0x0000000005007224 */ /* 0x000fca00078e0204 */
[----:B------:R-:W-:Y:S02]  /*0360*/  ISETP.GT.U32.AND P3, PT, R5, R0, PT ;  /* 0x000000000500720c */ /* 0x000fe40003f64070 */
[----:B------:R-:W-:-:S11]  /*0370*/  LOP3.LUT R2, R6, UR11, RZ, 0x3c, !PT ;  /* 0x0000000b06027c12 */ /* 0x000fd6000f8e3cff */
[----:B------:R-:W-:-:S04]  /*0380*/  @!P3 IADD3 R0, PT, PT, R0, -R5, RZ ;  /* 0x800000050000b210 */ /* 0x000fc80007ffe0ff */
[-C--:B------:R-:W-:Y:S02]  /*0390*/  ISETP.GE.U32.AND P2, PT, R0, R5.reuse, PT ;  /* 0x000000050000720c */ /* 0x080fe40003f46070 */
[----:B------:R-:W-:Y:S02]  /*03a0*/  ISETP.GE.AND P4, PT, R2, RZ, PT ;  /* 0x000000ff0200720c */ /* 0x000fe40003f86270 */
[----:B------:R-:W-:Y:S02]  /*03b0*/  @!P3 IADD3 R3, PT, PT, R3, 0x1, RZ ;  /* 0x000000010303b810 */ /* 0x000fe40007ffe0ff */
[----:B------:R-:W-:Y:S02]  /*03c0*/  ISETP.GT.U32.AND P3, PT, R5, R0, PT ;  /* 0x000000000500720c */ /* 0x000fe40003f64070 */
[----:B------:R-:W-:-:S04]  /*03d0*/  IADD3 R5, PT, PT, R0, -R5, RZ ;  /* 0x8000000500057210 */ /* 0x000fc80007ffe0ff */
[----:B------:R-:W-:Y:S02]  /*03e0*/  SEL R0, R5, R0, !P3 ;  /* 0x0000000005007207 */ /* 0x000fe40005800000 */
[----:B------:R-:W-:Y:S02]  /*03f0*/  @P2 IADD3 R3, PT, PT, R3, 0x1, RZ ;  /* 0x0000000103032810 */ /* 0x000fe40007ffe0ff */
[----:B------:R-:W-:Y:S02]  /*0400*/  ISETP.NE.AND P2, PT, R6, RZ, PT ;  /* 0x000000ff0600720c */ /* 0x000fe40003f45270 */
[----:B------:R-:W-:Y:S02]  /*0410*/  LOP3.LUT R5, RZ, R6, RZ, 0x33, !PT ;  /* 0x00000006ff057212 */ /* 0x000fe400078e33ff */
[----:B------:R-:W-:Y:S01]  /*0420*/  @!P4 IADD3 R3, PT, PT, -R3, RZ, RZ ;  /* 0x000000ff0303c210 */ /* 0x000fe20007ffe1ff */
[----:B------:R-:W0:Y:S01]  /*0430*/  @!P0 LDC.64 R6, c[0x0][0x3f8] ;  /* 0x0000fe00ff068b82 */ /* 0x000e220000000a00 */
[----:B------:R-:W-:-:S02]  /*0440*/  @!P1 IADD3 R0, PT, PT, -R0, RZ, RZ ;  /* 0x000000ff00009210 */ /* 0x000fc40007ffe1ff */
[C---:B------:R-:W-:Y:S02]  /*0450*/  SEL R3, R5.reuse, R3, !P2 ;  /* 0x0000000305037207 */ /* 0x040fe40005000000 */
[----:B------:R-:W-:Y:S02]  /*0460*/  SEL R0, R5, R0, !P2 ;  /* 0x0000000005007207 */ /* 0x000fe40005000000 */
[----:B------:R-:W-:Y:S01]  /*0470*/  SHF.L.U32 R15, R29, 0x1, RZ ;  /* 0x000000011d0f7819 */ /* 0x000fe200000006ff */
[----:B------:R-:W1:Y:S01]  /*0480*/  @!P0 LDC.64 R4, c[0x0][0x3a0] ;  /* 0x0000e800ff048b82 */ /* 0x000e620000000a00 */
[----:B------:R-:W-:Y:S02]  /*0490*/  SHF.R.S32.HI R2, RZ, 0x1f, R3 ;  /* 0x0000001fff027819 */ /* 0x000fe40000011403 */
[----:B------:R-:W-:Y:S02]  /*04a0*/  SHF.L.U32 R14, R0, 0x2, RZ ;  /* 0x00000002000e7819 */ /* 0x000fe400000006ff */
[----:B------:R-:W-:Y:S01]  /*04b0*/  LOP3.LUT R15, R15, 0x2, RZ, 0xc0, !PT ;  /* 0x000000020f0f7812 */ /* 0x000fe200078ec0ff */
[----:B------:R-:W-:Y:S01]  /*04c0*/  IMAD R2, R2, UR26, RZ ;  /* 0x0000001a02027c24 */ /* 0x000fe2000f8e02ff */
[----:B------:R-:W-:-:S02]  /*04d0*/  SHF.R.S32.HI R35, RZ, 0x1f, R14 ;  /* 0x0000001fff237819 */ /* 0x000fc4000001140e */
        /* <DEDUP_REMOVED lines=8> */
[----:B------:R-:W-:Y:S01]  /*0560*/  @!P0 IMAD.WIDE.U32 R10, R32, R6, R36 ;  /* 0x00000006200a8225 */ /* 0x000fe200078e0024 */
[----:B------:R-:W-:Y:S01]  /*0570*/  IADD3 R19, PT, PT, R15, R14, RZ ;  /* 0x0000000e0f137210 */ /* 0x000fe20007ffe0ff */
[----:B------:R-:W0:Y:S03]  /*0580*/  LDC.64 R6, c[0x0][0x3a8] ;  /* 0x0000ea00ff067b82 */ /* 0x000e260000000a00 */
[----:B------:R-:W-:Y:S02]  /*0590*/  @!P0 IADD3 R11, PT, PT, R11, R13, RZ ;  /* 0x0000000d0b0b8210 */ /* 0x000fe40007ffe0ff */
[C---:B------:R-:W-:Y:S02]  /*05a0*/  @!P0 SHF.L.U32 R17, R10.reuse, 0x2, RZ ;  /* 0x000000020a118819 */ /* 0x040fe400000006ff */
[----:B------:R-:W-:Y:S02]  /*05b0*/  @!P0 SHF.L.U64.HI R18, R10, 0x2, R11 ;  /* 0x000000020a128819 */ /* 0x000fe4000001020b */
[----:B-1----:R-:W-:-:S02]  /*05c0*/  @!P0 IADD3 R12, P1, PT, R17, R4, RZ ;  /* 0x00000004110c8210 */ /* 0x002fc40007f3e0ff */
[----:B---3--:R-:W-:-:S04]  /*05d0*/  @!P0 IADD3 R16, P2, PT, R17, R2, RZ ;  /* 0x0000000211108210 */ /* 0x008fc80007f5e0ff */
[----:B------:R-:W-:Y:S02]  /*05e0*/  @!P0 IADD3.X R17, PT, PT, R18, R3, RZ, P2, !PT ;  /* 0x0000000312118210 */ /* 0x000fe400017fe4ff */
[----:B------:R-:W-:-:S13]  /*05f0*/  ISETP.NE.AND P2, PT, RZ, UR21, PT ;  /* 0x00000015ff007c0c */ /* 0x000fda000bf45270 */
[----:B------:R-:W1:Y:S01]  /*0600*/  @P2 LDC.64 R14, c[0x0][0x3b0] ;  /* 0x0000ec00ff0e2b82 */ /* 0x000e620000000a00 */
[----:B------:R-:W-:Y:S01]  /*0610*/  CS2R R10, SRZ ;  /* 0x00000000000a7805 */ /* 0x000fe2000001ff00 */
[----:B------:R-:W-:Y:S01]  /*0620*/  HFMA2 R3, -RZ, RZ, 0, 0 ;  /* 0x00000000ff037431 */ /* 0x000fe200000001ff */
[----:B------:R-:W-:Y:S02]  /*0630*/  @!P0 IADD3.X R13, PT, PT, R18, R5, RZ, P1, !PT ;  /* 0x00000005120d8210 */ /* 0x000fe40000ffe4ff */
[----:B------:R-:W-:Y:S01]  /*0640*/  MOV R2, RZ ;  /* 0x000000ff00027202 */ /* 0x000fe20000000f00 */
[----:B0-----:R-:W-:Y:S02]  /*0650*/  IMAD.WIDE R4, R19, 0x4, R6 ;  /* 0x0000000413047825 */ /* 0x001fe400078e0206 */
[----:B------:R0:W3:Y:S01]  /*0660*/  @!P0 LDG.E.64 R10, desc[UR14][R12.64] ;  /* 0x0000000e0c0a8981 */ /* 0x0000e2000c1e1b00 */
[----:B------:R-:W-:-:S03]  /*0670*/  CS2R R6, SRZ ;  /* 0x0000000000067805 */ /* 0x000fc6000001ff00 */
[----:B------:R-:W4:Y:S04]  /*0680*/  @!P0 LDG.E.64 R2, desc[UR14][R16.64] ;  /* 0x0000000e10028981 */ /* 0x000f28000c1e1b00 */
[----:B------:R-:W5:Y:S01]  /*0690*/  LDG.E.64 R4, desc[UR14][R4.64] ;  /* 0x0000000e04047981 */ /* 0x000f62000c1e1b00 */
[----:B-1----:R-:W-:-:S05]  /*06a0*/  @P2 IMAD.WIDE R14, R19, 0x4, R14 ;  /* 0x00000004130e2825 */ /* 0x002fca00078e020e */
[----:B------:R1:W5:Y:S01]  /*06b0*/  @P2 LDG.E.64 R6, desc[UR14][R14.64] ;  /* 0x0000000e0e062981 */ /* 0x000362000c1e1b00 */
[----:B------:R-:W-:Y:S01]  /*06c0*/  UMOV UR16, 0x3f800000 ;  /* 0x3f80000000107882 */ /* 0x000fe20000000000 */
        /* <DEDUP_REMOVED lines=9> */
[C---:B---3--:R-:W-:Y:S01]  /*0760*/  FADD.FTZ R10, -R8.reuse, R10 ;  /* 0x0000000a080a7221 */ /* 0x048fe20000010100 */
[----:B------:R-:W-:Y:S01]  /*0770*/  FADD.FTZ R11, -R8, R11 ;  /* 0x0000000b080b7221 */ /* 0x000fe20000010100 */
[----:B----4-:R-:W-:Y:S02]  /*0780*/  MOV R9, R3 ;  /* 0x0000000300097202 */ /* 0x010fe40000000f00 */
[----:B------:R-:W-:Y:S01]  /*0790*/  FMUL.FTZ R27, R10, UR16 ;  /* 0x000000100a1b7c20 */ /* 0x000fe20008410000 */
[----:B------:R-:W-:Y:S01]  /*07a0*/  MOV R8, R2 ;  /* 0x0000000200087202 */ /* 0x000fe20000000f00 */
[----:B------:R-:W-:Y:S01]  /*07b0*/  FMUL.FTZ R26, R11, UR16 ;  /* 0x000000100b1a7c20 */ /* 0x000fe20008410000 */
[----:B-1----:R-:W-:Y:S06]  /*07c0*/  @!P2 BRA `(.L_x_974) ;  /* 0x000000000048a947 */ /* 0x002fec0003800000 */
        /* <DEDUP_REMOVED lines=13> */
[----:B-1----:R-:W-:-:S03]  /*08a0*/  FADD.FTZ R16, -R14, 1 ;  /* 0x3f8000000e107421 */ /* 0x002fc60000010100 */
[----:B------:R-:W-:Y:S01]  /*08b0*/  FMUL.FTZ R8, R15, R8 ;  /* 0x000000080f087220 */ /* 0x000fe20000410000 */
[----:B------:R-:W-:Y:S01]  /*08c0*/  FFMA.FTZ R16, R9, R16, 1 ;  /* 0x3f80000009107423 */ /* 0x000fe20000010010 */
[----:B------:R-:W-:-:S04]  /*08d0*/  FMUL.FTZ R9, R3, R14 ;  /* 0x0000000e03097220 */ /* 0x000fc80000410000 */
[----:B------:R-:W-:-:S07]  /*08e0*/  FMUL.FTZ R9, R9, R16 ;  /* 0x0000001009097220 */ /* 0x000fce0000410000 */
.L_x_974:
        /* <DEDUP_REMOVED lines=44> */
.L_x_976:
[----:B------:R-:W-:Y:S05]  /*0bb0*/  BSYNC.RECONVERGENT B0 ;  /* 0x0000000000007941 */ /* 0x000fea0003800200 */
.L_x_975:
        /* <DEDUP_REMOVED lines=15> */
.L_x_978:
[----:B------:R-:W-:Y:S05]  /*0cb0*/  BSYNC.RECONVERGENT B0 ;  /* 0x0000000000007941 */ /* 0x000fea0003800200 */
.L_x_977:
        /* <DEDUP_REMOVED lines=318> */
.L_x_980:
[----:B------:R-:W-:Y:S05]  /*20a0*/  BSYNC.RECONVERGENT B0 ;  /* 0x0000000000007941 */ /* 0x000fea0003800200 */
.L_x_979:
        /* <DEDUP_REMOVED lines=28> */
.L_x_982:
[----:B------:R-:W-:Y:S05]  /*2270*/  BSYNC.RECONVERGENT B0 ;  /* 0x0000000000007941 */ /* 0x000fea0003800200 */
.L_x_981:
        /* <DEDUP_REMOVED lines=30> */
.L_x_985:
[----:B------:R-:W2:Y:S04]  /*2460*/  LDG.E.STRONG.GPU R0, desc[UR14][R8.64] ;  /* 0x0000000e08007981 */ /* 0x000ea8000c1ef900 */
[----:B--2---:R-:W-:Y:S01]  /*2470*/  CCTL.IVALL ;  /* 0x00000000ff00798f */ /* 0x004fe20002000000 */
[----:B------:R-:W-:Y:S05]  /*2480*/  YIELD ;  /* 0x0000000000007946 */ /* 0x000fea0003800000 */
[----:B------:R-:W-:-:S13]  /*2490*/  ISETP.NE.AND P1, PT, R0, R15, PT ;  /* 0x0000000f0000720c */ /* 0x000fda0003f25270 */
[----:B------:R-:W-:Y:S05]  /*24a0*/  @P1 BRA `(.L_x_985) ;  /* 0xfffffffc00ec1947 */ /* 0x000fea000383ffff */
.L_x_984:
[----:B------:R-:W-:Y:S05]  /*24b0*/  WARPSYNC.ALL ;  /* 0x0000000000007948 */ /* 0x000fea0003800000 */
[----:B------:R-:W-:Y:S01]  /*24c0*/  BAR.SYNC.DEFER_BLOCKING 0x0 ;  /* 0x0000000000007b1d */ /* 0x000fe20000010000 */
[----:B------:R-:W-:-:S05]  /*24d0*/  HFMA2 R0, -RZ, RZ, 0, 0 ;  /* 0x00000000ff007431 */ /* 0x000fca00000001ff */
[----:B------:R-:W-:Y:S05]  /*24e0*/  @!P4 BRA `(.L_x_986) ;  /* 0x000000040024c947 */ /* 0x000fea0003800000 */
[----:B------:R-:W-:-:S07]  /*24f0*/  MOV R0, RZ ;  /* 0x000000ff00007202 */ /* 0x000fce0000000f00 */
.L_x_987:
[C---:B------:R-:W-:Y:S02]  /*2500*/  ISETP.EQ.OR P1, PT, R0.reuse, UR18, P3 ;  /* 0x0000001200007c0c */ /* 0x040fe40009f22670 */
[C---:B----4-:R-:W-:Y:S02]  /*2510*/  IADD3 R12, PT, PT, R0.reuse, 0x1, RZ ;  /* 0x00000001000c7810 */ /* 0x050fe40007ffe0ff */
[----:B0-----:R-:W-:Y:S02]  /*2520*/  IADD3 R9, PT, PT, R0, 0x2, RZ ;  /* 0x0000000200097810 */ /* 0x001fe40007ffe0ff */
        /* <DEDUP_REMOVED lines=26> */
[----:B------:R-:W-:Y:S02]  /*26d0*/  ISETP.EQ.OR P1, PT, R16, UR18, P3 ;  /* 0x0000001210007c0c */ /* 0x000fe40009f22670 */
[C---:B------:R-:W-:Y:S02]  /*26e0*/  IADD3 R11, PT, PT, R0.reuse, 0x5, RZ ;  /* 0x00000005000b7810 */ /* 0x040fe40007ffe0ff */
[----:B------:R-:W-:Y:S01]  /*26f0*/  IADD3 R10, PT, PT, R0, 0x7, RZ ;  /* 0x00000007000a7810 */ /* 0x000fe20007ffe0ff */
[----:B--2---:R-:W-:Y:S01]  /*2700*/  @!P4 FADD.FTZ R25, R25, R13 ;  /* 0x0000000d1919c221 */ /* 0x004fe20000010000 */
[----:B------:R-:W-:Y:S01]  /*2710*/  @!P4 FADD.FTZ R24, R24, R12 ;  /* 0x0000000c1818c221 */ /* 0x000fe20000010000 */
[----:B------:R-:W-:-:S02]  /*2720*/  IADD3 R13, PT, PT, R0, 0x6, RZ ;  /* 0x00000006000d7810 */ /* 0x000fc40007ffe0ff */
[----:B------:R-:W-:Y:S01]  /*2730*/  ISETP.EQ.OR P4, PT, R11, UR18, P3 ;  /* 0x000000120b007c0c */ /* 0x000fe20009f82670 */
[----:B----4-:R-:W-:Y:S01]  /*2740*/  @!P6 FADD.FTZ R25, R25, R9 ;  /* 0x000000091919e221 */ /* 0x010fe20000010000 */
[----:B------:R-:W-:Y:S02]  /*2750*/  HFMA2 R9, -RZ, RZ, 0, 4.76837158203125e-07 ;  /* 0x00000008ff097431 */ /* 0x000fe400000001ff */
[----:B------:R-:W-:Y:S01]  /*2760*/  @!P6 FADD.FTZ R24, R24, R8 ;  /* 0x000000081818e221 */ /* 0x000fe20000010000 */
[----:B------:R-:W-:Y:S01]  /*2770*/  ISETP.EQ.OR P6, PT, R13, UR18, P3 ;  /* 0x000000120d007c0c */ /* 0x000fe20009fc2670 */
[----:B------:R-:W-:Y:S02]  /*2780*/  @!P1 IMAD R8, R16, R17, UR12 ;  /* 0x0000000c10089e24 */ /* 0x000fe4000f8e0211 */
[----:B-----5:R-:W-:Y:S01]  /*2790*/  @!P5 FADD.FTZ R25, R25, R15 ;  /* 0x0000000f1919d221 */ /* 0x020fe20000010000 */
[----:B------:R-:W-:Y:S01]  /*27a0*/  @!P5 FADD.FTZ R24, R24, R14 ;  /* 0x0000000e1818d221 */ /* 0x000fe20000010000 */
[----:B------:R-:W-:Y:S01]  /*27b0*/  ISETP.EQ.OR P5, PT, R10, UR18, P3 ;  /* 0x000000120a007c0c */ /* 0x000fe20009fa2670 */
[----:B------:R-:W-:Y:S01]  /*27c0*/  HFMA2 R16, -RZ, RZ, 0, 4.76837158203125e-07 ;  /* 0x00000008ff107431 */ /* 0x000fe200000001ff */
[----:B------:R-:W-:Y:S01]  /*27d0*/  MOV R12, UR20 ;  /* 0x00000014000c7c02 */ /* 0x000fe20008000f00 */
[----:B------:R-:W-:Y:S01]  /*27e0*/  @!P1 IMAD.WIDE.U32 R8, R8, R9, UR8 ;  /* 0x0000000808089e25 */ /* 0x000fe2000f8e0009 */
[----:B------:R-:W-:-:S02]  /*27f0*/  MOV R14, UR20 ;  /* 0x00000014000e7c02 */ /* 0x000fc40008000f00 */
[----:B------:R-:W-:Y:S01]  /*2800*/  MOV R15, 0x8 ;  /* 0x00000008000f7802 */ /* 0x000fe20000000f00 */
[----:B------:R-:W-:Y:S02]  /*2810*/  @!P4 IMAD R12, R11, R12, UR12 ;  /* 0x0000000c0b0cce24 */ /* 0x000fe4000f8e020c */
[----:B------:R-:W2:Y:S01]  /*2820*/  @!P1 LDG.E.64 R8, desc[UR14][R8.64] ;  /* 0x0000000e08089981 */ /* 0x000ea2000c1e1b00 */
[----:B------:R-:W-:Y:S02]  /*2830*/  @!P6 IMAD R11, R13, R14, UR12 ;  /* 0x0000000c0d0bee24 */ /* 0x000fe4000f8e020e */
        /* <DEDUP_REMOVED lines=20> */
.L_x_986:
[----:B------:R-:W-:-:S04]  /*2980*/  ULOP3.LUT UR6, UR19, 0x7, URZ, 0xc0, !UPT ;  /* 0x0000000713067892 */ /* 0x000fc8000f8ec0ff */
[----:B------:R-:W-:-:S09]  /*2990*/  UISETP.NE.AND UP1, UPT, UR6, URZ, UPT ;  /* 0x000000ff0600728c */ /* 0x000fd2000bf25270 */
[----:B------:R-:W-:Y:S05]  /*29a0*/  BRA.U !UP1, `(.L_x_983) ;  /* 0x0000000509247547 */ /* 0x000fea000b800000 */
[----:B------:R-:W-:-:S04]  /*29b0*/  ULOP3.LUT UR7, UR19, 0x3, URZ, 0xc0, !UPT ;  /* 0x0000000313077892 */ /* 0x000fc8000f8ec0ff */
[----:B------:R-:W-:Y:S01]  /*29c0*/  UISETP.NE.AND UP1, UPT, UR7, URZ, UPT ;  /* 0x000000ff0700728c */ /* 0x000fe2000bf25270 */
[----:B------:R-:W-:Y:S10]  /*29d0*/  BRA.U !UP0, `(.L_x_988) ;  /* 0x00000001088c7547 */ /* 0x000ff4000b800000 */
[C---:B----4-:R-:W-:Y:S02]  /*29e0*/  IADD3 R12, PT, PT, R0.reuse, 0x1, RZ ;  /* 0x00000001000c7810 */ /* 0x050fe40007ffe0ff */
[----:B------:R-:W-:Y:S02]  /*29f0*/  ISETP.EQ.OR P1, PT, R0, UR18, P3 ;  /* 0x0000001200007c0c */ /* 0x000fe40009f22670 */
[----:B------:R-:W-:Y:S02]  /*2a00*/  ISETP.EQ.OR P4, PT, R12, UR18, P3 ;  /* 0x000000120c007c0c */ /* 0x000fe40009f82670 */
[C---:B0-----:R-:W-:Y:S02]  /*2a10*/  IADD3 R11, PT, PT, R0.reuse, 0x2, RZ ;  /* 0x00000002000b7810 */ /* 0x041fe40007ffe0ff */
[----:B--2---:R-:W-:Y:S02]  /*2a20*/  MOV R15, UR20 ;  /* 0x00000014000f7c02 */ /* 0x004fe40008000f00 */
[----:B------:R-:W-:-:S02]  /*2a30*/  IADD3 R10, PT, PT, R0, 0x3, RZ ;  /* 0x00000003000a7810 */ /* 0x000fc40007ffe0ff */
[----:B------:R-:W-:Y:S02]  /*2a40*/  ISETP.EQ.OR P5, PT, R11, UR18, P3 ;  /* 0x000000120b007c0c */ /* 0x000fe40009fa2670 */
[----:B------:R-:W-:Y:S02]  /*2a50*/  MOV R9, UR20 ;  /* 0x0000001400097c02 */ /* 0x000fe40008000f00 */
[----:B------:R-:W-:Y:S01]  /*2a60*/  ISETP.EQ.OR P6, PT, R10, UR18, P3 ;  /* 0x000000120a007c0c */ /* 0x000fe20009fc2670 */
[----:B------:R-:W-:Y:S02]  /*2a70*/  @!P4 IMAD R12, R12, R15, UR12 ;  /* 0x0000000c0c0cce24 */ /* 0x000fe4000f8e020f */
[----:B------:R-:W-:Y:S01]  /*2a80*/  HFMA2 R15, -RZ, RZ, 0, 4.76837158203125e-07 ;  /* 0x00000008ff0f7431 */ /* 0x000fe200000001ff */
[----:B------:R-:W-:Y:S01]  /*2a90*/  MOV R13, 0x8 ;  /* 0x00000008000d7802 */ /* 0x000fe20000000f00 */
[----:B------:R-:W-:Y:S01]  /*2aa0*/  @!P1 IMAD R8, R0, R9, UR12 ;  /* 0x0000000c00089e24 */ /* 0x000fe2000f8e0209 */
[----:B-1----:R-:W-:-:S02]  /*2ab0*/  MOV R14, UR20 ;  /* 0x00000014000e7c02 */ /* 0x002fc40008000f00 */
        /* <DEDUP_REMOVED lines=21> */
.L_x_988:
        /* <DEDUP_REMOVED lines=23> */
.L_x_989:
        /* <DEDUP_REMOVED lines=11> */
.L_x_990:
[----:B------:R-:W-:Y:S05]  /*2e30*/  BSYNC.RECONVERGENT B0 ;  /* 0x0000000000007941 */ /* 0x000fea0003800200 */
.L_x_983:
        /* <DEDUP_REMOVED lines=26> */
.L_x_991:
[----:B0---4-:R-:W-:Y:S01]  /*2fe0*/  FMUL.FTZ R8, R8, UR6 ;  /* 0x0000000608087c20 */ /* 0x011fe20008410000 */
[----:B------:R-:W-:Y:S01]  /*2ff0*/  FMUL.FTZ R9, R9, UR6 ;  /* 0x0000000609097c20 */ /* 0x000fe20008410000 */
[----:B------:R-:W-:Y:S04]  /*3000*/  BSSY.RECONVERGENT B0, `(.L_x_992) ;  /* 0x0000014000007945 */ /* 0x000fe80003800200 */
[----:B------:R-:W-:Y:S05]  /*3010*/  @P0 BRA `(.L_x_993) ;  /* 0x0000000000480947 */ /* 0x000fea0003800000 */
[----:B------:R-:W0:Y:S01]  /*3020*/  LDCU.64 UR8, c[0x0][0x3f8] ;  /* 0x00007f00ff0877ac */ /* 0x000e220008000a00 */
[----:B------:R-:W-:Y:S01]  /*3030*/  SHF.R.S32.HI R11, RZ, 0x1f, R32 ;  /* 0x0000001fff0b7819 */ /* 0x000fe20000011420 */
[--C-:B------:R-:W-:Y:S01]  /*3040*/  FFMA.FTZ R27, R27, R8, R9.reuse ;  /* 0x000000081b1b7223 */ /* 0x100fe20000010009 */
[----:B------:R-:W-:Y:S01]  /*3050*/  MOV R6, R34 ;  /* 0x0000002200067202 */ /* 0x000fe20000000f00 */
[----:B------:R-:W4:Y:S01]  /*3060*/  LDCU.64 UR6, c[0x0][0x380] ;  /* 0x00007000ff0677ac */ /* 0x000f220008000a00 */
[----:B------:R-:W-:Y:S01]  /*3070*/  MOV R7, R37 ;  /* 0x0000002500077202 */ /* 0x000fe20000000f00 */
[----:B------:R-:W-:Y:S01]  /*3080*/  FFMA.FTZ R8, R26, R8, R9 ;  /* 0x000000081a087223 */ /* 0x000fe20000010009 */
[----:B------:R-:W-:-:S03]  /*3090*/  FFMA.FTZ R27, R4, R2, -R27 ;  /* 0x00000002041b7223 */ /* 0x000fc6000001081b */
[----:B------:R-:W-:Y:S01]  /*30a0*/  FFMA.FTZ R8, R5, R3, -R8 ;  /* 0x0000000305087223 */ /* 0x000fe20000010808 */
[----:B------:R-:W-:-:S03]  /*30b0*/  FMUL.FTZ R4, R27, UR16 ;  /* 0x000000101b047c20 */ /* 0x000fc60008410000 */
[----:B------:R-:W-:Y:S01]  /*30c0*/  FMUL.FTZ R5, R8, UR16 ;  /* 0x0000001008057c20 */ /* 0x000fe20008410000 */
[----:B0-----:R-:W-:Y:S02]  /*30d0*/  IMAD R11, R11, UR8, RZ ;  /* 0x000000080b0b7c24 */ /* 0x001fe4000f8e02ff */
[----:B------:R-:W-:-:S04]  /*30e0*/  IMAD.WIDE.U32 R6, R32, UR8, R6 ;  /* 0x0000000820067c25 */ /* 0x000fc8000f8e0006 */
[----:B------:R-:W-:Y:S01]  /*30f0*/  IMAD R11, R32, UR9, R11 ;  /* 0x00000009200b7c24 */ /* 0x000fe2000f8e020b */
[----:B----4-:R-:W-:-:S04]  /*3100*/  LEA R2, P0, R6, UR6, 0x2 ;  /* 0x0000000606027c11 */ /* 0x010fc8000f8010ff */
[----:B------:R-:W-:-:S04]  /*3110*/  IADD3 R11, PT, PT, R7, R11, RZ ;  /* 0x0000000b070b7210 */ /* 0x000fc80007ffe0ff */
[----:B------:R-:W-:-:S05]  /*3120*/  LEA.HI.X R3, R6, UR7, R11, 0x2, P0 ;  /* 0x0000000706037c11 */ /* 0x000fca00080f140b */
[----:B------:R0:W-:Y:S02]  /*3130*/  STG.E.64 desc[UR14][R2.64], R4 ;  /* 0x0000000402007986 */ /* 0x0001e4000c101b0e */
.L_x_993:
[----:B------:R-:W-:Y:S05]  /*3140*/  BSYNC.RECONVERGENT B0 ;  /* 0x0000000000007941 */ /* 0x000fea0003800200 */
.L_x_992:
[----:B------:R-:W-:Y:S02]  /*3150*/  UIADD3 UR11, UPT, UPT, UR20, UR11, URZ ;  /* 0x0000000b140b7290 */ /* 0x000fe4000fffe0ff */
[----:B------:R-:W-:Y:S02]  /*3160*/  UIADD3 UR4, UPT, UPT, UR4, 0x1, URZ ;  /* 0x0000000104047890 */ /* 0x000fe4000fffe0ff */
[----:B------:R-:W-:-:S09]  /*3170*/  UISETP.GE.AND UP1, UPT, UR11, UR5, UPT ;  /* 0x000000050b00728c */ /* 0x000fd2000bf26270 */
[----:B------:R-:W-:Y:S05]  /*3180*/  BRA.U !UP1, `(.L_x_994) ;  /* 0xffffffd109147547 */ /* 0x000fea000b83ffff */
.L_x_973:
[----:B0-----:R-:W0:Y:S01]  /*3190*/  LDC R4, c[0x0][0x370] ;  /* 0x0000dc00ff047b82 */ /* 0x001e220000000800 */
[----:B------:R-:W-:Y:S01]  /*31a0*/  ISETP.NE.AND P2, PT, R29, RZ, PT ;  /* 0x000000ff1d00720c */ /* 0x000fe20003f45270 */
[----:B------:R-:W-:Y:S06]  /*31b0*/  BSSY.RECONVERGENT B0, `(.L_x_995) ;  /* 0x0000011000007945 */ /* 0x000fec0003800200 */
[----:B------:R-:W4:Y:S08]  /*31c0*/  LDC R7, c[0x0][0x374] ;  /* 0x0000dd00ff077b82 */ /* 0x000f300000000800 */
[----:B------:R-:W5:Y:S01]  /*31d0*/  LDC.64 R2, c[0x0][0x3c8] ;  /* 0x0000f200ff027b82 */ /* 0x000f620000000a00 */
[----:B0-----:R-:W-:-:S02]  /*31e0*/  IADD3 R5, PT, PT, R4, -0x1, RZ ;  /* 0xffffffff04057810 */ /* 0x001fc40007ffe0ff */
        /* <DEDUP_REMOVED lines=13> */
.L_x_996:
[----:B------:R-:W-:Y:S05]  /*32c0*/  BSYNC.RECONVERGENT B0 ;  /* 0x0000000000007941 */ /* 0x000fea0003800200 */
.L_x_995:
[----:B------:R-:W-:Y:S05]  /*32d0*/  @P0 EXIT ;  /* 0x000000000000094d */ /* 0x000fea0003800000 */
[----:B------:R-:W-:Y:S05]  /*32e0*/  @P2 BRA `(.L_x_997) ;  /* 0x0000000000202947 */ /* 0x000fea0003800000 */
[----:B------:R-:W-:-:S05]  /*32f0*/  IMAD R0, R4, R7, RZ ;  /* 0x0000000704007224 */ /* 0x000fca00078e02ff */
[----:B------:R-:W-:-:S13]  /*3300*/  ISETP.NE.AND P0, PT, R0, -0x1, PT ;  /* 0xffffffff0000780c */ /* 0x000fda0003f05270 */
[----:B------:R-:W-:Y:S05]  /*3310*/  @!P0 BRA `(.L_x_997) ;  /* 0x0000000000148947 */ /* 0x000fea0003800000 */
.L_x_998:
[----:B0-----:R-:W4:Y:S04]  /*3320*/  LDG.E.STRONG.GPU R5, desc[UR14][R2.64] ;  /* 0x0000000e02057981 */ /* 0x001f28000c1ef900 */
[----:B----4-:R-:W-:Y:S01]  /*3330*/  CCTL.IVALL ;  /* 0x00000000ff00798f */ /* 0x010fe20002000000 */
[----:B------:R-:W-:Y:S05]  /*3340*/  YIELD ;  /* 0x0000000000007946 */ /* 0x000fea0003800000 */
[----:B------:R-:W-:-:S13]  /*3350*/  ISETP.NE.AND P0, PT, R5, R0, PT ;  /* 0x000000000500720c */ /* 0x000fda0003f05270 */
[----:B------:R-:W-:Y:S05]  /*3360*/  @P0 BRA `(.L_x_998) ;  /* 0xfffffffc00ec0947 */ /* 0x000fea000383ffff */
.L_x_997:
        /* <DEDUP_REMOVED lines=67> */
.L_x_1001:
        /* <DEDUP_REMOVED lines=31> */
.L_x_1000:
[----:B------:R-:W-:Y:S05]  /*3990*/  BSYNC.RECONVERGENT B0 ;  /* 0x0000000000007941 */ /* 0x000fea0003800200 */
.L_x_999:
        /* <DEDUP_REMOVED lines=11> */
.L_x_1003:
        /* <DEDUP_REMOVED lines=83> */
.L_x_1002:
[----:B------:R-:W-:Y:S05]  /*3f80*/  EXIT ;  /* 0x000000000000794d */ /* 0x000fea0003800000 */
.L_x_1004:
        /* <DEDUP_REMOVED lines=15> */
.L_x_2491:


//--------------------- .text._Z35group_norm_nhwc_bwd_one_pass_kernelI11Fp32IOFp32WLi128ELi4ELi128EEv26Group_norm_nhwc_bwd_params --------------------------
	.section	.text._Z35group_norm_nhwc_bwd_one_pass_kernelI11Fp32IOFp32WLi128ELi4ELi128EEv26Group_norm_nhwc_bwd_params,"ax",@progbits
	.align	128
        .global         _Z35group_norm_nhwc_bwd_one_pass_kernelI11Fp32IOFp32WLi128ELi4ELi128EEv26Group_norm_nhwc_bwd_params
        .type           _Z35group_norm_nhwc_bwd_one_pass_kernelI11Fp32IOFp32WLi128ELi4ELi128EEv26Group_norm_nhwc_bwd_params,@function
        .size           _Z35group_norm_nhwc_bwd_one_pass_kernelI11Fp32IOFp32WLi128ELi4ELi128EEv26Group_norm_nhwc_bwd_params,(.L_x_2492 - _Z35group_norm_nhwc_bwd_one_pass_kernelI11Fp32IOFp32WLi128ELi4ELi128EEv26Group_norm_nhwc_bwd_params)
        .other          _Z35group_norm_nhwc_bwd_one_pass_kernelI11Fp32IOFp32WLi128ELi4ELi128EEv26Group_norm_nhwc_bwd_params,@"STO_CUDA_ENTRY STV_DEFAULT"
_Z35group_norm_nhwc_bwd_one_pass_kernelI11Fp32IOFp32WLi128ELi4ELi128EEv26Group_norm_nhwc_bwd_params:
.text._Z35group_norm_nhwc_bwd_one_pass_kernelI11Fp32IOFp32WLi128ELi4ELi128EEv26Group_norm_nhwc_bwd_params:
        /* <DEDUP_REMOVED lines=29> */
[----:B------:R-:W-:Y:S01]  /*01d0*/  UISETP.GE.U32.AND UP0, UPT, UR7, 0x3, UPT ;  /* 0x000000030700788c */ /* 0x000fe2000bf06070 */
[----:B-12---:R-:W-:-:S10]  /*01e0*/  UMOV UR4, URZ ;  /* 0x000000ff00047c82 */ /* 0x006fd40008000000 */
.L_x_1030:
[----:B0-----:R-:W0:Y:S01]  /*01f0*/  LDC R8, c[0x0][0x410] ;  /* 0x00010400ff087b82 */ /* 0x001e220000000800 */
[----:B-1----:R-:W1:Y:S01]  /*0200*/  LDCU.64 UR6, c[0x0][0x3b8] ;  /* 0x00007700ff0677ac */ /* 0x002e620008000a00 */
[----:B------:R-:W-:Y:S02]  /*0210*/  IABS R6, UR11 ;  /* 0x0000000b00067c13 */ /* 0x000fe40008000000 */
[----:B------:R-:W-:Y:S01]  /*0220*/  SHF.R.S32.HI R9, RZ, 0x1f, R40 ;  /* 0x0000001fff097819 */ /* 0x000fe20000011428 */
[----:B--2---:R-:W2:Y:S01]  /*0230*/  LDCU.128 UR24, c[0x0][0x400] ;  /* 0x00008000ff1877ac */ /* 0x004ea20008000c00 */
[----:B------:R-:W-:Y:S01]  /*0240*/  ISETP.LE.AND P2, PT, RZ, UR11, PT ;  /* 0x0000000bff007c0c */ /* 0x000fe2000bf43270 */
[----:B-1----:R-:W-:Y:S01]  /*0250*/  UIMAD.WIDE UR6, UR11, 0x8, UR6 ;  /* 0x000000080b0678a5 */ /* 0x002fe2000f8e0206 */
[----:B--2---:R-:W-:Y:S02]  /*0260*/  ISETP.GE.U32.AND P0, PT, R40, UR24, PT ;  /* 0x0000001828007c0c */ /* 0x004fe4000bf06070 */
[----:B0-----:R-:W-:-:S03]  /*0270*/  IABS R7, R8 ;  /* 0x0000000800077213 */ /* 0x001fc60000000000 */
[----:B------:R-:W-:Y:S01]  /*0280*/  MOV R12, UR6 ;  /* 0x00000006000c7c02 */ /* 0x000fe20008000f00 */
[----:B------:R-:W0:Y:S01]  /*0290*/  I2F.RP R0, R7 ;  /* 0x0000000700007306 */ /* 0x000e220000209400 */
[----:B------:R-:W-:-:S06]  /*02a0*/  MOV R13, UR7 ;  /* 0x00000007000d7c02 */ /* 0x000fcc0008000f00 */
[----:B------:R-:W2:Y:S01]  /*02b0*/  LDG.E.64 R12, desc[UR14][R12.64] ;  /* 0x0000000e0c0c7981 */ /* 0x000ea2000c1e1b00 */
[----:B0-----:R-:W0:Y:S02]  /*02c0*/  MUFU.RCP R0, R0 ;  /* 0x0000000000007308 */ /* 0x001e240000001000 */
[----:B0-----:R-:W-:-:S06]  /*02d0*/  IADD3 R2, PT, PT, R0, 0xffffffe, RZ ;  /* 0x0ffffffe00027810 */ /* 0x001fcc0007ffe0ff */
[----:B------:R0:W1:Y:S02]  /*02e0*/  F2I.FTZ.U32.TRUNC.NTZ R3, R2 ;  /* 0x0000000200037305 */ /* 0x000064000021f000 */
[----:B0-----:R-:W-:Y:S01]  /*02f0*/  HFMA2 R2, -RZ, RZ, 0, 0 ;  /* 0x00000000ff027431 */ /* 0x001fe200000001ff */
[----:B-1----:R-:W-:-:S05]  /*0300*/  IADD3 R4, PT, PT, RZ, -R3, RZ ;  /* 0x80000003ff047210 */ /* 0x002fca0007ffe0ff */
[----:B------:R-:W-:-:S04]  /*0310*/  IMAD R5, R4, R7, RZ ;  /* 0x0000000704057224 */ /* 0x000fc800078e02ff */
[----:B------:R-:W-:-:S06]  /*0320*/  IMAD.HI.U32 R3, R3, R5, R2 ;  /* 0x0000000503037227 */ /* 0x000fcc00078e0002 */
[----:B------:R-:W-:-:S05]  /*0330*/  IMAD.HI.U32 R4, R3, R6, RZ ;  /* 0x0000000603047227 */ /* 0x000fca00078e00ff */
[----:B------:R-:W-:-:S05]  /*0340*/  IADD3 R0, PT, PT, -R4, RZ, RZ ;  /* 0x000000ff04007210 */ /* 0x000fca0007ffe1ff */
[----:B------:R-:W-:-:S05]  /*0350*/  IMAD R2, R7, R0, R6 ;  /* 0x0000000007027224 */ /* 0x000fca00078e0206 */
[----:B------:R-:W-:Y:S02]  /*0360*/  ISETP.GT.U32.AND P1, PT, R7, R2, PT ;  /* 0x000000020700720c */ /* 0x000fe40003f24070 */
[----:B------:R-:W-:Y:S02]  /*0370*/  LOP3.LUT R5, R8, UR11, RZ, 0x3c, !PT ;  /* 0x0000000b08057c12 */ /* 0x000fe4000f8e3cff */
[----:B------:R-:W-:-:S09]  /*0380*/  ISETP.GE.AND.EX P0, PT, R9, UR25, PT, P0 ;  /* 0x0000001909007c0c */ /* 0x000fd2000bf06300 */
[----:B------:R-:W-:-:S04]  /*0390*/  @!P1 IADD3 R2, PT, PT, R2, -R7, RZ ;  /* 0x8000000702029210 */ /* 0x000fc80007ffe0ff */
[CC--:B------:R-:W-:Y:S01]  /*03a0*/  ISETP.GE.U32.AND P4, PT, R2.reuse, R7.reuse, PT ;  /* 0x000000070200720c */ /* 0x0c0fe20003f86070 */
[----:B------:R-:W0:Y:S01]  /*03b0*/  @!P0 LDC.64 R18, c[0x0][0x3a0] ;  /* 0x0000e800ff128b82 */ /* 0x000e220000000a00 */
[----:B------:R-:W-:Y:S02]  /*03c0*/  ISETP.GE.AND P3, PT, R5, RZ, PT ;  /* 0x000000ff0500720c */ /* 0x000fe40003f66270 */
[----:B------:R-:W-:Y:S02]  /*03d0*/  ISETP.GT.U32.AND P5, PT, R7, R2, PT ;  /* 0x000000020700720c */ /* 0x000fe40003fa4070 */
[----:B------:R-:W-:Y:S02]  /*03e0*/  IADD3 R3, PT, PT, R2, -R7, RZ ;  /* 0x8000000702037210 */ /* 0x000fe40007ffe0ff */
[----:B------:R-:W-:Y:S01]  /*03f0*/  IADD3 R0, PT, PT, R40, 0x40, RZ ;  /* 0x0000004028007810 */ /* 0x000fe20007ffe0ff */
[----:B------:R-:W1:Y:S01]  /*0400*/  @!P0 LDC.64 R14, c[0x0][0x398] ;  /* 0x0000e600ff0e8b82 */ /* 0x000e620000000a00 */
[----:B------:R-:W-:-:S02]  /*0410*/  @!P1 IADD3 R4, PT, PT, R4, 0x1, RZ ;  /* 0x0000000104049810 */ /* 0x000fc40007ffe0ff */
[----:B------:R-:W-:Y:S02]  /*0420*/  SEL R16, R3, R2, !P5 ;  /* 0x0000000203107207 */ /* 0x000fe40006800000 */
[----:B------:R-:W-:Y:S02]  /*0430*/  ISETP.GE.U32.AND P1, PT, R0, UR24, PT ;  /* 0x0000001800007c0c */ /* 0x000fe4000bf26070 */
[----:B------:R-:W-:Y:S01]  /*0440*/  SHF.R.S32.HI R17, RZ, 0x1f, R0 ;  /* 0x0000001fff117819 */ /* 0x000fe20000011400 */
[----:B---3--:R-:W3:Y:S01]  /*0450*/  @!P0 LDC.64 R2, c[0x0][0x3f8] ;  /* 0x0000fe00ff028b82 */ /* 0x008ee20000000a00 */
[----:B------:R-:W-:Y:S02]  /*0460*/  @P4 IADD3 R4, PT, PT, R4, 0x1, RZ ;  /* 0x0000000104044810 */ /* 0x000fe40007ffe0ff */
[----:B------:R-:W-:Y:S02]  /*0470*/  ISETP.NE.AND P4, PT, R8, RZ, PT ;  /* 0x000000ff0800720c */ /* 0x000fe40003f85270 */
[----:B------:R-:W-:-:S02]  /*0480*/  LOP3.LUT R5, RZ, R8, RZ, 0x33, !PT ;  /* 0x00000008ff057212 */ /* 0x000fc400078e33ff */
[----:B------:R-:W-:Y:S02]  /*0490*/  @!P2 IADD3 R16, PT, PT, -R16, RZ, RZ ;  /* 0x000000ff1010a210 */ /* 0x000fe40007ffe1ff */
[----:B------:R-:W-:Y:S02]  /*04a0*/  ISETP.GE.AND.EX P1, PT, R17, UR25, PT, P1 ;  /* 0x0000001911007c0c */ /* 0x000fe4000bf26310 */
[----:B------:R-:W-:Y:S02]  /*04b0*/  @!P3 IADD3 R4, PT, PT, -R4, RZ, RZ ;  /* 0x000000ff0404b210 */ /* 0x000fe40007ffe1ff */
[----:B------:R-:W-:Y:S02]  /*04c0*/  SEL R16, R5, R16, !P4 ;  /* 0x0000001005107207 */ /* 0x000fe40006000000 */
[----:B------:R-:W-:Y:S02]  /*04d0*/  SHF.L.U32 R11, R37, 0x1, RZ ;  /* 0x00000001250b7819 */ /* 0x000fe400000006ff */
[----:B------:R-:W-:-:S02]  /*04e0*/  SEL R7, R5, R4, !P4 ;  /* 0x0000000405077207 */ /* 0x000fc40006000000 */
[----:B------:R-:W-:Y:S02]  /*04f0*/  SHF.L.U32 R10, R16, 0x2, RZ ;  /* 0x00000002100a7819 */ /* 0x000fe400000006ff */
[----:B------:R-:W-:Y:S01]  /*0500*/  LOP3.LUT R11, R11, 0x2, RZ, 0xc0, !PT ;  /* 0x000000020b0b7812 */ /* 0x000fe200078ec0ff */
[----:B------:R-:W4:Y:S01]  /*0510*/  @!P1 LDC.64 R4, c[0x0][0x3f8] ;  /* 0x0000fe00ff049b82 */ /* 0x000f220000000a00 */
[----:B------:R-:W-:Y:S02]  /*0520*/  SHF.R.S32.HI R6, RZ, 0x1f, R7 ;  /* 0x0000001fff067819 */ /* 0x000fe40000011407 */
[----:B------:R-:W-:Y:S02]  /*0530*/  SHF.R.S32.HI R43, RZ, 0x1f, R10 ;  /* 0x0000001fff2b7819 */ /* 0x000fe4000001140a */
[----:B------:R-:W-:Y:S01]  /*0540*/  LOP3.LUT R42, R10, R11, RZ, 0xfc, !PT ;  /* 0x0000000b0a2a7212 */ /* 0x000fe200078efcff */
[----:B------:R-:W-:-:S04]  /*0550*/  IMAD R6, R6, UR26, RZ ;  /* 0x0000001a06067c24 */ /* 0x000fc8000f8e02ff */
[----:B------:R-:W-:-:S04]  /*0560*/  IMAD.WIDE.U32 R42, R7, UR26, R42 ;  /* 0x0000001a072a7c25 */ /* 0x000fc8000f8e002a */
[----:B------:R-:W-:Y:S01]  /*0570*/  IMAD R7, R7, UR27, R6 ;  /* 0x0000001b07077c24 */ /* 0x000fe2000f8e0206 */
[----:B------:R-:W-:Y:S01]  /*0580*/  @!P0 MOV R44, R42 ;  /* 0x0000002a002c8202 */ /* 0x000fe20000000f00 */
[-C--:B---3--:R-:W-:Y:S01]  /*0590*/  @!P0 IMAD R6, R9, R2.reuse, RZ ;  /* 0x0000000209068224 */ /* 0x088fe200078e02ff */
[----:B------:R-:W-:Y:S01]  /*05a0*/  UISETP.NE.AND UP1, UPT, UR22, URZ, UPT ;  /* 0x000000ff1600728c */ /* 0x000fe2000bf25270 */
[----:B------:R-:W3:Y:S01]  /*05b0*/  LDC.64 R8, c[0x0][0x3a8] ;  /* 0x0000ea00ff087b82 */ /* 0x000ee20000000a00 */
[----:B------:R-:W-:Y:S01]  /*05c0*/  IADD3 R45, PT, PT, R43, R7, RZ ;  /* 0x000000072b2d7210 */ /* 0x000fe20007ffe0ff */
[C---:B------:R-:W-:Y:S02]  /*05d0*/  @!P0 IMAD R23, R40.reuse, R3, R6 ;  /* 0x0000000328178224 */ /* 0x040fe400078e0206 */
[----:B------:R-:W-:-:S04]  /*05e0*/  @!P0 IMAD.WIDE.U32 R20, R40, R2, R44 ;  /* 0x0000000228148225 */ /* 0x000fc800078e002c */
[----:B------:R-:W3:Y:S02]  /*05f0*/  @!P1 LDC.64 R2, c[0x0][0x3a0] ;  /* 0x0000e800ff029b82 */ /* 0x000ee40000000a00 */
[----:B------:R-:W3:Y:S01]  /*0600*/  @UP1 LDCU.64 UR6, c[0x0][0x3b0] ;  /* 0x00007600ff0617ac */ /* 0x000ee20008000a00 */
[----:B------:R-:W-:Y:S01]  /*0610*/  @!P0 IADD3 R21, PT, PT, R21, R23, RZ ;  /* 0x0000001715158210 */ /* 0x000fe20007ffe0ff */
[----:B----4-:R-:W-:Y:S01]  /*0620*/  @!P1 IMAD R23, R17, R4, RZ ;  /* 0x0000000411179224 */ /* 0x010fe200078e02ff */
[C---:B------:R-:W-:Y:S02]  /*0630*/  @!P0 SHF.L.U32 R17, R20.reuse, 0x2, RZ ;  /* 0x0000000214118819 */ /* 0x040fe400000006ff */
[----:B------:R-:W-:Y:S01]  /*0640*/  @!P0 SHF.L.U64.HI R22, R20, 0x2, R21 ;  /* 0x0000000214168819 */ /* 0x000fe20000010215 */
[----:B------:R-:W-:Y:S01]  /*0650*/  HFMA2 R24, -RZ, RZ, 0, 2.384185791015625e-07 ;  /* 0x00000004ff187431 */ /* 0x000fe200000001ff */
[----:B------:R-:W-:Y:S02]  /*0660*/  @!P1 MOV R20, R42 ;  /* 0x0000002a00149202 */ /* 0x000fe40000000f00 */
[----:B------:R-:W-:-:S02]  /*0670*/  CS2R R34, SRZ ;  /* 0x0000000000227805 */ /* 0x000fc4000001ff00 */
[----:B------:R-:W-:Y:S01]  /*0680*/  @!P1 MOV R21, R45 ;  /* 0x0000002d00159202 */ /* 0x000fe20000000f00 */
[C---:B------:R-:W-:Y:S01]  /*0690*/  @!P1 IMAD R23, R0.reuse, R5, R23 ;  /* 0x0000000500179224 */ /* 0x040fe200078e0217 */
[----:B------:R-:W-:Y:S01]  /*06a0*/  PLOP3.LUT P2, PT, PT, PT, UP1, 0x80, 0x8 ;  /* 0x000000000008781c */ /* 0x000fe20003f4f018 */
[----:B------:R-:W4:Y:S01]  /*06b0*/  @!P1 LDC.64 R6, c[0x0][0x398] ;  /* 0x0000e600ff069b82 */ /* 0x000f220000000a00 */
[----:B------:R-:W-:Y:S01]  /*06c0*/  @!P1 IMAD.WIDE.U32 R4, R0, R4, R20 ;  /* 0x0000000400049225 */ /* 0x000fe200078e0014 */
[C---:B0-----:R-:W-:Y:S02]  /*06d0*/  @!P0 IADD3 R18, P3, PT, R17.reuse, R18, RZ ;  /* 0x0000001211128210 */ /* 0x041fe40007f7e0ff */
[----:B-1----:R-:W-:Y:S02]  /*06e0*/  @!P0 IADD3 R14, P4, PT, R17, R14, RZ ;  /* 0x0000000e110e8210 */ /* 0x002fe40007f9e0ff */
[----:B------:R-:W-:Y:S02]  /*06f0*/  @!P1 IADD3 R5, PT, PT, R5, R23, RZ ;  /* 0x0000001705059210 */ /* 0x000fe40007ffe0ff */
[----:B------:R-:W-:-:S02]  /*0700*/  @!P1 SHF.L.U32 R21, R4, 0x2, RZ ;  /* 0x0000000204159819 */ /* 0x000fc400000006ff */
[----:B------:R-:W-:Y:S02]  /*0710*/  PLOP3.LUT P5, PT, PT, PT, UP1, 0x80, 0x8 ;  /* 0x000000000008781c */ /* 0x000fe40003faf018 */
[C---:B------:R-:W-:Y:S02]  /*0720*/  @!P0 IADD3.X R19, PT, PT, R22.reuse, R19, RZ, P3, !PT ;  /* 0x0000001316138210 */ /* 0x040fe40001ffe4ff */
[----:B------:R-:W-:Y:S02]  /*0730*/  @!P0 IADD3.X R15, PT, PT, R22, R15, RZ, P4, !PT ;  /* 0x0000000f160f8210 */ /* 0x000fe400027fe4ff */
[----:B------:R-:W-:Y:S01]  /*0740*/  IADD3 R25, PT, PT, R11, R10, RZ ;  /* 0x0000000a0b197210 */ /* 0x000fe20007ffe0ff */
[----:B------:R0:W5:Y:S01]  /*0750*/  @!P0 LDG.E.64 R34, desc[UR14][R18.64] ;  /* 0x0000000e12228981 */ /* 0x000162000c1e1b00 */
[----:B------:R-:W-:Y:S02]  /*0760*/  @!P1 SHF.L.U64.HI R0, R4, 0x2, R5 ;  /* 0x0000000204009819 */ /* 0x000fe40000010205 */
[----:B---3--:R-:W-:Y:S01]  /*0770*/  @!P1 IADD3 R22, P3, PT, R21, R2, RZ ;  /* 0x0000000215169210 */ /* 0x008fe20007f7e0ff */
[----:B------:R-:W-:Y:S01]  /*0780*/  HFMA2 R2, -RZ, RZ, 0, 0 ;  /* 0x00000000ff027431 */ /* 0x000fe200000001ff */
[----:B------:R-:W-:Y:S01]  /*0790*/  CS2R R4, SRZ ;  /* 0x0000000000047805 */ /* 0x000fe2000001ff00 */
[----:B------:R-:W-:Y:S01]  /*07a0*/  IMAD.WIDE R10, R25, 0x4, R8 ;  /* 0x00000004190a7825 */ /* 0x000fe200078e0208 */
[----:B------:R-:W-:-:S02]  /*07b0*/  @!P1 IADD3.X R23, PT, PT, R0, R3, RZ, P3, !PT ;  /* 0x0000000300179210 */ /* 0x000fc40001ffe4ff */
[----:B------:R-:W-:Y:S01]  /*07c0*/  MOV R3, RZ ;  /* 0x000000ff00037202 */ /* 0x000fe20000000f00 */
[----:B------:R-:W-:Y:S02]  /*07d0*/  @P2 IMAD.WIDE R24, R25, R24, UR6 ;  /* 0x0000000619182e25 */ /* 0x000fe4000f8e0218 */
[----:B------:R-:W5:Y:S04]  /*07e0*/  LDG.E.64 R10, desc[UR14][R10.64] ;  /* 0x0000000e0a0a7981 */ /* 0x000f68000c1e1b00 */
[----:B------:R0:W5:Y:S04]  /*07f0*/  @P5 LDG.E.64 R4, desc[UR14][R24.64] ;  /* 0x0000000e18045981 */ /* 0x000168000c1e1b00 */
[----:B------:R0:W5:Y:S01]  /*0800*/  @!P0 LDG.E.64 R2, desc[UR14][R14.64] ;  /* 0x0000000e0e028981 */ /* 0x000162000c1e1b00 */
[----:B----4-:R-:W-:-:S04]  /*0810*/  @!P1 IADD3 R20, P4, PT, R21, R6, RZ ;  /* 0x0000000615149210 */ /* 0x010fc80007f9e0ff */
[----:B------:R-:W-:Y:S02]  /*0820*/  @!P1 IADD3.X R21, PT, PT, R0, R7, RZ, P4, !PT ;  /* 0x0000000700159210 */ /* 0x000fe400027fe4ff */
[----:B------:R-:W-:Y:S02]  /*0830*/  CS2R R6, SRZ ;  /* 0x0000000000067805 */ /* 0x000fe4000001ff00 */
[----:B------:R-:W-:-:S04]  /*0840*/  CS2R R8, SRZ ;  /* 0x0000000000087805 */ /* 0x000fc8000001ff00 */
[----:B------:R0:W5:Y:S04]  /*0850*/  @!P1 LDG.E.64 R6, desc[UR14][R22.64] ;  /* 0x0000000e16069981 */ /* 0x000168000c1e1b00 */
[----:B------:R0:W5:Y:S01]  /*0860*/  @!P1 LDG.E.64 R8, desc[UR14][R20.64] ;  /* 0x0000000e14089981 */ /* 0x000162000c1e1b00 */
        /* <DEDUP_REMOVED lines=13> */
[----:B0-----:R-:W-:Y:S05]  /*0940*/  BRA.U UP3, `(.L_x_1006) ;  /* 0x0000000103747547 */ /* 0x001fea000b800000 */
[----:B-----5:R-:W-:Y:S01]  /*0950*/  FADD.FTZ R13, R34, -UR23 ;  /* 0x80000017220d7e21 */ /* 0x020fe20008010000 */
[----:B------:R-:W-:Y:S01]  /*0960*/  FADD.FTZ R0, R35, -UR23 ;  /* 0x8000001723007e21 */ /* 0x000fe20008010000 */
[----:B------:R-:W-:Y:S01]  /*0970*/  FMUL.FTZ R12, R2, R10 ;  /* 0x0000000a020c7220 */ /* 0x000fe20000410000 */
[-C--:B------:R-:W-:Y:S01]  /*0980*/  FMUL.FTZ R15, R3, R11.reuse ;  /* 0x0000000b030f7220 */ /* 0x080fe20000410000 */
[----:B------:R-:W-:Y:S01]  /*0990*/  FMUL.FTZ R13, R13, UR17 ;  /* 0x000000110d0d7c20 */ /* 0x000fe20008410000 */
[----:B------:R-:W-:Y:S01]  /*09a0*/  FMUL.FTZ R0, R0, UR17 ;  /* 0x0000001100007c20 */ /* 0x000fe20008410000 */
[----:B------:R-:W-:Y:S01]  /*09b0*/  FADD.FTZ R14, RZ, R12 ;  /* 0x0000000cff0e7221 */ /* 0x000fe20000010000 */
[----:B------:R-:W-:Y:S01]  /*09c0*/  FMUL.FTZ R19, R9, R11 ;  /* 0x0000000b09137220 */ /* 0x000fe20000410000 */
[----:B------:R-:W-:Y:S01]  /*09d0*/  FFMA.FTZ R17, R13, R12, RZ ;  /* 0x0000000c0d117223 */ /* 0x000fe200000100ff */
[----:B------:R-:W-:Y:S01]  /*09e0*/  FADD.FTZ R12, R6, -UR23 ;  /* 0x80000017060c7e21 */ /* 0x000fe20008010000 */
[----:B------:R-:W-:Y:S01]  /*09f0*/  FADD.FTZ R14, R15, R14 ;  /* 0x0000000e0f0e7221 */ /* 0x000fe20000010000 */
[----:B------:R-:W-:Y:S01]  /*0a00*/  FFMA.FTZ R13, R2, R13, RZ ;  /* 0x0000000d020d7223 */ /* 0x000fe200000100ff */
[----:B------:R-:W-:Y:S01]  /*0a10*/  FFMA.FTZ R17, R0, R15, R17 ;  /* 0x0000000f00117223 */ /* 0x000fe20000010011 */
[----:B------:R-:W-:Y:S01]  /*0a20*/  FMUL.FTZ R15, R8, R10 ;  /* 0x0000000a080f7220 */ /* 0x000fe20000410000 */
[----:B------:R-:W-:Y:S01]  /*0a30*/  FMUL.FTZ R18, R12, UR17 ;  /* 0x000000110c127c20 */ /* 0x000fe20008410000 */
[----:B------:R-:W-:Y:S01]  /*0a40*/  FADD.FTZ R12, R7, -UR23 ;  /* 0x80000017070c7e21 */ /* 0x000fe20008010000 */
[----:B------:R-:W-:Y:S01]  /*0a50*/  FFMA.FTZ R0, R3, R0, RZ ;  /* 0x0000000003007223 */ /* 0x000fe200000100ff */
[----:B------:R-:W-:Y:S01]  /*0a60*/  FADD.FTZ R20, R14, R15 ;  /* 0x0000000f0e147221 */ /* 0x000fe20000010000 */
[----:B------:R-:W-:Y:S01]  /*0a70*/  FFMA.FTZ R15, R18, R15, R17 ;  /* 0x0000000f120f7223 */ /* 0x000fe20000010011 */
[----:B------:R-:W-:Y:S01]  /*0a80*/  FMUL.FTZ R14, R12, UR17 ;  /* 0x000000110c0e7c20 */ /* 0x000fe20008410000 */
[----:B------:R-:W-:Y:S01]  /*0a90*/  FFMA.FTZ R12, R8, R18, R13 ;  /* 0x00000012080c7223 */ /* 0x000fe2000001000d */
[----:B------:R-:W-:Y:S01]  /*0aa0*/  FADD.FTZ R17, R19, R20 ;  /* 0x0000001413117221 */ /* 0x000fe20000010000 */
[----:B------:R-:W-:Y:S01]  /*0ab0*/  FADD.FTZ R20, RZ, R3 ;  /* 0x00000003ff147221 */ /* 0x000fe20000010000 */
[----:B------:R-:W-:Y:S01]  /*0ac0*/  FFMA.FTZ R19, R14, R19, R15 ;  /* 0x000000130e137223 */ /* 0x000fe2000001000f */
[----:B------:R-:W-:Y:S01]  /*0ad0*/  FADD.FTZ R15, RZ, R2 ;  /* 0x00000002ff0f7221 */ /* 0x000fe20000010000 */
[----:B------:R-:W-:-:S03]  /*0ae0*/  FFMA.FTZ R13, R9, R14, R0 ;  /* 0x0000000e090d7223 */ /* 0x000fc60000010000 */
[----:B------:R-:W-:Y:S01]  /*0af0*/  FADD.FTZ R14, R8, R15 ;  /* 0x0000000f080e7221 */ /* 0x000fe20000010000 */
[----:B------:R-:W-:Y:S01]  /*0b00*/  FADD.FTZ R15, R9, R20 ;  /* 0x00000014090f7221 */ /* 0x000fe20000010000 */
[----:B------:R-:W-:Y:S06]  /*0b10*/  BRA `(.L_x_1007) ;  /* 0x0000000400007947 */ /* 0x000fec0003800000 */
.L_x_1006:
[----:B-----5:R-:W-:Y:S01]  /*0b20*/  FADD.FTZ R13, R34, -UR23 ;  /* 0x80000017220d7e21 */ /* 0x020fe20008010000 */
[----:B------:R-:W-:Y:S01]  /*0b30*/  FADD.FTZ R0, R35, -UR23 ;  /* 0x8000001723007e21 */ /* 0x000fe20008010000 */
[----:B------:R-:W-:Y:S01]  /*0b40*/  FADD.FTZ R15, R6, -UR23 ;  /* 0x80000017060f7e21 */ /* 0x000fe20008010000 */
[----:B------:R-:W-:Y:S01]  /*0b50*/  FADD.FTZ R18, R7, -UR23 ;  /* 0x8000001707127e21 */ /* 0x000fe20008010000 */
[----:B------:R-:W-:Y:S01]  /*0b60*/  FMUL.FTZ R13, R13, UR17 ;  /* 0x000000110d0d7c20 */ /* 0x000fe20008410000 */
[----:B------:R-:W-:Y:S01]  /*0b70*/  FMUL.FTZ R0, R0, UR17 ;  /* 0x0000001100007c20 */ /* 0x000fe20008410000 */
[----:B------:R-:W-:Y:S01]  /*0b80*/  FMUL.FTZ R15, R15, UR17 ;  /* 0x000000110f0f7c20 */ /* 0x000fe20008410000 */
[----:B------:R-:W-:Y:S01]  /*0b90*/  FMUL.FTZ R18, R18, UR17 ;  /* 0x0000001112127c20 */ /* 0x000fe20008410000 */
[C-C-:B------:R-:W-:Y:S01]  /*0ba0*/  FFMA.FTZ R19, R10.reuse, R13, R4.reuse ;  /* 0x0000000d0a137223 */ /* 0x140fe20000010004 */
[C-C-:B------:R-:W-:Y:S01]  /*0bb0*/  FFMA.FTZ R17, R11.reuse, R0, R5.reuse ;  /* 0x000000000b117223 */ /* 0x140fe20000010005 */
[----:B------:R-:W-:Y:S01]  /*0bc0*/  FFMA.FTZ R14, R10, R15, R4 ;  /* 0x0000000f0a0e7223 */ /* 0x000fe20000010004 */
[----:B------:R-:W-:Y:S01]  /*0bd0*/  FFMA.FTZ R12, R11, R18, R5 ;  /* 0x000000120b0c7223 */ /* 0x000fe20000010005 */
[----:B------:R-:W-:Y:S01]  /*0be0*/  FMUL.FTZ R20, R19, -1.4426950216293334961 ;  /* 0xbfb8aa3b13147820 */ /* 0x000fe20000410000 */
[----:B------:R-:W-:Y:S01]  /*0bf0*/  FMUL.FTZ R21, R17, -1.4426950216293334961 ;  /* 0xbfb8aa3b11157820 */ /* 0x000fe20000410000 */
[----:B------:R-:W-:Y:S01]  /*0c00*/  FMUL.FTZ R24, R14, -1.4426950216293334961 ;  /* 0xbfb8aa3b0e187820 */ /* 0x000fe20000410000 */
[----:B------:R-:W-:-:S03]  /*0c10*/  FMUL.FTZ R25, R12, -1.4426950216293334961 ;  /* 0xbfb8aa3b0c197820 */ /* 0x000fc60000410000 */
[----:B------:R-:W0:Y:S08]  /*0c20*/  MUFU.EX2 R20, R20 ;  /* 0x0000001400147308 */ /* 0x000e300000000800 */
[----:B------:R-:W1:Y:S08]  /*0c30*/  MUFU.EX2 R21, R21 ;  /* 0x0000001500157308 */ /* 0x000e700000000800 */
[----:B------:R-:W2:Y:S01]  /*0c40*/  MUFU.EX2 R24, R24 ;  /* 0x0000001800187308 */ /* 0x000ea20000000800 */
[----:B0-----:R-:W-:-:S07]  /*0c50*/  FADD.FTZ R23, R20, 1 ;  /* 0x3f80000014177421 */ /* 0x001fce0000010000 */
[----:B------:R-:W0:Y:S01]  /*0c60*/  MUFU.EX2 R25, R25 ;  /* 0x0000001900197308 */ /* 0x000e220000000800 */
[----:B-1----:R-:W-:-:S07]  /*0c70*/  FADD.FTZ R22, R21, 1 ;  /* 0x3f80000015167421 */ /* 0x002fce0000010000 */
[----:B------:R-:W1:Y:S01]  /*0c80*/  MUFU.RCP R23, R23 ;  /* 0x0000001700177308 */ /* 0x000e620000001000 */
[----:B--2---:R-:W-:-:S07]  /*0c90*/  FADD.FTZ R21, R24, 1 ;  /* 0x3f80000018157421 */ /* 0x004fce0000010000 */
        /* <DEDUP_REMOVED lines=10> */
[----:B0-----:R-:W-:Y:S01]  /*0d40*/  FADD.FTZ R25, -R21, 1 ;  /* 0x3f80000015197421 */ /* 0x001fe20000010100 */
[----:B------:R-:W-:-:S03]  /*0d50*/  FMUL.FTZ R21, R8, R21 ;  /* 0x0000001508157220 */ /* 0x000fc60000410000 */
[----:B------:R-:W-:Y:S01]  /*0d60*/  FFMA.FTZ R26, R14, R25, 1 ;  /* 0x3f8000000e1a7423 */ /* 0x000fe20000010019 */
[----:B------:R-:W-:Y:S01]  /*0d70*/  FMUL.FTZ R14, R23, R24 ;  /* 0x00000018170e7220 */ /* 0x000fe20000410000 */
[----:B-1----:R-:W-:Y:S01]  /*0d80*/  FADD.FTZ R19, -R20, 1 ;  /* 0x3f80000014137421 */ /* 0x002fe20000010100 */
[----:B------:R-:W-:Y:S01]  /*0d90*/  FMUL.FTZ R20, R9, R20 ;  /* 0x0000001409147220 */ /* 0x000fe20000410000 */
[----:B------:R-:W-:Y:S02]  /*0da0*/  FMUL.FTZ R21, R21, R26 ;  /* 0x0000001a15157220 */ /* 0x000fe40000410000 */
[----:B------:R-:W-:Y:S01]  /*0db0*/  FFMA.FTZ R23, R12, R19, 1 ;  /* 0x3f8000000c177423 */ /* 0x000fe20000010013 */
[----:B------:R-:W-:Y:S01]  /*0dc0*/  FMUL.FTZ R12, R22, R17 ;  /* 0x00000011160c7220 */ /* 0x000fe20000410000 */
[----:B------:R-:W-:Y:S02]  /*0dd0*/  FMUL.FTZ R22, R10, R14 ;  /* 0x0000000e0a167220 */ /* 0x000fe40000410000 */
[----:B------:R-:W-:Y:S01]  /*0de0*/  FMUL.FTZ R20, R20, R23 ;  /* 0x0000001714147220 */ /* 0x000fe20000410000 */
[----:B------:R-:W-:Y:S01]  /*0df0*/  FMUL.FTZ R17, R11, R12 ;  /* 0x0000000c0b117220 */ /* 0x000fe20000410000 */
[----:B------:R-:W-:Y:S01]  /*0e00*/  FFMA.FTZ R19, R13, R22, RZ ;  /* 0x000000160d137223 */ /* 0x000fe200000100ff */
[----:B------:R-:W-:Y:S01]  /*0e10*/  FADD.FTZ R24, RZ, R22 ;  /* 0x00000016ff187221 */ /* 0x000fe20000010000 */
[----:B------:R-:W-:-:S02]  /*0e20*/  FMUL.FTZ R23, R10, R21 ;  /* 0x000000150a177220 */ /* 0x000fc40000410000 */
[----:B------:R-:W-:Y:S01]  /*0e30*/  FFMA.FTZ R22, R0, R17, R19 ;  /* 0x0000001100167223 */ /* 0x000fe20000010013 */
[----:B------:R-:W-:Y:S01]  /*0e40*/  FADD.FTZ R24, R17, R24 ;  /* 0x0000001811187221 */ /* 0x000fe20000010000 */
[----:B------:R-:W-:Y:S02]  /*0e50*/  FMUL.FTZ R17, R11, R20 ;  /* 0x000000140b117220 */ /* 0x000fe40000410000 */
[----:B------:R-:W-:Y:S01]  /*0e60*/  FFMA.FTZ R19, R15, R23, R22 ;  /* 0x000000170f137223 */ /* 0x000fe20000010016 */
[----:B------:R-:W-:Y:S01]  /*0e70*/  FADD.FTZ R24, R24, R23 ;  /* 0x0000001718187221 */ /* 0x000fe20000010000 */
[----:B------:R-:W-:Y:S01]  /*0e80*/  FFMA.FTZ R22, R13, R14, RZ ;  /* 0x0000000e0d167223 */ /* 0x000fe200000100ff */
[----:B------:R-:W-:Y:S01]  /*0e90*/  FADD.FTZ R14, RZ, R14 ;  /* 0x0000000eff0e7221 */ /* 0x000fe20000010000 */
[----:B------:R-:W-:Y:S01]  /*0ea0*/  FFMA.FTZ R13, R0, R12, RZ ;  /* 0x0000000c000d7223 */ /* 0x000fe200000100ff */
[----:B------:R-:W-:Y:S01]  /*0eb0*/  FADD.FTZ R23, RZ, R12 ;  /* 0x0000000cff177221 */ /* 0x000fe20000010000 */
[----:B------:R-:W-:Y:S01]  /*0ec0*/  FFMA.FTZ R19, R18, R17, R19 ;  /* 0x0000001112137223 */ /* 0x000fe20000010013 */
[----:B------:R-:W-:Y:S01]  /*0ed0*/  FFMA.FTZ R12, R15, R21, R22 ;  /* 0x000000150f0c7223 */ /* 0x000fe20000010016 */
[----:B------:R-:W-:Y:S01]  /*0ee0*/  FADD.FTZ R17, R17, R24 ;  /* 0x0000001811117221 */ /* 0x000fe20000010000 */
[----:B------:R-:W-:Y:S01]  /*0ef0*/  FADD.FTZ R14, R14, R21 ;  /* 0x000000150e0e7221 */ /* 0x000fe20000010000 */
[----:B------:R-:W-:Y:S01]  /*0f00*/  FFMA.FTZ R13, R18, R20, R13 ;  /* 0x00000014120d7223 */ /* 0x000fe2000001000d */
[----:B------:R-:W-:-:S07]  /*0f10*/  FADD.FTZ R15, R23, R20 ;  /* 0x00000014170f7221 */ /* 0x000fce0000010000 */
.L_x_1007:
        /* <DEDUP_REMOVED lines=35> */
.L_x_1009:
[----:B------:R-:W-:Y:S05]  /*1150*/  BSYNC.RECONVERGENT B0 ;  /* 0x0000000000007941 */ /* 0x000fea0003800200 */
.L_x_1008:
        /* <DEDUP_REMOVED lines=15> */
.L_x_1011:
[----:B------:R-:W-:Y:S05]  /*1250*/  BSYNC.RECONVERGENT B0 ;  /* 0x0000000000007941 */ /* 0x000fea0003800200 */
.L_x_1010:
[----:B------:R-:W-:Y:S06]  /*1260*/  BAR.SYNC.DEFER_BLOCKING 0x0 ;  /* 0x0000000000007b1d */ /* 0x000fec0000010000 */
[----:B------:R-:W-:Y:S04]  /*1270*/  BSSY.RECONVERGENT B0, `(.L_x_1012) ;  /* 0x000013d000007945 */ /* 0x000fe80003800200 */
[----:B------:R-:W-:Y:S05]  /*1280*/  @P4 BRA `(.L_x_1013) ;  /* 0x0000001000ec4947 */ /* 0x000fea0003800000 */
[----:B-12---:R-:W1:Y:S04]  /*1290*/  LDS.128 R16, [R39+0x20] ;  /* 0x0000200027107984 */ /* 0x006e680000000c00 */
[----:B------:R-:W2:Y:S04]  /*12a0*/  LDS.128 R20, [R39+0x40] ;  /* 0x0000400027147984 */ /* 0x000ea80000000c00 */
[----:B------:R-:W4:Y:S04]  /*12b0*/  LDS.128 R24, [R39+0x60] ;  /* 0x0000600027187984 */ /* 0x000f280000000c00 */
[----:B------:R-:W5:Y:S01]  /*12c0*/  LDS.128 R28, [R39+0x80] ;  /* 0x00008000271c7984 */ /* 0x000f620000000c00 */
        /* <DEDUP_REMOVED lines=9> */
[----:B----4-:R-:W-:Y:S01]  /*1360*/  FADD.FTZ R41, R41, R24 ;  /* 0x0000001829297221 */ /* 0x010fe20000010000 */
[----:B------:R-:W2:Y:S01]  /*1370*/  LDS.128 R16, [R39+0xc0] ;  /* 0x0000c00027107984 */ /* 0x000ea20000000c00 */
[----:B------:R-:W-:Y:S01]  /*1380*/  FADD.FTZ R24, R20, R25 ;  /* 0x0000001914187221 */ /* 0x000fe20000010000 */
[----:B------:R-:W-:Y:S01]  /*1390*/  FADD.FTZ R25, R21, R26 ;  /* 0x0000001a15197221 */ /* 0x000fe20000010000 */
[----:B------:R-:W-:Y:S01]  /*13a0*/  FADD.FTZ R26, R22, R27 ;  /* 0x0000001b161a7221 */ /* 0x000fe20000010000 */
[----:B-----5:R-:W-:Y:S01]  /*13b0*/  FADD.FTZ R41, R41, R28 ;  /* 0x0000001c29297221 */ /* 0x020fe20000010000 */
[----:B------:R-:W4:Y:S01]  /*13c0*/  LDS.128 R20, [R39+0xe0] ;  /* 0x0000e00027147984 */ /* 0x000f220000000c00 */
[----:B------:R-:W-:Y:S01]  /*13d0*/  FADD.FTZ R28, R24, R29 ;  /* 0x0000001d181c7221 */ /* 0x000fe20000010000 */
[----:B------:R-:W-:Y:S01]  /*13e0*/  FADD.FTZ R29, R25, R30 ;  /* 0x0000001e191d7221 */ /* 0x000fe20000010000 */
[----:B------:R-:W-:-:S02]  /*13f0*/  FADD.FTZ R30, R26, R31 ;  /* 0x0000001f1a1e7221 */ /* 0x000fc40000010000 */
[----:B------:R-:W5:Y:S01]  /*1400*/  LDS.128 R24, [R39+0x100] ;  /* 0x0001000027187984 */ /* 0x000f620000000c00 */
        /* <DEDUP_REMOVED lines=30> */
[----:B----4-:R-:W-:Y:S01]  /*15f0*/  FADD.FTZ R41, R41, R20 ;  /* 0x0000001429297221 */ /* 0x010fe20000010000 */
[----:B------:R-:W-:Y:S01]  /*1600*/  FADD.FTZ R28, R28, R21 ;  /* 0x000000151c1c7221 */ /* 0x000fe20000010000 */
[----:B------:R-:W-:Y:S01]  /*1610*/  FADD.FTZ R29, R29, R22 ;  /* 0x000000161d1d7221 */ /* 0x000fe20000010000 */
[----:B------:R-:W-:Y:S01]  /*1620*/  FADD.FTZ R30, R30, R23 ;  /* 0x000000171e1e7221 */ /* 0x000fe20000010000 */
[----:B-----5:R-:W-:Y:S01]  /*1630*/  FADD.FTZ R41, R41, R24 ;  /* 0x0000001829297221 */ /* 0x020fe20000010000 */
[----:B------:R-:W4:Y:S01]  /*1640*/  LDS.128 R20, [R39+0x1e0] ;  /* 0x0001e00027147984 */ /* 0x000f220000000c00 */
[----:B------:R-:W-:Y:S01]  /*1650*/  FADD.FTZ R28, R28, R25 ;  /* 0x000000191c1c7221 */ /* 0x000fe20000010000 */
[----:B------:R-:W-:Y:S01]  /*1660*/  FADD.FTZ R29, R29, R26 ;  /* 0x0000001a1d1d7221 */ /* 0x000fe20000010000 */
[----:B------:R-:W-:Y:S02]  /*1670*/  FADD.FTZ R30, R30, R27 ;  /* 0x0000001b1e1e7221 */ /* 0x000fe40000010000 */
[----:B------:R-:W5:Y:S01]  /*1680*/  LDS.128 R24, [R39+0x200] ;  /* 0x0002000027187984 */ /* 0x000f620000000c00 */
        /* <DEDUP_REMOVED lines=10> */
[----:B----4-:R-:W-:Y:S01]  /*1730*/  FADD.FTZ R41, R41, R20 ;  /* 0x0000001429297221 */ /* 0x010fe20000010000 */
[----:B------:R-:W-:Y:S01]  /*1740*/  FADD.FTZ R28, R28, R21 ;  /* 0x000000151c1c7221 */ /* 0x000fe20000010000 */
[----:B------:R-:W-:Y:S01]  /*1750*/  FADD.FTZ R29, R29, R22 ;  /* 0x000000161d1d7221 */ /* 0x000fe20000010000 */
[----:B------:R-:W-:-:S02]  /*1760*/  FADD.FTZ R30, R30, R23 ;  /* 0x000000171e1e7221 */ /* 0x000fc40000010000 */
[----:B------:R-:W4:Y:S01]  /*1770*/  LDS.128 R20, [R39+0x260] ;  /* 0x0002600027147984 */ /* 0x000f220000000c00 */
[----:B-----5:R-:W-:Y:S01]  /*1780*/  FADD.FTZ R41, R41, R24 ;  /* 0x0000001829297221 */ /* 0x020fe20000010000 */
        /* <DEDUP_REMOVED lines=194> */
[----:B----4-:R-:W-:Y:S01]  /*23b0*/  FADD.FTZ R31, R31, R20 ;  /* 0x000000141f1f7221 */ /* 0x010fe20000010000 */
[----:B------:R-:W-:Y:S01]  /*23c0*/  FADD.FTZ R28, R28, R21 ;  /* 0x000000151c1c7221 */ /* 0x000fe20000010000 */
[----:B------:R-:W-:Y:S01]  /*23d0*/  FADD.FTZ R29, R29, R22 ;  /* 0x000000161d1d7221 */ /* 0x000fe20000010000 */
[----:B------:R-:W-:-:S02]  /*23e0*/  FADD.FTZ R30, R30, R23 ;  /* 0x000000171e1e7221 */ /* 0x000fc40000010000 */
[----:B------:R-:W2:Y:S01]  /*23f0*/  LDS.128 R20, [R39+0x740] ;  /* 0x0007400027147984 */ /* 0x000ea20000000c00 */
[----:B-----5:R-:W-:Y:S01]  /*2400*/  FADD.FTZ R31, R31, R24 ;  /* 0x000000181f1f7221 */ /* 0x020fe20000010000 */
        /* <DEDUP_REMOVED lines=8> */
[----:B------:R-:W-:Y:S01]  /*2490*/  LDS.128 R12, [R39+0x7c0] ;  /* 0x0007c000270c7984 */ /* 0x000fe20000000c00 */
[----:B--2---:R-:W-:Y:S01]  /*24a0*/  FADD.FTZ R31, R31, R20 ;  /* 0x000000141f1f7221 */ /* 0x004fe20000010000 */
[----:B------:R-:W-:Y:S01]  /*24b0*/  FADD.FTZ R28, R28, R21 ;  /* 0x000000151c1c7221 */ /* 0x000fe20000010000 */
[----:B------:R-:W-:Y:S01]  /*24c0*/  FADD.FTZ R29, R29, R22 ;  /* 0x000000161d1d7221 */ /* 0x000fe20000010000 */
[----:B------:R-:W-:Y:S01]  /*24d0*/  FADD.FTZ R30, R30, R23 ;  /* 0x000000171e1e7221 */ /* 0x000fe20000010000 */
[----:B------:R-:W-:Y:S01]  /*24e0*/  FADD.FTZ R31, R31, R16 ;  /* 0x000000101f1f7221 */ /* 0x000fe20000010000 */
        /* <DEDUP_REMOVED lines=9> */
[----:B-1----:R-:W-:Y:S01]  /*2580*/  FADD.FTZ R31, R31, R20 ;  /* 0x000000141f1f7221 */ /* 0x002fe20000010000 */
[----:B------:R-:W-:Y:S01]  /*2590*/  FADD.FTZ R28, R28, R21 ;  /* 0x000000151c1c7221 */ /* 0x000fe20000010000 */
[----:B------:R-:W-:Y:S01]  /*25a0*/  FADD.FTZ R29, R29, R22 ;  /* 0x000000161d1d7221 */ /* 0x000fe20000010000 */
[----:B------:R-:W-:Y:S01]  /*25b0*/  FADD.FTZ R30, R30, R23 ;  /* 0x000000171e1e7221 */ /* 0x000fe20000010000 */
[----:B------:R-:W-:Y:S01]  /*25c0*/  FADD.FTZ R31, R31, R12 ;  /* 0x0000000c1f1f7221 */ /* 0x000fe20000010000 */
[----:B------:R-:W-:Y:S01]  /*25d0*/  FADD.FTZ R28, R28, R13 ;  /* 0x0000000d1c1c7221 */ /* 0x000fe20000010000 */
[----:B------:R-:W-:Y:S01]  /*25e0*/  FADD.FTZ R29, R29, R14 ;  /* 0x0000000e1d1d7221 */ /* 0x000fe20000010000 */
[----:B------:R-:W-:Y:S01]  /*25f0*/  FADD.FTZ R30, R30, R15 ;  /* 0x0000000f1e1e7221 */ /* 0x000fe20000010000 */
[----:B--2---:R-:W-:Y:S01]  /*2600*/  FADD.FTZ R12, R31, R16 ;  /* 0x000000101f0c7221 */ /* 0x004fe20000010000 */
[----:B------:R-:W-:Y:S01]  /*2610*/  FADD.FTZ R13, R28, R17 ;  /* 0x000000111c0d7221 */ /* 0x000fe20000010000 */
[----:B------:R-:W-:Y:S01]  /*2620*/  FADD.FTZ R14, R29, R18 ;  /* 0x000000121d0e7221 */ /* 0x000fe20000010000 */
[----:B------:R-:W-:-:S07]  /*2630*/  FADD.FTZ R15, R30, R19 ;  /* 0x000000131e0f7221 */ /* 0x000fce0000010000 */
.L_x_1013:
[----:B------:R-:W-:Y:S05]  /*2640*/  BSYNC.RECONVERGENT B0 ;  /* 0x0000000000007941 */ /* 0x000fea0003800200 */
.L_x_1012:
        /* <DEDUP_REMOVED lines=28> */
.L_x_1015:
[----:B------:R-:W-:Y:S05]  /*2810*/  BSYNC.RECONVERGENT B0 ;  /* 0x0000000000007941 */ /* 0x000fea0003800200 */
.L_x_1014:
        /* <DEDUP_REMOVED lines=21> */
[----:B------:R-:W-:Y:S01]  /*2970*/  IADD3 R17, PT, PT, -R0, 0x1, RZ ;  /* 0x0000000100117810 */ /* 0x000fe20007ffe1ff */
        /* <DEDUP_REMOVED lines=8> */
.L_x_1018:
[----:B------:R-:W4:Y:S04]  /*2a00*/  LDG.E.STRONG.GPU R0, desc[UR14][R12.64] ;  /* 0x0000000e0c007981 */ /* 0x000f28000c1ef900 */
[----:B----4-:R-:W-:Y:S01]  /*2a10*/  CCTL.IVALL ;  /* 0x00000000ff00798f */ /* 0x010fe20002000000 */
[----:B------:R-:W-:Y:S05]  /*2a20*/  YIELD ;  /* 0x0000000000007946 */ /* 0x000fea0003800000 */
[----:B------:R-:W-:-:S13]  /*2a30*/  ISETP.NE.AND P1, PT, R0, R19, PT ;  /* 0x000000130000720c */ /* 0x000fda0003f25270 */
[----:B------:R-:W-:Y:S05]  /*2a40*/  @P1 BRA `(.L_x_1018) ;  /* 0xfffffffc00ec1947 */ /* 0x000fea000383ffff */
.L_x_1017:
[----:B------:R-:W-:Y:S05]  /*2a50*/  WARPSYNC.ALL ;  /* 0x0000000000007948 */ /* 0x000fea0003800000 */
[----:B------:R-:W-:Y:S01]  /*2a60*/  BAR.SYNC.DEFER_BLOCKING 0x0 ;  /* 0x0000000000007b1d */ /* 0x000fe20000010000 */
[----:B------:R-:W-:-:S05]  /*2a70*/  HFMA2 R0, -RZ, RZ, 0, 0 ;  /* 0x00000000ff007431 */ /* 0x000fca00000001ff */
[----:B------:R-:W-:Y:S05]  /*2a80*/  @!P3 BRA `(.L_x_1019) ;  /* 0x000000040020b947 */ /* 0x000fea0003800000 */
[----:B------:R-:W-:-:S07]  /*2a90*/  MOV R0, RZ ;  /* 0x000000ff00007202 */ /* 0x000fce0000000f00 */
.L_x_1020:
[C---:B------:R-:W-:Y:S02]  /*2aa0*/  ISETP.EQ.OR P5, PT, R0.reuse, UR19, P2 ;  /* 0x0000001300007c0c */ /* 0x040fe400097a2670 */
[C---:B-1--4-:R-:W-:Y:S02]  /*2ab0*/  IADD3 R12, PT, PT, R0.reuse, 0x1, RZ ;  /* 0x00000001000c7810 */ /* 0x052fe40007ffe0ff */
        /* <DEDUP_REMOVED lines=14> */
[----:B------:R-:W4:Y:S02]  /*2ba0*/  @!P6 LDG.E.64 R12, desc[UR14][R12.64] ;  /* 0x0000000e0c0ce981 */ /* 0x000f24000c1e1b00 */
[----:B------:R-:W-:-:S06]  /*2bb0*/  @!P1 IMAD.WIDE.U32 R16, R16, R19, UR8 ;  /* 0x0000000810109e25 */ /* 0x000fcc000f8e0013 */
[----:B------:R-:W5:Y:S01]  /*2bc0*/  @!P1 LDG.E.64 R16, desc[UR14][R16.64] ;  /* 0x0000000e10109981 */ /* 0x000f62000c1e1b00 */
[C---:B--2---:R-:W-:Y:S02]  /*2bd0*/  IADD3 R18, PT, PT, R0.reuse, 0x3, RZ ;  /* 0x0000000300127810 */ /* 0x044fe40007ffe0ff */
        /* <DEDUP_REMOVED lines=10> */
[----:B----4-:R-:W-:Y:S01]  /*2c80*/  @!P6 FADD.FTZ R32, R32, R12 ;  /* 0x0000000c2020e221 */ /* 0x010fe20000010000 */
[----:B------:R-:W-:Y:S01]  /*2c90*/  @!P6 FADD.FTZ R33, R33, R13 ;  /* 0x0000000d2121e221 */ /* 0x000fe20000010000 */
[----:B------:R-:W-:Y:S01]  /*2ca0*/  @!P4 IMAD R15, R19, R22, UR12 ;  /* 0x0000000c130fce24 */ /* 0x000fe2000f8e0216 */
[C---:B------:R-:W-:Y:S01]  /*2cb0*/  IADD3 R18, PT, PT, R0.reuse, 0x7, RZ ;  /* 0x0000000700127810 */ /* 0x040fe20007ffe0ff */
[----:B------:R-:W-:Y:S01]  /*2cc0*/  HFMA2 R13, -RZ, RZ, 0, 4.76837158203125e-07 ;  /* 0x00000008ff0d7431 */ /* 0x000fe200000001ff */
[----:B------:R-:W-:Y:S01]  /*2cd0*/  IADD3 R19, PT, PT, R0, 0x6, RZ ;  /* 0x0000000600137810 */ /* 0x000fe20007ffe0ff */
[----:B-----5:R-:W-:Y:S01]  /*2ce0*/  @!P1 FADD.FTZ R32, R32, R16 ;  /* 0x0000001020209221 */ /* 0x020fe20000010000 */
        /* <DEDUP_REMOVED lines=34> */
.L_x_1019:
[----:B------:R-:W-:-:S04]  /*2f10*/  ULOP3.LUT UR6, UR21, 0x7, URZ, 0xc0, !UPT ;  /* 0x0000000715067892 */ /* 0x000fc8000f8ec0ff */
[----:B------:R-:W-:-:S09]  /*2f20*/  UISETP.NE.AND UP2, UPT, UR6, URZ, UPT ;  /* 0x000000ff0600728c */ /* 0x000fd2000bf45270 */
[----:B------:R-:W-:Y:S05]  /*2f30*/  BRA.U !UP2, `(.L_x_1016) ;  /* 0x000000050a287547 */ /* 0x000fea000b800000 */
[----:B------:R-:W-:-:S04]  /*2f40*/  ULOP3.LUT UR7, UR21, 0x3, URZ, 0xc0, !UPT ;  /* 0x0000000315077892 */ /* 0x000fc8000f8ec0ff */
[----:B------:R-:W-:Y:S01]  /*2f50*/  UISETP.NE.AND UP2, UPT, UR7, URZ, UPT ;  /* 0x000000ff0700728c */ /* 0x000fe2000bf45270 */
[----:B------:R-:W-:Y:S10]  /*2f60*/  BRA.U !UP0, `(.L_x_1021) ;  /* 0x0000000108907547 */ /* 0x000ff4000b800000 */
[C---:B-1--4-:R-:W-:Y:S02]  /*2f70*/  IADD3 R14, PT, PT, R0.reuse, 0x1, RZ ;  /* 0x00000001000e7810 */ /* 0x052fe40007ffe0ff */
[----:B------:R-:W-:Y:S02]  /*2f80*/  ISETP.EQ.OR P1, PT, R0, UR19, P2 ;  /* 0x0000001300007c0c */ /* 0x000fe40009722670 */
[----:B------:R-:W-:Y:S02]  /*2f90*/  ISETP.EQ.OR P3, PT, R14, UR19, P2 ;  /* 0x000000130e007c0c */ /* 0x000fe40009762670 */
[C---:B--2---:R-:W-:Y:S02]  /*2fa0*/  IADD3 R18, PT, PT, R0.reuse, 0x3, RZ ;  /* 0x0000000300127810 */ /* 0x044fe40007ffe0ff */
        /* <DEDUP_REMOVED lines=32> */
.L_x_1021:
[----:B------:R-:W-:Y:S05]  /*31b0*/  BRA.U !UP2, `(.L_x_1016) ;  /* 0x000000010a887547 */ /* 0x000fea000b800000 */
[----:B------:R-:W-:Y:S02]  /*31c0*/  UISETP.NE.AND UP2, UPT, UR7, 0x1, UPT ;  /* 0x000000010700788c */ /* 0x000fe4000bf45270 */
[----:B------:R-:W-:-:S06]  /*31d0*/  ULOP3.LUT UR6, UR21, 0x1, URZ, 0xc0, !UPT ;  /* 0x0000000115067892 */ /* 0x000fcc000f8ec0ff */
[----:B----4-:R-:W-:Y:S01]  /*31e0*/  MOV R16, UR6 ;  /* 0x0000000600107c02 */ /* 0x010fe20008000f00 */
[----:B------:R-:W-:Y:S06]  /*31f0*/  BRA.U !UP2, `(.L_x_1022) ;  /* 0x000000010a487547 */ /* 0x000fec000b800000 */
[C---:B------:R-:W-:Y:S02]  /*3200*/  ISETP.EQ.OR P3, PT, R0.reuse, UR19, P2 ;  /* 0x0000001300007c0c */ /* 0x040fe40009762670 */
[----:B-1----:R-:W-:Y:S02]  /*3210*/  IADD3 R12, PT, PT, R0, 0x1, RZ ;  /* 0x00000001000c7810 */ /* 0x002fe40007ffe0ff */
        /* <DEDUP_REMOVED lines=10> */
[----:B------:R-:W4:Y:S01]  /*32c0*/  @!P1 LDG.E.64 R12, desc[UR14][R12.64] ;  /* 0x0000000e0c0c9981 */ /* 0x000f22000c1e1b00 */
[----:B------:R-:W-:Y:S01]  /*32d0*/  IADD3 R0, PT, PT, R0, 0x2, RZ ;  /* 0x0000000200007810 */ /* 0x000fe20007ffe0ff */
[----:B0--3--:R-:W-:Y:S01]  /*32e0*/  @!P3 FADD.FTZ R32, R32, R14 ;  /* 0x0000000e2020b221 */ /* 0x009fe20000010000 */
[----:B------:R-:W-:-:S03]  /*32f0*/  @!P3 FADD.FTZ R33, R33, R15 ;  /* 0x0000000f2121b221 */ /* 0x000fc60000010000 */
[----:B----4-:R-:W-:Y:S01]  /*3300*/  @!P1 FADD.FTZ R32, R32, R12 ;  /* 0x0000000c20209221 */ /* 0x010fe20000010000 */
[----:B------:R-:W-:-:S07]  /*3310*/  @!P1 FADD.FTZ R33, R33, R13 ;  /* 0x0000000d21219221 */ /* 0x000fce0000010000 */
.L_x_1022:
[----:B------:R-:W-:Y:S01]  /*3320*/  ISETP.EQ.OR P1, PT, R0, UR19, P2 ;  /* 0x0000001300007c0c */ /* 0x000fe20009722670 */
[----:B------:R-:W-:Y:S03]  /*3330*/  BSSY.RECONVERGENT B0, `(.L_x_1016) ;  /* 0x000000a000007945 */ /* 0x000fe60003800200 */
[----:B------:R-:W-:-:S13]  /*3340*/  ISETP.NE.U32.OR P1, PT, R16, 0x1, P1 ;  /* 0x000000011000780c */ /* 0x000fda0000f25470 */
[----:B------:R-:W-:Y:S05]  /*3350*/  @P1 BRA `(.L_x_1023) ;  /* 0x00000000001c1947 */ /* 0x000fea0003800000 */
[----:B-1----:R-:W-:Y:S02]  /*3360*/  MOV R13, UR20 ;  /* 0x00000014000d7c02 */ /* 0x002fe40008000f00 */
[----:B------:R-:W-:-:S03]  /*3370*/  MOV R15, 0x8 ;  /* 0x00000008000f7802 */ /* 0x000fc60000000f00 */
[----:B------:R-:W-:-:S04]  /*3380*/  IMAD R12, R0, R13, UR12 ;  /* 0x0000000c000c7e24 */ /* 0x000fc8000f8e020d */
[----:B------:R-:W-:-:S06]  /*3390*/  IMAD.WIDE.U32 R12, R12, R15, UR8 ;  /* 0x000000080c0c7e25 */ /* 0x000fcc000f8e000f */
[----:B------:R-:W0:Y:S02]  /*33a0*/  LDG.E.64 R12, desc[UR14][R12.64] ;  /* 0x0000000e0c0c7981 */ /* 0x000e24000c1e1b00 */
[----:B0--3--:R-:W-:Y:S01]  /*33b0*/  FADD.FTZ R32, R32, R12 ;  /* 0x0000000c20207221 */ /* 0x009fe20000010000 */
[----:B------:R-:W-:-:S07]  /*33c0*/  FADD.FTZ R33, R33, R13 ;  /* 0x0000000d21217221 */ /* 0x000fce0000010000 */
.L_x_1023:
[----:B------:R-:W-:Y:S05]  /*33d0*/  BSYNC.RECONVERGENT B0 ;  /* 0x0000000000007941 */ /* 0x000fea0003800200 */
.L_x_1016:
[----:B------:R-:W5:Y:S01]  /*33e0*/  S2UR UR7, SR_CgaCtaId ;  /* 0x00000000000779c3 */ /* 0x000f620000008800 */
[----:B------:R-:W-:Y:S01]  /*33f0*/  UMOV UR6, 0x400 ;  /* 0x0000040000067882 */ /* 0x000fe20000000000 */
[----:B------:R-:W-:Y:S01]  /*3400*/  FADD.FTZ R34, R34, -UR23 ;  /* 0x8000001722227e21 */ /* 0x000fe20008010000 */
[----:B------:R-:W-:Y:S01]  /*3410*/  FADD.FTZ R35, R35, -UR23 ;  /* 0x8000001723237e21 */ /* 0x000fe20008010000 */
[----:B------:R-:W-:Y:S01]  /*3420*/  FADD.FTZ R6, R6, -UR23 ;  /* 0x8000001706067e21 */ /* 0x000fe20008010000 */
[----:B------:R-:W-:Y:S01]  /*3430*/  FADD.FTZ R7, R7, -UR23 ;  /* 0x8000001707077e21 */ /* 0x000fe20008010000 */
[----:B----4-:R-:W-:Y:S01]  /*3440*/  FMUL.FTZ R23, R34, UR17 ;  /* 0x0000001122177c20 */ /* 0x010fe20008410000 */
[----:B-----5:R-:W-:-:S09]  /*3450*/  ULEA UR6, UR7, UR6, 0x18 ;  /* 0x0000000607067291 */ /* 0x020fd2000f8ec0ff */
[----:B------:R-:W-:Y:S01]  /*3460*/  @!P2 STS.64 [UR6+0x30], R32 ;  /* 0x00003020ff00a988 */ /* 0x000fe20008000a06 */
[----:B------:R-:W-:Y:S06]  /*3470*/  BAR.SYNC.DEFER_BLOCKING 0x0 ;  /* 0x0000000000007b1d */ /* 0x000fec0000010000 */
[----:B-1----:R-:W1:Y:S01]  /*3480*/  LDS.64 R12, [UR6+0x30] ;  /* 0x00003006ff0c7984 */ /* 0x002e620008000a00 */
[----:B------:R-:W1:Y:S02]  /*3490*/  LDCU UR6, c[0x0][0x42c] ;  /* 0x00008580ff0677ac */ /* 0x000e640008000800 */
[----:B-1----:R-:W-:Y:S01]  /*34a0*/  FMUL.FTZ R0, R12, UR6 ;  /* 0x000000060c007c20 */ /* 0x002fe20008410000 */
[----:B------:R-:W-:Y:S01]  /*34b0*/  FMUL.FTZ R13, R13, UR6 ;  /* 0x000000060d0d7c20 */ /* 0x000fe20008410000 */
[----:B------:R-:W-:Y:S01]  /*34c0*/  FMUL.FTZ R12, R35, UR17 ;  /* 0x00000011230c7c20 */ /* 0x000fe20008410000 */
[----:B------:R-:W-:Y:S06]  /*34d0*/  BRA.U !UP1, `(.L_x_1024) ;  /* 0x0000000109487547 */ /* 0x000fec000b800000 */
[----:B------:R-:W-:Y:S01]  /*34e0*/  FFMA.FTZ R14, R10, R23, R4 ;  /* 0x000000170a0e7223 */ /* 0x000fe20000010004 */
[----:B------:R-:W-:-:S03]  /*34f0*/  FFMA.FTZ R15, R11, R12, R5 ;  /* 0x0000000c0b0f7223 */ /* 0x000fc60000010005 */
[----:B------:R-:W-:Y:S01]  /*3500*/  FMUL.FTZ R16, R14, -1.4426950216293334961 ;  /* 0xbfb8aa3b0e107820 */ /* 0x000fe20000410000 */
[----:B--2---:R-:W-:-:S05]  /*3510*/  FMUL.FTZ R18, R15, -1.4426950216293334961 ;  /* 0xbfb8aa3b0f127820 */ /* 0x004fca0000410000 */
        /* <DEDUP_REMOVED lines=14> */
.L_x_1024:
[----:B------:R-:W-:Y:S04]  /*3600*/  BSSY.RECONVERGENT B0, `(.L_x_1025) ;  /* 0x0000014000007945 */ /* 0x000fe80003800200 */
[----:B------:R-:W-:Y:S05]  /*3610*/  @P0 BRA `(.L_x_1026) ;  /* 0x0000000000480947 */ /* 0x000fea0003800000 */
[----:B------:R-:W1:Y:S01]  /*3620*/  LDCU.64 UR8, c[0x0][0x3f8] ;  /* 0x00007f00ff0877ac */ /* 0x000e620008000a00 */
[----:B------:R-:W-:Y:S01]  /*3630*/  SHF.R.S32.HI R19, RZ, 0x1f, R40 ;  /* 0x0000001fff137819 */ /* 0x000fe20000011428 */
[C-C-:B------:R-:W-:Y:S01]  /*3640*/  FFMA.FTZ R17, R0.reuse, R23, R13.reuse ;  /* 0x0000001700117223 */ /* 0x140fe2000001000d */
        /* <DEDUP_REMOVED lines=8> */
[----:B-1----:R-:W-:Y:S02]  /*36d0*/  IMAD R19, R19, UR8, RZ ;  /* 0x0000000813137c24 */ /* 0x002fe4000f8e02ff */
[----:B------:R-:W-:-:S04]  /*36e0*/  IMAD.WIDE.U32 R14, R40, UR8, R14 ;  /* 0x00000008280e7c25 */ /* 0x000fc8000f8e000e */
[----:B------:R-:W-:Y:S01]  /*36f0*/  IMAD R19, R40, UR9, R19 ;  /* 0x0000000928137c24 */ /* 0x000fe2000f8e0213 */
[----:B----4-:R-:W-:-:S04]  /*3700*/  LEA R2, P0, R14, UR6, 0x2 ;  /* 0x000000060e027c11 */ /* 0x010fc8000f8010ff */
[----:B------:R-:W-:-:S04]  /*3710*/  IADD3 R19, PT, PT, R15, R19, RZ ;  /* 0x000000130f137210 */ /* 0x000fc80007ffe0ff */
[----:B------:R-:W-:-:S05]  /*3720*/  LEA.HI.X R3, R14, UR7, R19, 0x2, P0 ;  /* 0x000000070e037c11 */ /* 0x000fca00080f1413 */
[----:B------:R1:W-:Y:S02]  /*3730*/  STG.E.64 desc[UR14][R2.64], R16 ;  /* 0x0000001002007986 */ /* 0x0003e4000c101b0e */
.L_x_1026:
[----:B------:R-:W-:Y:S05]  /*3740*/  BSYNC.RECONVERGENT B0 ;  /* 0x0000000000007941 */ /* 0x000fea0003800200 */
.L_x_1025:
[----:B------:R-:W-:Y:S01]  /*3750*/  UISETP.NE.AND UP1, UPT, UR22, URZ, UPT ;  /* 0x000000ff1600728c */ /* 0x000fe2000bf25270 */
[----:B-1----:R-:W-:Y:S01]  /*3760*/  FMUL.FTZ R17, R6, UR17 ;  /* 0x0000001106117c20 */ /* 0x002fe20008410000 */
[----:B------:R-:W-:-:S07]  /*3770*/  FMUL.FTZ R16, R7, UR17 ;  /* 0x0000001107107c20 */ /* 0x000fce0008410000 */
[----:B------:R-:W-:Y:S05]  /*3780*/  BRA.U !UP1, `(.L_x_1027) ;  /* 0x0000000109487547 */ /* 0x000fea000b800000 */
[----:B------:R-:W-:Y:S01]  /*3790*/  FFMA.FTZ R4, R10, R17, R4 ;  /* 0x000000110a047223 */ /* 0x000fe20000010004 */
[----:B------:R-:W-:-:S03]  /*37a0*/  FFMA.FTZ R5, R11, R16, R5 ;  /* 0x000000100b057223 */ /* 0x000fc60000010005 */
[----:B------:R-:W-:Y:S01]  /*37b0*/  FMUL.FTZ R2, R4, -1.4426950216293334961 ;  /* 0xbfb8aa3b04027820 */ /* 0x000fe20000410000 */
[----:B------:R-:W-:-:S05]  /*37c0*/  FMUL.FTZ R6, R5, -1.4426950216293334961 ;  /* 0xbfb8aa3b05067820 */ /* 0x000fca0000410000 */
[----:B------:R-:W1:Y:S08]  /*37d0*/  MUFU.EX2 R2, R2 ;  /* 0x0000000200027308 */ /* 0x000e700000000800 */
[----:B------:R-:W4:Y:S01]  /*37e0*/  MUFU.EX2 R6, R6 ;  /* 0x0000000600067308 */ /* 0x000f220000000800 */
[----:B-1----:R-:W-:-:S07]  /*37f0*/  FADD.FTZ R3, R2, 1 ;  /* 0x3f80000002037421 */ /* 0x002fce0000010000 */
[----:B------:R-:W1:Y:S01]  /*3800*/  MUFU.RCP R3, R3 ;  /* 0x0000000300037308 */ /* 0x000e620000001000 */
[----:B----4-:R-:W-:-:S07]  /*3810*/  FADD.FTZ R7, R6, 1 ;  /* 0x3f80000006077421 */ /* 0x010fce0000010000 */
[----:B------:R-:W4:Y:S01]  /*3820*/  MUFU.RCP R12, R7 ;  /* 0x00000007000c7308 */ /* 0x000f220000001000 */
[----:B-1----:R-:W-:Y:S01]  /*3830*/  FADD.FTZ R15, -R3, 1 ;  /* 0x3f800000030f7421 */ /* 0x002fe20000010100 */
[----:B------:R-:W-:-:S03]  /*3840*/  FMUL.FTZ R8, R8, R3 ;  /* 0x0000000308087220 */ /* 0x000fc60000410000 */
[----:B------:R-:W-:Y:S01]  /*3850*/  FFMA.FTZ R15, R4, R15, 1 ;  /* 0x3f800000040f7423 */ /* 0x000fe2000001000f */
[----:B----4-:R-:W-:Y:S01]  /*3860*/  FADD.FTZ R14, -R12, 1 ;  /* 0x3f8000000c0e7421 */ /* 0x010fe20000010100 */
[----:B------:R-:W-:Y:S02]  /*3870*/  FMUL.FTZ R9, R9, R12 ;  /* 0x0000000c09097220 */ /* 0x000fe40000410000 */
[----:B------:R-:W-:Y:S01]  /*3880*/  FMUL.FTZ R8, R8, R15 ;  /* 0x0000000f08087220 */ /* 0x000fe20000410000 */
[----:B------:R-:W-:-:S04]  /*3890*/  FFMA.FTZ R14, R5, R14, 1 ;  /* 0x3f800000050e7423 */ /* 0x000fc8000001000e */
[----:B------:R-:W-:-:S07]  /*38a0*/  FMUL.FTZ R9, R9, R14 ;  /* 0x0000000e09097220 */ /* 0x000fce0000410000 */
.L_x_1027:
[----:B------:R-:W1:Y:S01]  /*38b0*/  LDCU.64 UR6, c[0x0][0x400] ;  /* 0x00008000ff0677ac */ /* 0x000e620008000a00 */
        /* <DEDUP_REMOVED lines=9> */
[----:B-1----:R-:W-:-:S04]  /*3950*/  ISETP.GE.U32.AND P0, PT, R7, UR6, PT ;  /* 0x0000000607007c0c */ /* 0x002fc8000bf06070 */
        /* <DEDUP_REMOVED lines=9> */
[----:B------:R-:W-:-:S04]  /*39f0*/  IADD3 R3, PT, PT, R43, R3, RZ ;  /* 0x000000032b037210 */ /* 0x000fc80007ffe0ff */
[----:B------:R-:W-:-:S05]  /*3a00*/  LEA.HI.X R3, R42, UR9, R3, 0x2, P0 ;  /* 0x000000092a037c11 */ /* 0x000fca00080f1403 */
[----:B------:R1:W-:Y:S02]  /*3a10*/  STG.E.64 desc[UR14][R2.64], R4 ;  /* 0x0000000402007986 */ /* 0x0003e4000c101b0e */
.L_x_1029:
[----:B------:R-:W-:Y:S05]  /*3a20*/  BSYNC.RECONVERGENT B0 ;  /* 0x0000000000007941 */ /* 0x000fea0003800200 */
.L_x_1028:
[----:B------:R-:W-:Y:S02]  /*3a30*/  UIADD3 UR11, UPT, UPT, UR20, UR11, URZ ;  /* 0x0000000b140b7290 */ /* 0x000fe4000fffe0ff */
[----:B------:R-:W-:Y:S02]  /*3a40*/  UIADD3 UR4, UPT, UPT, UR4, 0x1, URZ ;  /* 0x0000000104047890 */ /* 0x000fe4000fffe0ff */
[----:B------:R-:W-:-:S09]  /*3a50*/  UISETP.GE.AND UP1, UPT, UR11, UR5, UPT ;  /* 0x000000050b00728c */ /* 0x000fd2000bf26270 */
[----:B------:R-:W-:Y:S05]  /*3a60*/  BRA.U !UP1, `(.L_x_1030) ;  /* 0xffffffc509e07547 */ /* 0x000fea000b83ffff */
.L_x_1005:
[----:B-1----:R-:W1:Y:S01]  /*3a70*/  LDC R4, c[0x0][0x370] ;  /* 0x0000dc00ff047b82 */ /* 0x002e620000000800 */
[----:B------:R-:W-:Y:S01]  /*3a80*/  ISETP.NE.AND P2, PT, R37, RZ, PT ;  /* 0x000000ff2500720c */ /* 0x000fe20003f45270 */
[----:B------:R-:W-:Y:S06]  /*3a90*/  BSSY.RECONVERGENT B0, `(.L_x_1031) ;  /* 0x0000011000007945 */ /* 0x000fec0003800200 */
[----:B------:R-:W4:Y:S08]  /*3aa0*/  LDC R7, c[0x0][0x374] ;  /* 0x0000dd00ff077b82 */ /* 0x000f300000000800 */
[----:B------:R-:W5:Y:S01]  /*3ab0*/  LDC.64 R2, c[0x0][0x3c8] ;  /* 0x0000f200ff027b82 */ /* 0x000f620000000a00 */
[----:B-1----:R-:W-:-:S02]  /*3ac0*/  IADD3 R5, PT, PT, R4, -0x1, RZ ;  /* 0xffffffff04057810 */ /* 0x002fc40007ffe0ff */
        /* <DEDUP_REMOVED lines=13> */
.L_x_1032:
[----:B------:R-:W-:Y:S05]  /*3ba0*/  BSYNC.RECONVERGENT B0 ;  /* 0x0000000000007941 */ /* 0x000fea0003800200 */
.L_x_1031:
[----:B------:R-:W-:Y:S05]  /*3bb0*/  @P0 EXIT ;  /* 0x000000000000094d */ /* 0x000fea0003800000 */
[----:B------:R-:W-:Y:S05]  /*3bc0*/  @P2 BRA `(.L_x_1033) ;  /* 0x0000000000202947 */ /* 0x000fea0003800000 */
[----:B------:R-:W-:-:S05]  /*3bd0*/  IMAD R0, R4, R7, RZ ;  /* 0x0000000704007224 */ /* 0x000fca00078e02ff */
[----:B------:R-:W-:-:S13]  /*3be0*/  ISETP.NE.AND P0, PT, R0, -0x1, PT ;  /* 0xffffffff0000780c */ /* 0x000fda0003f05270 */
[----:B------:R-:W-:Y:S05]  /*3bf0*/  @!P0 BRA `(.L_x_1033) ;  /* 0x0000000000148947 */ /* 0x000fea0003800000 */
.L_x_1034:
[----:B-1----:R-:W4:Y:S04]  /*3c00*/  LDG.E.STRONG.GPU R5, desc[UR14][R2.64] ;  /* 0x0000000e02057981 */ /* 0x002f28000c1ef900 */
[----:B----4-:R-:W-:Y:S01]  /*3c10*/  CCTL.IVALL ;  /* 0x00000000ff00798f */ /* 0x010fe20002000000 */
[----:B------:R-:W-:Y:S05]  /*3c20*/  YIELD ;  /* 0x0000000000007946 */ /* 0x000fea0003800000 */
[----:B------:R-:W-:-:S13]  /*3c30*/  ISETP.NE.AND P0, PT, R5, R0, PT ;  /* 0x000000000500720c */ /* 0x000fda0003f05270 */
[----:B------:R-:W-:Y:S05]  /*3c40*/  @P0 BRA `(.L_x_1034) ;  /* 0xfffffffc00ec0947 */ /* 0x000fea000383ffff */
.L_x_1033:
        /* <DEDUP_REMOVED lines=35> */
[----:B------:R-:W1:Y:S01]  /*3e80*/  LDCU.64 UR4, c[0x0][0x3d8] ;  /* 0x00007b00ff0477ac */ /* 0x000e620008000a00 */
        /* <DEDUP_REMOVED lines=9> */
[----:B0--3--:R-:W-:Y:S02]  /*3f20*/  SHF.L.U64.HI R32, R0, 0x2, R3 ;  /* 0x0000000200207819 */ /* 0x009fe40000010203 */
[----:B------:R-:W-:Y:S02]  /*3f30*/  SHF.L.U64.HI R28, R7, 0x2, R22 ;  /* 0x00000002071c7819 */ /* 0x000fe40000010216 */
[C---:B-1----:R-:W-:Y:S02]  /*3f40*/  LEA R20, P1, R37.reuse, UR4, 0x2 ;  /* 0x0000000425147c11 */ /* 0x042fe4000f8210ff */
        /* <DEDUP_REMOVED lines=12> */
.L_x_1037:
[----:B-1----:R-:W-:Y:S01]  /*4010*/  LEA R14, P1, R0, R20, 0x2 ;  /* 0x00000014000e7211 */ /* 0x002fe200078210ff */
[----:B------:R-:W3:Y:S01]  /*4020*/  LDG.E R10, desc[UR14][R20.64] ;  /* 0x0000000e140a7981 */ /* 0x000ee2000c1e1900 */
[----:B------:R-:W-:Y:S02]  /*4030*/  IADD3 R16, P2, PT, R20, R8, RZ ;  /* 0x0000000814107210 */ /* 0x000fe40007f5e0ff */
[----:B------:R-:W-:Y:S02]  /*4040*/  LEA R12, P3, R7, R20, 0x2 ;  /* 0x00000014070c7211 */ /* 0x000fe400078610ff */
[C---:B------:R-:W-:Y:S02]  /*4050*/  IADD3.X R15, PT, PT, R21.reuse, R32, RZ, P1, !PT ;  /* 0x00000020150f7210 */ /* 0x040fe40000ffe4ff */
[C---:B------:R-:W-:Y:S02]  /*4060*/  IADD3.X R17, PT, PT, R21.reuse, R30, RZ, P2, !PT ;  /* 0x0000001e15117210 */ /* 0x040fe400017fe4ff */
[----:B------:R-:W-:Y:S01]  /*4070*/  IADD3.X R13, PT, PT, R21, R28, RZ, P3, !PT ;  /* 0x0000001c150d7210 */ /* 0x000fe20001ffe4ff */
[----:B------:R0:W3:Y:S04]  /*4080*/  LDG.E R11, desc[UR14][R14.64] ;  /* 0x0000000e0e0b7981 */ /* 0x0000e8000c1e1900 */
[----:B--2---:R-:W2:Y:S04]  /*4090*/  LDG.E R18, desc[UR14][R16.64] ;  /* 0x0000000e10127981 */ /* 0x004ea8000c1e1900 */
        /* <DEDUP_REMOVED lines=18> */
.L_x_1036:
[----:B------:R-:W-:Y:S05]  /*41c0*/  BSYNC.RECONVERGENT B0 ;  /* 0x0000000000007941 */ /* 0x000fea0003800200 */
.L_x_1035:
[----:B------:R-:W-:Y:S05]  /*41d0*/  @!P0 EXIT ;  /* 0x000000000000894d */ /* 0x000fea0003800000 */
[C---:B------:R-:W-:Y:S01]  /*41e0*/  SHF.L.U64.HI R2, R4.reuse, 0x2, R5 ;  /* 0x0000000204027819 */ /* 0x040fe20000010205 */
[----:B------:R-:W4:Y:S01]  /*41f0*/  LDCU.64 UR4, c[0x0][0x3d8] ;  /* 0x00007b00ff0477ac */ /* 0x000f220008000a00 */
[----:B------:R-:W-:Y:S02]  /*4200*/  SHF.L.U32 R4, R4, 0x2, RZ ;  /* 0x0000000204047819 */ /* 0x000fe400000006ff */
[C---:B-1----:R-:W-:Y:S01]  /*4210*/  SHF.L.U64.HI R11, R7.reuse, 0x2, R22 ;  /* 0x00000002070b7819 */ /* 0x042fe20000010216 */
[----:B------:R-:W1:Y:S01]  /*4220*/  LDCU.64 UR6, c[0x0][0x388] ;  /* 0x00007100ff0677ac */ /* 0x000e620008000a00 */
[----:B------:R-:W-:Y:S02]  /*4230*/  SHF.L.U32 R13, R7, 0x2, RZ ;  /* 0x00000002070d7819 */ /* 0x000fe400000006ff */
[C---:B------:R-:W-:Y:S01]  /*4240*/  SHF.L.U64.HI R5, R0.reuse, 0x2, R3 ;  /* 0x0000000200057819 */ /* 0x040fe20000010203 */
[----:B------:R-:W0:Y:S01]  /*4250*/  LDCU.64 UR8, c[0x0][0x390] ;  /* 0x00007200ff0877ac */ /* 0x000e220008000a00 */
[----:B------:R-:W-:-:S07]  /*4260*/  SHF.L.U32 R9, R0, 0x2, RZ ;  /* 0x0000000200097819 */ /* 0x000fce00000006ff */
.L_x_1038:
[C---:B------:R-:W-:Y:S02]  /*4270*/  SHF.L.U32 R7, R37.reuse, 0x2, RZ ;  /* 0x0000000225077819 */ /* 0x040fe400000006ff */
[----:B-1----:R-:W-:Y:S02]  /*4280*/  SHF.L.U64.HI R26, R37, 0x2, R6 ;  /* 0x00000002251a7819 */ /* 0x002fe40000010206 */
[----:B----4-:R-:W-:-:S04]  /*4290*/  IADD3 R14, P0, PT, R7, UR4, RZ ;  /* 0x00000004070e7c10 */ /* 0x010fc8000ff1e0ff */
[----:B------:R-:W-:Y:S02]  /*42a0*/  IADD3.X R15, PT, PT, R26, UR5, RZ, P0, !PT ;  /* 0x000000051a0f7c10 */ /* 0x000fe400087fe4ff */
[C---:B------:R-:W-:Y:S02]  /*42b0*/  IADD3 R16, P0, PT, R14.reuse, R9, RZ ;  /* 0x000000090e107210 */ /* 0x040fe40007f1e0ff */
[C---:B------:R-:W-:Y:S01]  /*42c0*/  IADD3 R24, P1, PT, R14.reuse, R13, RZ ;  /* 0x0000000d0e187210 */ /* 0x040fe20007f3e0ff */
[----:B------:R-:W4:Y:S01]  /*42d0*/  LDG.E R22, desc[UR14][R14.64] ;  /* 0x0000000e0e167981 */ /* 0x000f22000c1e1900 */
[C---:B------:R-:W-:Y:S02]  /*42e0*/  IADD3.X R17, PT, PT, R15.reuse, R5, RZ, P0, !PT ;  /* 0x000000050f117210 */ /* 0x040fe400007fe4ff */
[----:B--2---:R-:W-:Y:S02]  /*42f0*/  IADD3 R18, P0, PT, R14, R4, RZ ;  /* 0x000000040e127210 */ /* 0x004fe40007f1e0ff */
        /* <DEDUP_REMOVED lines=9> */
[----:B------:R-:W-:Y:S02]  /*4390*/  LOP3.LUT R12, R10, 0x3, RZ, 0xc0, !PT ;  /* 0x000000030a0c7812 */ /* 0x000fe400078ec0ff */
[----:B-1----:R-:W-:Y:S02]  /*43a0*/  IADD3 R28, P0, PT, R30, UR6, RZ ;  /* 0x000000061e1c7c10 */ /* 0x002fe4000ff1e0ff */
[----:B------:R-:W-:Y:S02]  /*43b0*/  LOP3.LUT R7, R26, 0x3, RZ, 0xc0, !PT ;  /* 0x000000031a077812 */ /* 0x000fe400078ec0ff */
[----:B0-----:R-:W-:Y:S02]  /*43c0*/  IADD3 R30, P1, PT, R30, UR8, RZ ;  /* 0x000000081e1e7c10 */ /* 0x001fe4000ff3e0ff */
[----:B------:R-:W-:Y:S02]  /*43d0*/  IADD3 R6, P2, PT, R6, UR4, RZ ;  /* 0x0000000406067c10 */ /* 0x000fe4000ff5e0ff */
[----:B------:R-:W-:-:S02]  /*43e0*/  IADD3.X R29, PT, PT, R12, UR7, RZ, P0, !PT ;  /* 0x000000070c1d7c10 */ /* 0x000fc400087fe4ff */
[----:B------:R-:W-:Y:S02]  /*43f0*/  IADD3.X R31, PT, PT, R12, UR9, RZ, P1, !PT ;  /* 0x000000090c1f7c10 */ /* 0x000fe40008ffe4ff */
[----:B------:R-:W-:Y:S02]  /*4400*/  IADD3.X R7, PT, PT, R7, UR5, RZ, P2, !PT ;  /* 0x0000000507077c10 */ /* 0x000fe400097fe4ff */
[C---:B--2---:R-:W-:Y:S02]  /*4410*/  IADD3 R16, P0, PT, R6.reuse, R9, RZ ;  /* 0x0000000906107210 */ /* 0x044fe40007f1e0ff */
[C---:B---3--:R-:W-:Y:S02]  /*4420*/  IADD3 R18, P1, PT, R6.reuse, R4, RZ ;  /* 0x0000000406127210 */ /* 0x048fe40007f3e0ff */
        /* <DEDUP_REMOVED lines=54> */
.L_x_1039:
        /* <DEDUP_REMOVED lines=15> */
.L_x_2492:


//--------------------- .text._Z35group_norm_nhwc_bwd_one_pass_kernelI11Fp32IOFp32WLi256ELi4ELi128EEv26Group_norm_nhwc_bwd_params --------------------------
	.section	.text._Z35group_norm_nhwc_bwd_one_pass_kernelI11Fp32IOFp32WLi256ELi4ELi128EEv26Group_norm_nhwc_bwd_params,"ax",@progbits
	.align	128
        .global         _Z35group_norm_nhwc_bwd_one_pass_kernelI11Fp32IOFp32WLi256ELi4ELi128EEv26Group_norm_nhwc_bwd_params
        .type           _Z35group_norm_nhwc_bwd_one_pass_kernelI11Fp32IOFp32WLi256ELi4ELi128EEv26Group_norm_nhwc_bwd_params,@function
        .size           _Z35group_norm_nhwc_bwd_one_pass_kernelI11Fp32IOFp32WLi256ELi4ELi128EEv26Group_norm_nhwc_bwd_params,(.L_x_2493 - _Z35group_norm_nhwc_bwd_one_pass_kernelI11Fp32IOFp32WLi256ELi4ELi128EEv26Group_norm_nhwc_bwd_params)
        .other          _Z35group_norm_nhwc_bwd_one_pass_kernelI11Fp32IOFp32WLi256ELi4ELi128EEv26Group_norm_nhwc_bwd_params,@"STO_CUDA_ENTRY STV_DEFAULT"
_Z35group_norm_nhwc_bwd_one_pass_kernelI11Fp32IOFp32WLi256ELi4ELi128EEv26Group_norm_nhwc_bwd_params:
.text._Z35group_norm_nhwc_bwd_one_pass_kernelI11Fp32IOFp32WLi256ELi4ELi128EEv26Group_norm_nhwc_bwd_params:
        /* <DEDUP_REMOVED lines=11> */
[----:B------:R-:W1:Y:S01]  /*00b0*/  S2R R44, SR_LANEID ;  /* 0x00000000002c7919 */ /* 0x000e620000000000 */
[----:B------:R-:W2:Y:S01]  /*00c0*/  LDCU UR20, c[0x0][0x374] ;  /* 0x00006e80ff1477ac */ /* 0x000ea20008000800 */
[--C-:B------:R-:W-:Y:S02]  /*00d0*/  SHF.R.U32.HI R47, RZ, 0x1, R45.reuse ;  /* 0x00000001ff2f7819 */ /* 0x100fe4000001162d */
[----:B------:R-:W-:Y:S01]  /*00e0*/  SHF.R.U32.HI R46, RZ, 0x2, R45 ;  /* 0x00000002ff2e7819 */ /* 0x000fe2000001162d */
[----:B------:R-:W3:Y:S02]  /*00f0*/  LDCU UR21, c[0x0][0x370] ;  /* 0x00006e00ff1577ac */ /* 0x000ee40008000800 */
[----:B------:R-:W4:Y:S01]  /*0100*/  S2UR UR10, SR_CgaCtaId ;  /* 0x00000000000a79c3 */ /* 0x000f220000008800 */
[----:B------:R-:W-:Y:S01]  /*0110*/  LOP3.LUT R46, R46, 0xf8, RZ, 0xc0, !PT ;  /* 0x000000f82e2e7812 */ /* 0x000fe200078ec0ff */
[----:B------:R-:W-:Y:S01]  /*0120*/  UMOV UR4, 0x400 ;  /* 0x0000040000047882 */ /* 0x000fe20000000000 */
[----:B------:R-:W0:Y:S01]  /*0130*/  LDCU.U8 UR22, c[0x0][0x414] ;  /* 0x00008280ff1677ac */ /* 0x000e220008000000 */
[----:B------:R-:W-:Y:S01]  /*0140*/  UMOV UR11, UR12 ;  /* 0x0000000c000b7c82 */ /* 0x000fe20008000000 */
[----:B0-----:R-:W-:Y:S01]  /*0150*/  IMAD R47, R0, UR19, R47 ;  /* 0x00000013002f7c24 */ /* 0x001fe2000f8e022f */
[----:B---3--:R-:W-:-:S02]  /*0160*/  ULOP3.LUT UR16, UR21, 0x7ffffff8, URZ, 0xc0, !UPT ;  /* 0x7ffffff815107892 */ /* 0x008fc4000f8ec0ff */
[----:B----4-:R-:W-:-:S03]  /*0170*/  ULEA UR10, UR10, UR4, 0x18 ;  /* 0x000000040a0a7291 */ /* 0x010fc6000f8ec0ff */
[----:B-12---:R-:W-:-:S09]  /*0180*/  UMOV UR4, URZ ;  /* 0x000000ff00047c82 */ /* 0x006fd20008000000 */
.L_x_1071:
[----:B01----:R-:W0:Y:S01]  /*0190*/  LDC R6, c[0x0][0x410] ;  /* 0x00010400ff067b82 */ /* 0x003e220000000800 */
[----:B------:R-:W1:Y:S01]  /*01a0*/  LDCU.128 UR24, c[0x0][0x400] ;  /* 0x00008000ff1877ac */ /* 0x000e620008000c00 */
[----:B------:R-:W-:Y:S02]  /*01b0*/  ISETP.LE.AND P2, PT, RZ, UR11, PT ;  /* 0x0000000bff007c0c */ /* 0x000fe4000bf43270 */
[----:B------:R-:W-:Y:S01]  /*01c0*/  IADD3 R18, PT, PT, R47, 0x40, RZ ;  /* 0x000000402f127810 */ /* 0x000fe20007ffe0ff */
[----:B--2---:R-:W2:Y:S03]  /*01d0*/  LDCU.64 UR6, c[0x0][0x3b8] ;  /* 0x00007700ff0677ac */ /* 0x004ea60008000a00 */
[----:B------:R-:W-:Y:S01]  /*01e0*/  SHF.R.S32.HI R25, RZ, 0x1f, R18 ;  /* 0x0000001fff197819 */ /* 0x000fe20000011412 */
[----:B--2---:R-:W-:Y:S01]  /*01f0*/  UIMAD.WIDE UR6, UR11, 0x8, UR6 ;  /* 0x000000080b0678a5 */ /* 0x004fe2000f8e0206 */
[----:B0-----:R-:W-:-:S04]  /*0200*/  IABS R5, R6 ;  /* 0x0000000600057213 */ /* 0x001fc80000000000 */
[----:B------:R-:W0:Y:S01]  /*0210*/  I2F.RP R0, R5 ;  /* 0x0000000500007306 */ /* 0x000e220000209400 */
[----:B------:R-:W-:Y:S02]  /*0220*/  MOV R16, UR6 ;  /* 0x0000000600107c02 */ /* 0x000fe40008000f00 */
[----:B------:R-:W-:-:S06]  /*0230*/  MOV R17, UR7 ;  /* 0x0000000700117c02 */ /* 0x000fcc0008000f00 */
[----:B------:R-:W2:Y:S01]  /*0240*/  LDG.E.64 R16, desc[UR14][R16.64] ;  /* 0x0000000e10107981 */ /* 0x000ea2000c1e1b00 */
[----:B0-----:R-:W0:Y:S02]  /*0250*/  MUFU.RCP R0, R0 ;  /* 0x0000000000007308 */ /* 0x001e240000001000 */
[----:B0-----:R-:W-:-:S06]  /*0260*/  IADD3 R2, PT, PT, R0, 0xffffffe, RZ ;  /* 0x0ffffffe00027810 */ /* 0x001fcc0007ffe0ff */
[----:B---3--:R0:W3:Y:S02]  /*0270*/  F2I.FTZ.U32.TRUNC.NTZ R3, R2 ;  /* 0x0000000200037305 */ /* 0x0080e4000021f000 */
[----:B0-----:R-:W-:Y:S01]  /*0280*/  HFMA2 R2, -RZ, RZ, 0, 0 ;  /* 0x00000000ff027431 */ /* 0x001fe200000001ff */
[----:B---3--:R-:W-:-:S05]  /*0290*/  IADD3 R4, PT, PT, RZ, -R3, RZ ;  /* 0x80000003ff047210 */ /* 0x008fca0007ffe0ff */
[----:B------:R-:W-:Y:S01]  /*02a0*/  IMAD R7, R4, R5, RZ ;  /* 0x0000000504077224 */ /* 0x000fe200078e02ff */
[----:B------:R-:W-:-:S03]  /*02b0*/  IABS R4, UR11 ;  /* 0x0000000b00047c13 */ /* 0x000fc60008000000 */
[----:B------:R-:W-:Y:S01]  /*02c0*/  IMAD.HI.U32 R3, R3, R7, R2 ;  /* 0x0000000703037227 */ /* 0x000fe200078e0002 */
[----:B------:R-:W-:Y:S02]  /*02d0*/  SHF.R.S32.HI R7, RZ, 0x1f, R47 ;  /* 0x0000001fff077819 */ /* 0x000fe4000001142f */
[----:B------:R-:W-:-:S03]  /*02e0*/  LOP3.LUT R2, R6, UR11, RZ, 0x3c, !PT ;  /* 0x0000000b06027c12 */ /* 0x000fc6000f8e3cff */
[----:B------:R-:W-:Y:S01]  /*02f0*/  IMAD.HI.U32 R3, R3, R4, RZ ;  /* 0x0000000403037227 */ /* 0x000fe200078e00ff */
[----:B------:R-:W-:-:S04]  /*0300*/  ISETP.GE.AND P0, PT, R2, RZ, PT ;  /* 0x000000ff0200720c */ /* 0x000fc80003f06270 */
[----:B------:R-:W-:-:S05]  /*0310*/  IADD3 R0, PT, PT, -R3, RZ, RZ ;  /* 0x000000ff03007210 */ /* 0x000fca0007ffe1ff */
[----:B------:R-:W-:-:S05]  /*0320*/  IMAD R0, R5, R0, R4 ;  /* 0x0000000005007224 */ /* 0x000fca00078e0204 */
[----:B------:R-:W-:-:S13]  /*0330*/  ISETP.GT.U32.AND P1, PT, R5, R0, PT ;  /* 0x000000000500720c */ /* 0x000fda0003f24070 */
[-C--:B------:R-:W-:Y:S02]  /*0340*/  @!P1 IADD3 R0, PT, PT, R0, -R5.reuse, RZ ;  /* 0x8000000500009210 */ /* 0x080fe40007ffe0ff */
[----:B------:R-:W-:Y:S02]  /*0350*/  @!P1 IADD3 R3, PT, PT, R3, 0x1, RZ ;  /* 0x0000000103039810 */ /* 0x000fe40007ffe0ff */
[CC--:B------:R-:W-:Y:S02]  /*0360*/  ISETP.GE.U32.AND P3, PT, R0.reuse, R5.reuse, PT ;  /* 0x000000050000720c */ /* 0x0c0fe40003f66070 */
[----:B------:R-:W-:Y:S02]  /*0370*/  ISETP.GT.U32.AND P4, PT, R5, R0, PT ;  /* 0x000000000500720c */ /* 0x000fe40003f84070 */
[----:B-1----:R-:W-:Y:S02]  /*0380*/  ISETP.GE.U32.AND P1, PT, R47, UR24, PT ;  /* 0x000000182f007c0c */ /* 0x002fe4000bf26070 */
[----:B------:R-:W-:-:S02]  /*0390*/  IADD3 R5, PT, PT, R0, -R5, RZ ;  /* 0x8000000500057210 */ /* 0x000fc40007ffe0ff */
[----:B------:R-:W-:Y:S02]  /*03a0*/  ISETP.GE.AND.EX P1, PT, R7, UR25, PT, P1 ;  /* 0x0000001907007c0c */ /* 0x000fe4000bf26310 */
[----:B------:R-:W-:-:S03]  /*03b0*/  SEL R0, R5, R0, !P4 ;  /* 0x0000000005007207 */ /* 0x000fc60006000000 */
[----:B------:R-:W-:Y:S02]  /*03c0*/  @P3 IADD3 R3, PT, PT, R3, 0x1, RZ ;  /* 0x0000000103033810 */ /* 0x000fe40007ffe0ff */
[----:B------:R-:W-:Y:S02]  /*03d0*/  @!P2 IADD3 R0, PT, PT, -R0, RZ, RZ ;  /* 0x000000ff0000a210 */ /* 0x000fe40007ffe1ff */
[----:B------:R-:W-:Y:S02]  /*03e0*/  ISETP.GE.U32.AND P2, PT, R18, UR24, PT ;  /* 0x0000001812007c0c */ /* 0x000fe4000bf46070 */
[----:B------:R-:W-:Y:S02]  /*03f0*/  MOV R2, R3 ;  /* 0x0000000300027202 */ /* 0x000fe40000000f00 */
[----:B------:R-:W-:Y:S01]  /*0400*/  ISETP.GE.AND.EX P2, PT, R25, UR25, PT, P2 ;  /* 0x0000001919007c0c */ /* 0x000fe2000bf46320 */
[----:B------:R-:W0:Y:S01]  /*0410*/  @!P1 LDC.64 R4, c[0x0][0x3f8] ;  /* 0x0000fe00ff049b82 */ /* 0x000e220000000a00 */
[----:B------:R-:W-:-:S02]  /*0420*/  ISETP.NE.AND P3, PT, R6, RZ, PT ;  /* 0x000000ff0600720c */ /* 0x000fc40003f65270 */
[----:B------:R-:W-:Y:S02]  /*0430*/  LOP3.LUT R3, RZ, R6, RZ, 0x33, !PT ;  /* 0x00000006ff037212 */ /* 0x000fe400078e33ff */
[----:B------:R-:W-:Y:S02]  /*0440*/  @!P0 IADD3 R2, PT, PT, -R2, RZ, RZ ;  /* 0x000000ff02028210 */ /* 0x000fe40007ffe1ff */
[----:B------:R-:W-:Y:S01]  /*0450*/  SEL R20, R3, R0, !P3 ;  /* 0x0000000003147207 */ /* 0x000fe20005800000 */
[----:B------:R-:W1:Y:S01]  /*0460*/  @!P1 LDC.64 R10, c[0x0][0x3a0] ;  /* 0x0000e800ff0a9b82 */ /* 0x000e620000000a00 */
[----:B------:R-:W-:Y:S02]  /*0470*/  SHF.L.U32 R6, R45, 0x1, RZ ;  /* 0x000000012d067819 */ /* 0x000fe400000006ff */
[----:B------:R-:W-:Y:S02]  /*0480*/  SEL R3, R3, R2, !P3 ;  /* 0x0000000203037207 */ /* 0x000fe40005800000 */
[----:B------:R-:W-:-:S02]  /*0490*/  IADD3 R2, PT, PT, R47, 0x80, RZ ;  /* 0x000000802f027810 */ /* 0x000fc40007ffe0ff */
[----:B------:R-:W-:Y:S01]  /*04a0*/  SHF.L.U32 R12, R20, 0x2, RZ ;  /* 0x00000002140c7819 */ /* 0x000fe200000006ff */
[----:B------:R-:W3:Y:S01]  /*04b0*/  @!P2 LDC.64 R14, c[0x0][0x3f8] ;  /* 0x0000fe00ff0eab82 */ /* 0x000ee20000000a00 */
[----:B------:R-:W-:Y:S02]  /*04c0*/  LOP3.LUT R13, R6, 0x2, RZ, 0xc0, !PT ;  /* 0x00000002060d7812 */ /* 0x000fe400078ec0ff */
[----:B------:R-:W-:Y:S02]  /*04d0*/  SHF.R.S32.HI R6, RZ, 0x1f, R3 ;  /* 0x0000001fff067819 */ /* 0x000fe40000011403 */
[----:B------:R-:W-:Y:S02]  /*04e0*/  SHF.R.S32.HI R51, RZ, 0x1f, R12 ;  /* 0x0000001fff337819 */ /* 0x000fe4000001140c */
[----:B------:R-:W-:Y:S01]  /*04f0*/  LOP3.LUT R50, R12, R13, RZ, 0xfc, !PT ;  /* 0x0000000d0c327212 */ /* 0x000fe200078efcff */
[----:B------:R-:W4:Y:S01]  /*0500*/  @!P1 LDC.64 R8, c[0x0][0x398] ;  /* 0x0000e600ff089b82 */ /* 0x000f220000000a00 */
[----:B------:R-:W-:Y:S01]  /*0510*/  ISETP.GE.U32.AND P0, PT, R2, UR24, PT ;  /* 0x0000001802007c0c */ /* 0x000fe2000bf06070 */
[----:B------:R-:W-:Y:S01]  /*0520*/  IMAD R6, R6, UR26, RZ ;  /* 0x0000001a06067c24 */ /* 0x000fe2000f8e02ff */
[----:B------:R-:W-:Y:S01]  /*0530*/  SHF.R.S32.HI R19, RZ, 0x1f, R2 ;  /* 0x0000001fff137819 */ /* 0x000fe20000011402 */
[----:B------:R-:W-:Y:S01]  /*0540*/  IMAD.WIDE.U32 R50, R3, UR26, R50 ;  /* 0x0000001a03327c25 */ /* 0x000fe2000f8e0032 */
[----:B------:R-:W-:-:S02]  /*0550*/  IADD3 R0, PT, PT, R47, 0xc0, RZ ;  /* 0x000000c02f007810 */ /* 0x000fc40007ffe0ff */
[----:B------:R-:W-:Y:S01]  /*0560*/  ISETP.GE.AND.EX P0, PT, R19, UR25, PT, P0 ;  /* 0x0000001913007c0c */ /* 0x000fe2000bf06300 */
[----:B------:R-:W-:Y:S01]  /*0570*/  IMAD R3, R3, UR27, R6 ;  /* 0x0000001b03037c24 */ /* 0x000fe2000f8e0206 */
[----:B------:R-:W-:Y:S01]  /*0580*/  @!P1 MOV R52, R50 ;  /* 0x0000003200349202 */ /* 0x000fe20000000f00 */
[-C--:B0-----:R-:W-:Y:S01]  /*0590*/  @!P1 IMAD R6, R7, R4.reuse, RZ ;  /* 0x0000000407069224 */ /* 0x081fe200078e02ff */
[----:B------:R-:W-:Y:S01]  /*05a0*/  ISETP.GE.U32.AND P3, PT, R0, UR24, PT ;  /* 0x0000001800007c0c */ /* 0x000fe2000bf66070 */
[----:B------:R-:W0:Y:S01]  /*05b0*/  @!P2 LDC.64 R26, c[0x0][0x398] ;  /* 0x0000e600ff1aab82 */ /* 0x000e220000000a00 */
[----:B------:R-:W-:Y:S01]  /*05c0*/  IADD3 R53, PT, PT, R51, R3, RZ ;  /* 0x0000000333357210 */ /* 0x000fe20007ffe0ff */
[C---:B------:R-:W-:Y:S01]  /*05d0*/  @!P1 IMAD R3, R47.reuse, R5, R6 ;  /* 0x000000052f039224 */ /* 0x040fe200078e0206 */
[----:B------:R-:W-:Y:S01]  /*05e0*/  SHF.R.S32.HI R21, RZ, 0x1f, R0 ;  /* 0x0000001fff157819 */ /* 0x000fe20000011400 */
[----:B------:R-:W-:-:S03]  /*05f0*/  @!P1 IMAD.WIDE.U32 R4, R47, R4, R52 ;  /* 0x000000042f049225 */ /* 0x000fc600078e0034 */
[----:B------:R-:W-:Y:S01]  /*0600*/  ISETP.GE.AND.EX P3, PT, R21, UR25, PT, P3 ;  /* 0x0000001915007c0c */ /* 0x000fe2000bf66330 */
[----:B------:R-:W0:Y:S01]  /*0610*/  @!P0 LDC.64 R6, c[0x0][0x3f8] ;  /* 0x0000fe00ff068b82 */ /* 0x000e220000000a00 */
[----:B---3--:R-:W-:Y:S01]  /*0620*/  @!P2 IMAD R22, R25, R14, RZ ;  /* 0x0000000e1916a224 */ /* 0x008fe200078e02ff */
[----:B------:R-:W-:Y:S02]  /*0630*/  @!P1 SHF.L.U32 R23, R4, 0x2, RZ ;  /* 0x0000000204179819 */ /* 0x000fe400000006ff */
[----:B------:R-:W-:Y:S01]  /*0640*/  @!P1 IADD3 R5, PT, PT, R5, R3, RZ ;  /* 0x0000000305059210 */ /* 0x000fe20007ffe0ff */
[----:B------:R-:W-:Y:S01]  /*0650*/  @!P2 IMAD R25, R18, R15, R22 ;  /* 0x0000000f1219a224 */ /* 0x000fe200078e0216 */
[C---:B-1----:R-:W-:Y:S02]  /*0660*/  @!P1 IADD3 R10, P4, PT, R23.reuse, R10, RZ ;  /* 0x0000000a170a9210 */ /* 0x042fe40007f9e0ff */
[----:B------:R-:W1:Y:S01]  /*0670*/  @!P0 LDC.64 R28, c[0x0][0x3a0] ;  /* 0x0000e800ff1c8b82 */ /* 0x000e620000000a00 */
[----:B----4-:R-:W-:-:S02]  /*0680*/  @!P1 IADD3 R8, P5, PT, R23, R8, RZ ;  /* 0x0000000817089210 */ /* 0x010fc40007fbe0ff */
[----:B------:R-:W-:Y:S02]  /*0690*/  @!P2 MOV R22, R50 ;  /* 0x000000320016a202 */ /* 0x000fe40000000f00 */
[----:B------:R-:W-:Y:S02]  /*06a0*/  @!P2 MOV R23, R53 ;  /* 0x000000350017a202 */ /* 0x000fe40000000f00 */
[----:B------:R-:W-:Y:S01]  /*06b0*/  @!P1 SHF.L.U64.HI R24, R4, 0x2, R5 ;  /* 0x0000000204189819 */ /* 0x000fe20000010205 */
[----:B------:R-:W3:Y:S01]  /*06c0*/  @!P0 LDC.64 R30, c[0x0][0x398] ;  /* 0x0000e600ff1e8b82 */ /* 0x000ee20000000a00 */
[----:B------:R-:W-:Y:S01]  /*06d0*/  @!P2 IMAD.WIDE.U32 R14, R18, R14, R22 ;  /* 0x0000000e120ea225 */ /* 0x000fe200078e0016 */
[----:B------:R-:W-:Y:S02]  /*06e0*/  IADD3 R3, PT, PT, R13, R12, RZ ;  /* 0x0000000c0d037210 */ /* 0x000fe40007ffe0ff */
[----:B------:R-:W-:Y:S02]  /*06f0*/  @!P1 IADD3.X R11, PT, PT, R24, R11, RZ, P4, !PT ;  /* 0x0000000b180b9210 */ /* 0x000fe400027fe4ff */
[----:B------:R-:W-:-:S02]  /*0700*/  ISETP.NE.AND P4, PT, RZ, UR22, PT ;  /* 0x00000016ff007c0c */ /* 0x000fc4000bf85270 */
[----:B------:R-:W4:Y:S01]  /*0710*/  @!P2 LDC.64 R12, c[0x0][0x3a0] ;  /* 0x0000e800ff0cab82 */ /* 0x000f220000000a00 */
[----:B------:R-:W-:Y:S01]  /*0720*/  @!P2 IADD3 R15, PT, PT, R15, R25, RZ ;  /* 0x000000190f0fa210 */ /* 0x000fe20007ffe0ff */
[----:B0-----:R-:W-:Y:S01]  /*0730*/  @!P0 IMAD R35, R19, R6, RZ ;  /* 0x0000000613238224 */ /* 0x001fe200078e02ff */
[----:B------:R-:W-:-:S05]  /*0740*/  @!P2 SHF.L.U32 R33, R14, 0x2, RZ ;  /* 0x000000020e21a819 */ /* 0x000fca00000006ff */
[----:B------:R-:W0:Y:S01]  /*0750*/  @!P3 LDC.64 R4, c[0x0][0x3f8] ;  /* 0x0000fe00ff04bb82 */ /* 0x000e220000000a00 */
[----:B------:R-:W-:Y:S02]  /*0760*/  @!P2 SHF.L.U64.HI R34, R14, 0x2, R15 ;  /* 0x000000020e22a819 */ /* 0x000fe4000001020f */
[----:B------:R-:W-:Y:S02]  /*0770*/  @!P0 MOV R14, R50 ;  /* 0x00000032000e8202 */ /* 0x000fe40000000f00 */
[----:B------:R-:W-:Y:S01]  /*0780*/  @!P0 MOV R15, R53 ;  /* 0x00000035000f8202 */ /* 0x000fe20000000f00 */
[----:B------:R-:W-:Y:S01]  /*0790*/  @!P0 IMAD R35, R2, R7, R35 ;  /* 0x0000000702238224 */ /* 0x000fe200078e0223 */
[----:B------:R-:W-:Y:S01]  /*07a0*/  @!P1 IADD3.X R9, PT, PT, R24, R9, RZ, P5, !PT ;  /* 0x0000000918099210 */ /* 0x000fe20002ffe4ff */
[----:B------:R-:W3:Y:S01]  /*07b0*/  @!P3 LDC.64 R18, c[0x0][0x3a0] ;  /* 0x0000e800ff12bb82 */ /* 0x000ee20000000a00 */
[----:B------:R-:W-:-:S07]  /*07c0*/  @!P0 IMAD.WIDE.U32 R6, R2, R6, R14 ;  /* 0x0000000602068225 */ /* 0x000fce00078e000e */
[----:B------:R-:W3:Y:S08]  /*07d0*/  LDC.64 R14, c[0x0][0x3a8] ;  /* 0x0000ea00ff0e7b82 */ /* 0x000ef00000000a00 */
[----:B------:R-:W2:Y:S08]  /*07e0*/  @P4 LDC.64 R24, c[0x0][0x3b0] ;  /* 0x0000ec00ff184b82 */ /* 0x000eb00000000a00 */
[----:B------:R-:W2:Y:S01]  /*07f0*/  @!P3 LDC.64 R22, c[0x0][0x398] ;  /* 0x0000e600ff16bb82 */ /* 0x000ea20000000a00 */
[----:B----4-:R-:W-:Y:S01]  /*0800*/  @!P2 IADD3 R12, P5, PT, R33, R12, RZ ;  /* 0x0000000c210ca210 */ /* 0x010fe20007fbe0ff */
[----:B0-----:R-:W-:Y:S01]  /*0810*/  @!P3 IMAD R21, R21, R4, RZ ;  /* 0x000000041515b224 */ /* 0x001fe200078e02ff */
[----:B------:R-:W-:-:S02]  /*0820*/  @!P2 IADD3 R26, P6, PT, R33, R26, RZ ;  /* 0x0000001a211aa210 */ /* 0x000fc40007fde0ff */
[----:B------:R-:W-:Y:S02]  /*0830*/  @!P3 MOV R32, R50 ;  /* 0x000000320020b202 */ /* 0x000fe40000000f00 */
[----:B------:R-:W-:Y:S01]  /*0840*/  @!P3 MOV R33, R53 ;  /* 0x000000350021b202 */ /* 0x000fe20000000f00 */
[----:B------:R-:W-:Y:S01]  /*0850*/  @!P3 IMAD R21, R0, R5, R21 ;  /* 0x000000050015b224 */ /* 0x000fe200078e0215 */
[----:B------:R-:W-:Y:S02]  /*0860*/  @!P0 IADD3 R35, PT, PT, R7, R35, RZ ;  /* 0x0000002307238210 */ /* 0x000fe40007ffe0ff */
[----:B------:R-:W-:Y:S01]  /*0870*/  @!P0 SHF.L.U32 R5, R6, 0x2, RZ ;  /* 0x0000000206058819 */ /* 0x000fe200000006ff */
[----:B------:R-:W-:Y:S01]  /*0880*/  @!P3 IMAD.WIDE.U32 R32, R0, R4, R32 ;  /* 0x000000040020b225 */ /* 0x000fe200078e0020 */
[C---:B------:R-:W-:Y:S02]  /*0890*/  @!P2 IADD3.X R13, PT, PT, R34.reuse, R13, RZ, P5, !PT ;  /* 0x0000000d220da210 */ /* 0x040fe40002ffe4ff */
[----:B------:R-:W-:-:S02]  /*08a0*/  @!P2 IADD3.X R27, PT, PT, R34, R27, RZ, P6, !PT ;  /* 0x0000001b221ba210 */ /* 0x000fc400037fe4ff */
[----:B------:R-:W-:Y:S02]  /*08b0*/  CS2R R42, SRZ ;  /* 0x00000000002a7805 */ /* 0x000fe4000001ff00 */
[----:B------:R-:W-:Y:S02]  /*08c0*/  @!P0 SHF.L.U64.HI R6, R6, 0x2, R35 ;  /* 0x0000000206068819 */ /* 0x000fe40000010223 */
[----:B------:R-:W-:Y:S02]  /*08d0*/  CS2R R40, SRZ ;  /* 0x0000000000287805 */ /* 0x000fe4000001ff00 */
[C---:B-1----:R-:W-:Y:S02]  /*08e0*/  @!P0 IADD3 R28, P5, PT, R5.reuse, R28, RZ ;  /* 0x0000001c051c8210 */ /* 0x042fe40007fbe0ff */
[----:B------:R-:W-:Y:S02]  /*08f0*/  CS2R R38, SRZ ;  /* 0x0000000000267805 */ /* 0x000fe4000001ff00 */
[----:B---3--:R-:W-:Y:S01]  /*0900*/  @!P0 IADD3 R30, P6, PT, R5, R30, RZ ;  /* 0x0000001e051e8210 */ /* 0x008fe20007fde0ff */
[----:B------:R-:W-:Y:S01]  /*0910*/  IMAD.WIDE R14, R3, 0x4, R14 ;  /* 0x00000004030e7825 */ /* 0x000fe200078e020e */
[----:B------:R-:W-:Y:S01]  /*0920*/  @!P3 IADD3 R7, PT, PT, R33, R21, RZ ;  /* 0x000000152107b210 */ /* 0x000fe20007ffe0ff */
[----:B------:R0:W5:Y:S01]  /*0930*/  @!P1 LDG.E.64 R42, desc[UR14][R10.64] ;  /* 0x0000000e0a2a9981 */ /* 0x000162000c1e1b00 */
[----:B------:R-:W-:Y:S01]  /*0940*/  @!P3 SHF.L.U32 R5, R32, 0x2, RZ ;  /* 0x000000022005b819 */ /* 0x000fe200000006ff */
[----:B--2---:R-:W-:Y:S01]  /*0950*/  @P4 IMAD.WIDE R24, R3, 0x4, R24 ;  /* 0x0000000403184825 */ /* 0x004fe200078e0218 */
[----:B------:R-:W-:-:S03]  /*0960*/  @!P0 IADD3.X R29, PT, PT, R6, R29, RZ, P5, !PT ;  /* 0x0000001d061d8210 */ /* 0x000fc60002ffe4ff */
[----:B------:R-:W-:Y:S01]  /*0970*/  HFMA2 R3, -RZ, RZ, 0, 0 ;  /* 0x00000000ff037431 */ /* 0x000fe200000001ff */
[----:B------:R-:W-:Y:S01]  /*0980*/  @!P0 IADD3.X R31, PT, PT, R6, R31, RZ, P6, !PT ;  /* 0x0000001f061f8210 */ /* 0x000fe200037fe4ff */
[----:B------:R1:W5:Y:S01]  /*0990*/  @!P1 LDG.E.64 R40, desc[UR14][R8.64] ;  /* 0x0000000e08289981 */ /* 0x000362000c1e1b00 */
[----:B------:R-:W-:Y:S02]  /*09a0*/  @!P3 SHF.L.U64.HI R32, R32, 0x2, R7 ;  /* 0x000000022020b819 */ /* 0x000fe40000010207 */
[C---:B------:R-:W-:Y:S01]  /*09b0*/  @!P3 IADD3 R18, P5, PT, R5.reuse, R18, RZ ;  /* 0x000000120512b210 */ /* 0x040fe20007fbe0ff */
[----:B------:R2:W5:Y:S01]  /*09c0*/  @!P2 LDG.E.64 R38, desc[UR14][R12.64] ;  /* 0x0000000e0c26a981 */ /* 0x000562000c1e1b00 */
[----:B------:R-:W-:Y:S02]  /*09d0*/  @!P3 IADD3 R22, P6, PT, R5, R22, RZ ;  /* 0x000000160516b210 */ /* 0x000fe40007fde0ff */
[----:B------:R-:W-:Y:S02]  /*09e0*/  CS2R R4, SRZ ;  /* 0x0000000000047805 */ /* 0x000fe4000001ff00 */
[----:B------:R-:W-:-:S02]  /*09f0*/  MOV R2, RZ ;  /* 0x000000ff00027202 */ /* 0x000fc40000000f00 */
[----:B------:R-:W-:Y:S02]  /*0a00*/  CS2R R6, SRZ ;  /* 0x0000000000067805 */ /* 0x000fe4000001ff00 */
[----:B0-----:R-:W-:Y:S02]  /*0a10*/  CS2R R10, SRZ ;  /* 0x00000000000a7805 */ /* 0x001fe4000001ff00 */
[----:B-1----:R-:W-:Y:S02]  /*0a20*/  CS2R R8, SRZ ;  /* 0x0000000000087805 */ /* 0x002fe4000001ff00 */
[C---:B------:R-:W-:Y:S01]  /*0a30*/  @!P3 IADD3.X R19, PT, PT, R32.reuse, R19, RZ, P5, !PT ;  /* 0x000000132013b210 */ /* 0x040fe20002ffe4ff */
[----:B------:R0:W5:Y:S01]  /*0a40*/  @!P0 LDG.E.64 R4, desc[UR14][R28.64] ;  /* 0x0000000e1c048981 */ /* 0x000162000c1e1b00 */
[----:B------:R-:W-:Y:S02]  /*0a50*/  @!P3 IADD3.X R23, PT, PT, R32, R23, RZ, P6, !PT ;  /* 0x000000172017b210 */ /* 0x000fe400037fe4ff */
[----:B--2---:R-:W-:Y:S01]  /*0a60*/  CS2R R12, SRZ ;  /* 0x00000000000c7805 */ /* 0x004fe2000001ff00 */
[----:B------:R0:W5:Y:S04]  /*0a70*/  @!P2 LDG.E.64 R2, desc[UR14][R26.64] ;  /* 0x0000000e1a02a981 */ /* 0x000168000c1e1b00 */
[----:B------:R0:W5:Y:S04]  /*0a80*/  @!P0 LDG.E.64 R6, desc[UR14][R30.64] ;  /* 0x0000000e1e068981 */ /* 0x000168000c1e1b00 */
[----:B------:R0:W5:Y:S04]  /*0a90*/  @!P3 LDG.E.64 R8, desc[UR14][R18.64] ;  /* 0x0000000e1208b981 */ /* 0x000168000c1e1b00 */
[----:B------:R0:W5:Y:S04]  /*0aa0*/  @!P3 LDG.E.64 R10, desc[UR14][R22.64] ;  /* 0x0000000e160ab981 */ /* 0x000168000c1e1b00 */
[----:B------:R0:W5:Y:S04]  /*0ab0*/  @P4 LDG.E.64 R12, desc[UR14][R24.64] ;  /* 0x0000000e180c4981 */ /* 0x000168000c1e1b00 */
[----:B------:R-:W5:Y:S01]  /*0ac0*/  LDG.E.64 R14, desc[UR14][R14.64] ;  /* 0x0000000e0e0e7981 */ /* 0x000f62000c1e1b00 */
        /* <DEDUP_REMOVED lines=16> */
[-C--:B------:R-:W-:Y:S01]  /*0bd0*/  FMUL.FTZ R16, R40, R14.reuse ;  /* 0x0000000e28107220 */ /* 0x080fe20000410000 */
[----:B------:R-:W-:Y:S01]  /*0be0*/  FMUL.FTZ R19, R41, R15 ;  /* 0x0000000f29137220 */ /* 0x000fe20000410000 */
        /* <DEDUP_REMOVED lines=15> */
[----:B------:R-:W-:Y:S01]  /*0ce0*/  FMUL.FTZ R19, R3, R15 ;  /* 0x0000000f03137220 */ /* 0x000fe20000410000 */
[----:B------:R-:W-:Y:S01]  /*0cf0*/  FMUL.FTZ R16, R16, UR17 ;  /* 0x0000001110107c20 */ /* 0x000fe20008410000 */
[----:B------:R-:W-:Y:S01]  /*0d00*/  FFMA.FTZ R17, R2, R22, R17 ;  /* 0x0000001602117223 */ /* 0x000fe20000010011 */
[----:B------:R-:W-:Y:S01]  /*0d10*/  FADD.FTZ R22, R4, -UR23 ;  /* 0x8000001704167e21 */ /* 0x000fe20008010000 */
[----:B------:R-:W-:Y:S01]  /*0d20*/  FADD.FTZ R18, R19, R18 ;  /* 0x0000001213127221 */ /* 0x000fe20000010000 */
[----:B------:R-:W-:Y:S01]  /*0d30*/  FFMA.FTZ R21, R16, R19, R21 ;  /* 0x0000001310157223 */ /* 0x000fe20000010015 */
[----:B------:R-:W-:Y:S01]  /*0d40*/  FADD.FTZ R19, R5, -UR23 ;  /* 0x8000001705137e21 */ /* 0x000fe20008010000 */
[----:B------:R-:W-:Y:S01]  /*0d50*/  FMUL.FTZ R22, R22, UR17 ;  /* 0x0000001116167c20 */ /* 0x000fe20008410000 */
[----:B------:R-:W-:Y:S01]  /*0d60*/  FADD.FTZ R25, R18, R23 ;  /* 0x0000001712197221 */ /* 0x000fe20000010000 */
[----:B------:R-:W-:Y:S01]  /*0d70*/  FMUL.FTZ R18, R7, R15 ;  /* 0x0000000f07127220 */ /* 0x000fe20000410000 */
[----:B------:R-:W-:Y:S01]  /*0d80*/  FFMA.FTZ R0, R3, R16, R0 ;  /* 0x0000001003007223 */ /* 0x000fe20000010000 */
[----:B------:R-:W-:Y:S01]  /*0d90*/  FFMA.FTZ R24, R22, R23, R21 ;  /* 0x0000001716187223 */ /* 0x000fe20000010015 */
[----:B------:R-:W-:Y:S01]  /*0da0*/  FMUL.FTZ R19, R19, UR17 ;  /* 0x0000001113137c20 */ /* 0x000fe20008410000 */
[----:B------:R-:W-:Y:S01]  /*0db0*/  FADD.FTZ R16, R8, -UR23 ;  /* 0x8000001708107e21 */ /* 0x000fe20008010000 */
[----:B------:R-:W-:Y:S01]  /*0dc0*/  FADD.FTZ R25, R18, R25 ;  /* 0x0000001912197221 */ /* 0x000fe20000010000 */
[----:B------:R-:W-:Y:S01]  /*0dd0*/  FMUL.FTZ R26, R10, R14 ;  /* 0x0000000e0a1a7220 */ /* 0x000fe20000410000 */
[----:B------:R-:W-:Y:S01]  /*0de0*/  FFMA.FTZ R24, R19, R18, R24 ;  /* 0x0000001213187223 */ /* 0x000fe20000010018 */
[----:B------:R-:W-:Y:S01]  /*0df0*/  FMUL.FTZ R23, R16, UR17 ;  /* 0x0000001110177c20 */ /* 0x000fe20008410000 */
[----:B------:R-:W-:Y:S01]  /*0e00*/  FFMA.FTZ R21, R6, R22, R17 ;  /* 0x0000001606157223 */ /* 0x000fe20000010011 */
[----:B------:R-:W-:Y:S01]  /*0e10*/  FADD.FTZ R16, R9, -UR23 ;  /* 0x8000001709107e21 */ /* 0x000fe20008010000 */
[----:B------:R-:W-:Y:S01]  /*0e20*/  FFMA.FTZ R18, R7, R19, R0 ;  /* 0x0000001307127223 */ /* 0x000fe20000010000 */
[----:B------:R-:W-:Y:S01]  /*0e30*/  FADD.FTZ R17, RZ, R40 ;  /* 0x00000028ff117221 */ /* 0x000fe20000010000 */
[----:B------:R-:W-:Y:S01]  /*0e40*/  FADD.FTZ R22, R25, R26 ;  /* 0x0000001a19167221 */ /* 0x000fe20000010000 */
[----:B------:R-:W-:Y:S01]  /*0e50*/  FADD.FTZ R0, RZ, R41 ;  /* 0x00000029ff007221 */ /* 0x000fe20000010000 */
[----:B------:R-:W-:Y:S01]  /*0e60*/  FFMA.FTZ R25, R23, R26, R24 ;  /* 0x0000001a17197223 */ /* 0x000fe20000010018 */
[----:B------:R-:W-:Y:S01]  /*0e70*/  FMUL.FTZ R19, R11, R15 ;  /* 0x0000000f0b137220 */ /* 0x000fe20000410000 */
[----:B------:R-:W-:Y:S01]  /*0e80*/  FMUL.FTZ R24, R16, UR17 ;  /* 0x0000001110187c20 */ /* 0x000fe20008410000 */
[----:B------:R-:W-:Y:S01]  /*0e90*/  FADD.FTZ R17, R2, R17 ;  /* 0x0000001102117221 */ /* 0x000fe20000010000 */
[----:B------:R-:W-:Y:S01]  /*0ea0*/  FADD.FTZ R16, R3, R0 ;  /* 0x0000000003107221 */ /* 0x000fe20000010000 */
[----:B------:R-:W-:Y:S01]  /*0eb0*/  FADD.FTZ R0, R19, R22 ;  /* 0x0000001613007221 */ /* 0x000fe20000010000 */
[----:B------:R-:W-:Y:S01]  /*0ec0*/  FFMA.FTZ R26, R24, R19, R25 ;  /* 0x00000013181a7223 */ /* 0x000fe20000010019 */
[----:B------:R-:W-:Y:S01]  /*0ed0*/  FADD.FTZ R19, R6, R17 ;  /* 0x0000001106137221 */ /* 0x000fe20000010000 */
[----:B------:R-:W-:Y:S01]  /*0ee0*/  FADD.FTZ R22, R7, R16 ;  /* 0x0000001007167221 */ /* 0x000fe20000010000 */
[C---:B------:R-:W-:Y:S01]  /*0ef0*/  FFMA.FTZ R17, R11.reuse, R24, R18 ;  /* 0x000000180b117223 */ /* 0x040fe20000010012 */
[C---:B------:R-:W-:Y:S01]  /*0f00*/  FFMA.FTZ R16, R10.reuse, R23, R21 ;  /* 0x000000170a107223 */ /* 0x040fe20000010015 */
[----:B------:R-:W-:Y:S01]  /*0f10*/  FADD.FTZ R18, R10, R19 ;  /* 0x000000130a127221 */ /* 0x000fe20000010000 */
[----:B------:R-:W-:Y:S01]  /*0f20*/  FADD.FTZ R19, R11, R22 ;  /* 0x000000160b137221 */ /* 0x000fe20000010000 */
[----:B------:R-:W-:Y:S06]  /*0f30*/  BRA `(.L_x_1042) ;  /* 0x0000000800007947 */ /* 0x000fec0003800000 */
.L_x_1041:
        /* <DEDUP_REMOVED lines=26> */
[----:B------:R-:W1:Y:S01]  /*10e0*/  MUFU.RCP R23, R23 ;  /* 0x0000001700177308 */ /* 0x000e620000001000 */
[----:B--2---:R-:W-:Y:S01]  /*10f0*/  FADD.FTZ R33, R26, 1 ;  /* 0x3f8000001a217421 */ /* 0x004fe20000010000 */
[----:B------:R-:W-:-:S04]  /*1100*/  FADD.FTZ R26, R5, -UR23 ;  /* 0x80000017051a7e21 */ /* 0x000fc80008010000 */
[----:B------:R-:W-:Y:S02]  /*1110*/  FMUL.FTZ R26, R26, UR17 ;  /* 0x000000111a1a7c20 */ /* 0x000fe40008410000 */
[----:B------:R-:W2:Y:S01]  /*1120*/  MUFU.RCP R33, R33 ;  /* 0x0000002100217308 */ /* 0x000ea20000001000 */
[----:B0-----:R-:W-:-:S04]  /*1130*/  FADD.FTZ R27, -R22, 1 ;  /* 0x3f800000161b7421 */ /* 0x001fc80000010100 */
[----:B------:R-:W-:Y:S01]  /*1140*/  FFMA.FTZ R0, R0, R27, 1 ;  /* 0x3f80000000007423 */ /* 0x000fe2000001001b */
[----:B------:R-:W-:Y:S01]  /*1150*/  FMUL.FTZ R27, R41, R22 ;  /* 0x00000016291b7220 */ /* 0x000fe20000410000 */
[----:B------:R-:W-:Y:S01]  /*1160*/  FADD.FTZ R22, R9, -UR23 ;  /* 0x8000001709167e21 */ /* 0x000fe20008010000 */
[----:B------:R-:W0:Y:S01]  /*1170*/  MUFU.EX2 R35, R35 ;  /* 0x0000002300237308 */ /* 0x000e220000000800 */
[----:B-1----:R-:W-:Y:S01]  /*1180*/  FADD.FTZ R16, -R23, 1 ;  /* 0x3f80000017107421 */ /* 0x002fe20000010100 */
[----:B------:R-:W-:Y:S01]  /*1190*/  FMUL.FTZ R28, R40, R23 ;  /* 0x00000017281c7220 */ /* 0x000fe20000410000 */
[----:B------:R-:W-:Y:S01]  /*11a0*/  FMUL.FTZ R22, R22, UR17 ;  /* 0x0000001116167c20 */ /* 0x000fe20008410000 */
[----:B------:R-:W-:Y:S01]  /*11b0*/  FMUL.FTZ R0, R27, R0 ;  /* 0x000000001b007220 */ /* 0x000fe20000410000 */
[----:B------:R-:W-:Y:S01]  /*11c0*/  FFMA.FTZ R25, R25, R16, 1 ;  /* 0x3f80000019197423 */ /* 0x000fe20000010010 */
[--C-:B------:R-:W-:Y:S02]  /*11d0*/  FFMA.FTZ R16, R15, R26, R13.reuse ;  /* 0x0000001a0f107223 */ /* 0x100fe4000001000d */
[----:B------:R-:W1:Y:S01]  /*11e0*/  MUFU.EX2 R34, R34 ;  /* 0x0000002200227308 */ /* 0x000e620000000800 */
[----:B--2---:R-:W-:Y:S01]  /*11f0*/  FADD.FTZ R31, -R33, 1 ;  /* 0x3f800000211f7421 */ /* 0x004fe20000010100 */
[----:B------:R-:W-:Y:S01]  /*1200*/  FMUL.FTZ R23, R28, R25 ;  /* 0x000000191c177220 */ /* 0x000fe20000410000 */
[----:B------:R-:W-:Y:S01]  /*1210*/  FFMA.FTZ R28, R15, R22, R13 ;  /* 0x000000160f1c7223 */ /* 0x000fe2000001000d */
[----:B------:R-:W-:Y:S01]  /*1220*/  FMUL.FTZ R37, R16, -1.4426950216293334961 ;  /* 0xbfb8aa3b10257820 */ /* 0x000fe20000410000 */
[----:B------:R-:W-:Y:S01]  /*1230*/  FFMA.FTZ R36, R36, R31, 1 ;  /* 0x3f80000024247423 */ /* 0x000fe2000001001f */
[----:B------:R-:W-:Y:S01]  /*1240*/  FADD.FTZ R31, R8, -UR23 ;  /* 0x80000017081f7e21 */ /* 0x000fe20008010000 */
[----:B------:R-:W-:Y:S01]  /*1250*/  FMUL.FTZ R32, R28, -1.4426950216293334961 ;  /* 0xbfb8aa3b1c207820 */ /* 0x000fe20000410000 */
[----:B------:R-:W-:Y:S01]  /*1260*/  FMUL.FTZ R33, R2, R33 ;  /* 0x0000002102217220 */ /* 0x000fe20000410000 */
[----:B0-----:R-:W-:Y:S01]  /*1270*/  FADD.FTZ R35, R35, 1 ;  /* 0x3f80000023237421 */ /* 0x001fe20000010000 */
[----:B------:R-:W-:Y:S01]  /*1280*/  FMUL.FTZ R25, R31, UR17 ;  /* 0x000000111f197c20 */ /* 0x000fe20008410000 */
[----:B------:R-:W0:Y:S01]  /*1290*/  MUFU.EX2 R37, R37 ;  /* 0x0000002500257308 */ /* 0x000e220000000800 */
[----:B------:R-:W-:-:S02]  /*12a0*/  FMUL.FTZ R33, R33, R36 ;  /* 0x0000002421217220 */ /* 0x000fc40000410000 */
[----:B------:R-:W-:Y:S01]  /*12b0*/  FFMA.FTZ R27, R14, R25, R12 ;  /* 0x000000190e1b7223 */ /* 0x000fe2000001000c */
[----:B-1----:R-:W-:-:S03]  /*12c0*/  FADD.FTZ R34, R34, 1 ;  /* 0x3f80000022227421 */ /* 0x002fc60000010000 */
[----:B------:R-:W-:Y:S01]  /*12d0*/  FMUL.FTZ R31, R27, -1.4426950216293334961 ;  /* 0xbfb8aa3b1b1f7820 */ /* 0x000fe20000410000 */
[----:B------:R-:W1:Y:S08]  /*12e0*/  MUFU.EX2 R32, R32 ;  /* 0x0000002000207308 */ /* 0x000e700000000800 */
[----:B------:R-:W2:Y:S01]  /*12f0*/  MUFU.EX2 R31, R31 ;  /* 0x0000001f001f7308 */ /* 0x000ea20000000800 */
[----:B0-----:R-:W-:-:S07]  /*1300*/  FADD.FTZ R49, R37, 1 ;  /* 0x3f80000025317421 */ /* 0x001fce0000010000 */
[----:B------:R-:W0:Y:S01]  /*1310*/  MUFU.RCP R35, R35 ;  /* 0x0000002300237308 */ /* 0x000e220000001000 */
[----:B-1----:R-:W-:-:S07]  /*1320*/  FADD.FTZ R32, R32, 1 ;  /* 0x3f80000020207421 */ /* 0x002fce0000010000 */
[----:B------:R-:W1:Y:S01]  /*1330*/  MUFU.RCP R34, R34 ;  /* 0x0000002200227308 */ /* 0x000e620000001000 */
[----:B--2---:R-:W-:-:S07]  /*1340*/  FADD.FTZ R31, R31, 1 ;  /* 0x3f8000001f1f7421 */ /* 0x004fce0000010000 */
[----:B------:R-:W2:Y:S01]  /*1350*/  MUFU.RCP R36, R49 ;  /* 0x0000003100247308 */ /* 0x000ea20000001000 */
[----:B0-----:R-:W-:-:S04]  /*1360*/  FADD.FTZ R37, -R35, 1 ;  /* 0x3f80000023257421 */ /* 0x001fc80000010100 */
[----:B------:R-:W-:-:S03]  /*1370*/  FFMA.FTZ R37, R30, R37, 1 ;  /* 0x3f8000001e257423 */ /* 0x000fc60000010025 */
[----:B------:R-:W0:Y:S01]  /*1380*/  MUFU.RCP R32, R32 ;  /* 0x0000002000207308 */ /* 0x000e220000001000 */
[----:B-1----:R-:W-:Y:S01]  /*1390*/  FADD.FTZ R48, -R34, 1 ;  /* 0x3f80000022307421 */ /* 0x002fe20000010100 */
[----:B------:R-:W-:Y:S01]  /*13a0*/  FMUL.FTZ R30, R3, R34 ;  /* 0x00000022031e7220 */ /* 0x000fe20000410000 */
[----:B------:R-:W-:Y:S02]  /*13b0*/  FMUL.FTZ R34, R6, R35 ;  /* 0x0000002306227220 */ /* 0x000fe40000410000 */
[----:B------:R-:W-:-:S03]  /*13c0*/  FFMA.FTZ R29, R29, R48, 1 ;  /* 0x3f8000001d1d7423 */ /* 0x000fc60000010030 */
[----:B------:R-:W1:Y:S01]  /*13d0*/  MUFU.RCP R31, R31 ;  /* 0x0000001f001f7308 */ /* 0x000e620000001000 */
[----:B--2---:R-:W-:Y:S01]  /*13e0*/  FADD.FTZ R35, -R36, 1 ;  /* 0x3f80000024237421 */ /* 0x004fe20000010100 */
[----:B------:R-:W-:Y:S01]  /*13f0*/  FMUL.FTZ R30, R30, R29 ;  /* 0x0000001d1e1e7220 */ /* 0x000fe20000410000 */
[----:B------:R-:W-:Y:S02]  /*1400*/  FMUL.FTZ R29, R34, R37 ;  /* 0x00000025221d7220 */ /* 0x000fe40000410000 */
[----:B------:R-:W-:Y:S01]  /*1410*/  FFMA.FTZ R16, R16, R35, 1 ;  /* 0x3f80000010107423 */ /* 0x000fe20000010023 */
[----:B0-----:R-:W-:Y:S01]  /*1420*/  FADD.FTZ R35, -R32, 1 ;  /* 0x3f80000020237421 */ /* 0x001fe20000010100 */
[----:B------:R-:W-:-:S03]  /*1430*/  FMUL.FTZ R32, R11, R32 ;  /* 0x000000200b207220 */ /* 0x000fc60000410000 */
[----:B------:R-:W-:Y:S01]  /*1440*/  FFMA.FTZ R37, R28, R35, 1 ;  /* 0x3f8000001c257423 */ /* 0x000fe20000010023 */
[----:B------:R-:W-:Y:S01]  /*1450*/  FMUL.FTZ R35, R7, R36 ;  /* 0x0000002407237220 */ /* 0x000fe20000410000 */
[----:B------:R-:W-:Y:S01]  /*1460*/  FMUL.FTZ R36, R14, R33 ;  /* 0x000000210e247220 */ /* 0x000fe20000410000 */
[----:B-1----:R-:W-:Y:S01]  /*1470*/  FADD.FTZ R34, -R31, 1 ;  /* 0x3f8000001f227421 */ /* 0x002fe20000010100 */
[----:B------:R-:W-:Y:S01]  /*1480*/  FMUL.FTZ R28, R10, R31 ;  /* 0x0000001f0a1c7220 */ /* 0x000fe20000410000 */
[----:B------:R-:W-:Y:S01]  /*1490*/  FMUL.FTZ R31, R35, R16 ;  /* 0x00000010231f7220 */ /* 0x000fe20000410000 */
[-C--:B------:R-:W-:Y:S01]  /*14a0*/  FMUL.FTZ R16, R14, R23.reuse ;  /* 0x000000170e107220 */ /* 0x080fe20000410000 */
[----:B------:R-:W-:Y:S01]  /*14b0*/  FFMA.FTZ R27, R27, R34, 1 ;  /* 0x3f8000001b1b7423 */ /* 0x000fe20000010022 */
[C---:B------:R-:W-:Y:S02]  /*14c0*/  FFMA.FTZ R34, R17.reuse, R23, RZ ;  /* 0x0000001711227223 */ /* 0x040fe400000100ff */
[----:B------:R-:W-:Y:S01]  /*14d0*/  FADD.FTZ R48, RZ, R16 ;  /* 0x00000010ff307221 */ /* 0x000fe20000010000 */
[----:B------:R-:W-:Y:S01]  /*14e0*/  FMUL.FTZ R28, R28, R27 ;  /* 0x0000001b1c1c7220 */ /* 0x000fe20000410000 */
[----:B------:R-:W-:Y:S01]  /*14f0*/  FMUL.FTZ R27, R32, R37 ;  /* 0x00000025201b7220 */ /* 0x000fe20000410000 */
[----:B------:R-:W-:Y:S01]  /*1500*/  FADD.FTZ R32, RZ, R23 ;  /* 0x00000017ff207221 */ /* 0x000fe20000010000 */
[----:B------:R-:W-:Y:S01]  /*1510*/  FFMA.FTZ R23, R17, R16, RZ ;  /* 0x0000001011177223 */ /* 0x000fe200000100ff */
[----:B------:R-:W-:Y:S01]  /*1520*/  FMUL.FTZ R17, R15, R0 ;  /* 0x000000000f117220 */ /* 0x000fe20000410000 */
[----:B------:R-:W-:Y:S01]  /*1530*/  FFMA.FTZ R34, R19, R33, R34 ;  /* 0x0000002113227223 */ /* 0x000fe20000010022 */
[----:B------:R-:W-:Y:S01]  /*1540*/  FADD.FTZ R32, R32, R33 ;  /* 0x0000002120207221 */ /* 0x000fe20000010000 */
[----:B------:R-:W-:Y:S01]  /*1550*/  FMUL.FTZ R33, R15, R30 ;  /* 0x0000001e0f217220 */ /* 0x000fe20000410000 */
[C---:B------:R-:W-:Y:S01]  /*1560*/  FFMA.FTZ R16, R18.reuse, R17, R23 ;  /* 0x0000001112107223 */ /* 0x040fe20000010017 */
[----:B------:R-:W-:Y:S01]  /*1570*/  FADD.FTZ R23, R17, R48 ;  /* 0x0000003011177221 */ /* 0x000fe20000010000 */
[----:B------:R-:W-:Y:S01]  /*1580*/  FFMA.FTZ R17, R18, R0, RZ ;  /* 0x0000000012117223 */ /* 0x000fe200000100ff */
[-C--:B------:R-:W-:Y:S01]  /*1590*/  FFMA.FTZ R34, R21, R29.reuse, R34 ;  /* 0x0000001d15227223 */ /* 0x080fe20000010022 */
[----:B------:R-:W-:Y:S01]  /*15a0*/  FFMA.FTZ R16, R19, R36, R16 ;  /* 0x0000002413107223 */ /* 0x000fe20000010010 */
[----:B------:R-:W-:Y:S01]  /*15b0*/  FADD.FTZ R36, R23, R36 ;  /* 0x0000002417247221 */ /* 0x000fe20000010000 */
[----:B------:R-:W-:Y:S01]  /*15c0*/  FADD.FTZ R19, RZ, R0 ;  /* 0x00000000ff137221 */ /* 0x000fe20000010000 */
[----:B------:R-:W-:Y:S01]  /*15d0*/  FMUL.FTZ R23, R14, R29 ;  /* 0x0000001d0e177220 */ /* 0x000fe20000410000 */
[C---:B------:R-:W-:Y:S01]  /*15e0*/  FFMA.FTZ R16, R24.reuse, R33, R16 ;  /* 0x0000002118107223 */ /* 0x040fe20000010010 */
[----:B------:R-:W-:Y:S01]  /*15f0*/  FADD.FTZ R36, R33, R36 ;  /* 0x0000002421247221 */ /* 0x000fe20000010000 */
[----:B------:R-:W-:Y:S01]  /*1600*/  FFMA.FTZ R17, R24, R30, R17 ;  /* 0x0000001e18117223 */ /* 0x000fe20000010011 */
[----:B------:R-:W-:Y:S01]  /*1610*/  FADD.FTZ R30, R19, R30 ;  /* 0x0000001e131e7221 */ /* 0x000fe20000010000 */
[----:B------:R-:W-:Y:S01]  /*1620*/  FMUL.FTZ R19, R15, R31 ;  /* 0x0000001f0f137220 */ /* 0x000fe20000410000 */
[----:B------:R-:W-:Y:S01]  /*1630*/  FFMA.FTZ R33, R21, R23, R16 ;  /* 0x0000001715217223 */ /* 0x000fe20000010010 */
[----:B------:R-:W-:Y:S01]  /*1640*/  FADD.FTZ R36, R36, R23 ;  /* 0x0000001724247221 */ /* 0x000fe20000010000 */
[-C--:B------:R-:W-:Y:S01]  /*1650*/  FMUL.FTZ R21, R14, R28.reuse ;  /* 0x0000001c0e157220 */ /* 0x080fe20000410000 */
[----:B------:R-:W-:Y:S01]  /*1660*/  FADD.FTZ R29, R32, R29 ;  /* 0x0000001d201d7221 */ /* 0x000fe20000010000 */
        /* <DEDUP_REMOVED lines=13> */
.L_x_1042:
[----:B------:R-:W-:Y:S01]  /*1740*/  MOV R22, R0 ;  /* 0x0000000000167202 */ /* 0x000fe20000000f00 */
[----:B------:R-:W0:Y:S01]  /*1750*/  S2UR UR8, SR_CgaCtaId ;  /* 0x00000000000879c3 */ /* 0x000e220000008800 */
[----:B------:R-:W1:Y:S01]  /*1760*/  SHFL.DOWN PT, R0, R26, 0x1, 0x1f ;  /* 0x08201f001a007f89 */ /* 0x000e6200000e0000 */
[C---:B------:R-:W-:Y:S01]  /*1770*/  ISETP.GT.AND P1, PT, R44.reuse, 0x1e, PT ;  /* 0x0000001e2c00780c */ /* 0x040fe20003f24270 */
[----:B------:R-:W-:Y:S01]  /*1780*/  UMOV UR7, 0x400 ;  /* 0x0000040000077882 */ /* 0x000fe20000000000 */
[----:B------:R-:W-:Y:S01]  /*1790*/  ISETP.GT.AND P3, PT, R44, 0xf, PT ;  /* 0x0000000f2c00780c */ /* 0x000fe20003f64270 */
[----:B------:R-:W2:Y:S01]  /*17a0*/  SHFL.DOWN PT, R21, R22, 0x1, 0x1f ;  /* 0x08201f0016157f89 */ /* 0x000ea200000e0000 */
[----:B------:R-:W-:Y:S01]  /*17b0*/  UIADD3 UR6, UPT, UPT, UR7, 0x40, URZ ;  /* 0x0000004007067890 */ /* 0x000fe2000fffe0ff */
[----:B------:R-:W-:Y:S01]  /*17c0*/  BSSY.RECONVERGENT B0, `(.L_x_1043) ;  /* 0x0000020000007945 */ /* 0x000fe20003800200 */
[C---:B------:R-:W-:Y:S02]  /*17d0*/  ISETP.NE.AND P2, PT, R45.reuse, RZ, PT ;  /* 0x000000ff2d00720c */ /* 0x040fe40003f45270 */
[----:B------:R-:W-:Y:S01]  /*17e0*/  ISETP.GT.U32.AND P5, PT, R45, 0x1, PT ;  /* 0x000000012d00780c */ /* 0x000fe20003fa4070 */
[----:B0-----:R-:W-:-:S04]  /*17f0*/  ULEA UR6, UR8, UR6, 0x18 ;  /* 0x0000000608067291 */ /* 0x001fc8000f8ec0ff */
[----:B-1----:R-:W-:Y:S01]  /*1800*/  @!P1 FADD.FTZ R26, R0, R26 ;  /* 0x0000001a001a9221 */ /* 0x002fe20000010000 */
[----:B--2---:R-:W-:-:S04]  /*1810*/  @!P1 FADD.FTZ R22, R21, R22 ;  /* 0x0000001615169221 */ /* 0x004fc80000010000 */
        /* <DEDUP_REMOVED lines=26> */
.L_x_1044:
[----:B------:R-:W-:Y:S05]  /*19c0*/  BSYNC.RECONVERGENT B0 ;  /* 0x0000000000007941 */ /* 0x000fea0003800200 */
.L_x_1043:
[----:B------:R-:W-:Y:S01]  /*19d0*/  BAR.SYNC.DEFER_BLOCKING 0x0 ;  /* 0x0000000000007b1d */ /* 0x000fe20000010000 */
[----:B-1----:R-:W-:-:S05]  /*19e0*/  LEA R0, R20, R45, 0x1 ;  /* 0x0000002d14007211 */ /* 0x002fca00078e08ff */
[----:B------:R-:W-:Y:S04]  /*19f0*/  BSSY.RECONVERGENT B0, `(.L_x_1045) ;  /* 0x000000b000007945 */ /* 0x000fe80003800200 */
[----:B------:R-:W-:Y:S05]  /*1a00*/  @P2 BRA `(.L_x_1046) ;  /* 0x0000000000242947 */ /* 0x000fea0003800000 */
[----:B------:R-:W-:-:S09]  /*1a10*/  ULEA UR6, UR8, UR7, 0x18 ;  /* 0x0000000708067291 */ /* 0x000fd2000f8ec0ff */
[----:B--2---:R-:W1:Y:S04]  /*1a20*/  LDS.128 R20, [UR6+0x10] ;  /* 0x00001006ff147984 */ /* 0x004e680008000c00 */
[----:B------:R-:W0:Y:S01]  /*1a30*/  LDS.64 R24, [UR6+0x20] ;  /* 0x00002006ff187984 */ /* 0x000e220008000a00 */
[----:B-1----:R-:W-:Y:S01]  /*1a40*/  FADD.FTZ R27, R36, R20 ;  /* 0x00000014241b7221 */ /* 0x002fe20000010000 */
[----:B------:R-:W-:-:S03]  /*1a50*/  FADD.FTZ R20, R37, R21 ;  /* 0x0000001525147221 */ /* 0x000fc60000010000 */
[----:B------:R-:W-:Y:S01]  /*1a60*/  FADD.FTZ R27, R27, R22 ;  /* 0x000000161b1b7221 */ /* 0x000fe20000010000 */
[----:B------:R-:W-:-:S03]  /*1a70*/  FADD.FTZ R20, R20, R23 ;  /* 0x0000001714147221 */ /* 0x000fc60000010000 */
[----:B0--3--:R-:W-:Y:S01]  /*1a80*/  FADD.FTZ R36, R27, R24 ;  /* 0x000000181b247221 */ /* 0x009fe20000010000 */
[----:B------:R-:W-:-:S07]  /*1a90*/  FADD.FTZ R37, R20, R25 ;  /* 0x0000001914257221 */ /* 0x000fce0000010000 */
.L_x_1046:
[----:B------:R-:W-:Y:S05]  /*1aa0*/  BSYNC.RECONVERGENT B0 ;  /* 0x0000000000007941 */ /* 0x000fea0003800200 */
.L_x_1045:
[----:B------:R-:W-:Y:S06]  /*1ab0*/  BAR.SYNC.DEFER_BLOCKING 0x0 ;  /* 0x0000000000007b1d */ /* 0x000fec0000010000 */
[----:B------:R-:W-:Y:S04]  /*1ac0*/  BSSY.RECONVERGENT B0, `(.L_x_1047) ;  /* 0x000013d000007945 */ /* 0x000fe80003800200 */
[----:B------:R-:W-:Y:S05]  /*1ad0*/  @P5 BRA `(.L_x_1048) ;  /* 0x0000001000ec5947 */ /* 0x000fea0003800000 */
[----:B--2---:R-:W1:Y:S04]  /*1ae0*/  LDS.128 R20, [R48+0x20] ;  /* 0x0000200030147984 */ /* 0x004e680000000c00 */
        /* <DEDUP_REMOVED lines=237> */
[----:B------:R-:W-:Y:S01]  /*29c0*/  LDS.128 R24, [R48+0x680] ;  /* 0x0006800030187984 */ /* 0x000fe20000000c00 */
        /* <DEDUP_REMOVED lines=68> */
[----:B----4-:R-:W-:Y:S01]  /*2e10*/  FADD.FTZ R33, R33, R24 ;  /* 0x0000001821217221 */ /* 0x010fe20000010000 */
[----:B------:R-:W-:Y:S01]  /*2e20*/  FADD.FTZ R32, R32, R25 ;  /* 0x0000001920207221 */ /* 0x000fe20000010000 */
[----:B------:R-:W-:Y:S01]  /*2e30*/  FADD.FTZ R35, R35, R26 ;  /* 0x0000001a23237221 */ /* 0x000fe20000010000 */
[----:B------:R-:W-:Y:S01]  /*2e40*/  FADD.FTZ R34, R34, R27 ;  /* 0x0000001b22227221 */ /* 0x000fe20000010000 */
[----:B-----5:R-:W-:Y:S01]  /*2e50*/  FADD.FTZ R16, R33, R28 ;  /* 0x0000001c21107221 */ /* 0x020fe20000010000 */
[----:B------:R-:W-:Y:S01]  /*2e60*/  FADD.FTZ R17, R32, R29 ;  /* 0x0000001d20117221 */ /* 0x000fe20000010000 */
[----:B------:R-:W-:Y:S01]  /*2e70*/  FADD.FTZ R18, R35, R30 ;  /* 0x0000001e23127221 */ /* 0x000fe20000010000 */
[----:B------:R-:W-:-:S07]  /*2e80*/  FADD.FTZ R19, R34, R31 ;  /* 0x0000001f22137221 */ /* 0x000fce0000010000 */
.L_x_1048:
[----:B------:R-:W-:Y:S05]  /*2e90*/  BSYNC.RECONVERGENT B0 ;  /* 0x0000000000007941 */ /* 0x000fea0003800200 */
.L_x_1047:
[----:B------:R-:W-:Y:S04]  /*2ea0*/  BSSY.RECONVERGENT B0, `(.L_x_1049) ;  /* 0x000001c000007945 */ /* 0x000fe80003800200 */
[----:B------:R-:W-:Y:S05]  /*2eb0*/  @P5 BRA `(.L_x_1050) ;  /* 0x0000000000685947 */ /* 0x000fea0003800000 */
[----:B------:R-:W1:Y:S08]  /*2ec0*/  LDC.64 R20, c[0x0][0x3f8] ;  /* 0x0000fe00ff147b82 */ /* 0x000e700000000a00 */
        /* <DEDUP_REMOVED lines=25> */
.L_x_1050:
[----:B------:R-:W-:Y:S05]  /*3060*/  BSYNC.RECONVERGENT B0 ;  /* 0x0000000000007941 */ /* 0x000fea0003800200 */
.L_x_1049:
[----:B------:R-:W-:-:S09]  /*3070*/  UISETP.GE.U32.AND UP0, UPT, UR21, 0x2, UPT ;  /* 0x000000021500788c */ /* 0x000fd2000bf06070 */
[----:B------:R-:W-:Y:S05]  /*3080*/  BRA.U !UP0, `(.L_x_1051) ;  /* 0x0000000908f87547 */ /* 0x000fea000b800000 */
[----:B------:R-:W4:Y:S01]  /*3090*/  LDCU.64 UR6, c[0x0][0x3d0] ;  /* 0x00007a00ff0677ac */ /* 0x000f220008000a00 */
[----:B------:R-:W-:Y:S01]  /*30a0*/  MOV R0, UR21 ;  /* 0x0000001500007c02 */ /* 0x000fe20008000f00 */
[----:B------:R-:W-:-:S03]  /*30b0*/  ULOP3.LUT UR8, UR4, 0x1, URZ, 0xc0, !UPT ;  /* 0x0000000104087892 */ /* 0x000fc6000f8ec0ff */
[----:B------:R-:W-:Y:S01]  /*30c0*/  ISETP.GE.U32.AND P3, PT, R0, 0x8, PT ;  /* 0x000000080000780c */ /* 0x000fe20003f66070 */
[----:B------:R-:W-:-:S04]  /*30d0*/  UIMAD UR13, UR8, UR20, URZ ;  /* 0x00000014080d72a4 */ /* 0x000fc8000f8e02ff */
[----:B------:R-:W-:-:S04]  /*30e0*/  UIMAD UR8, UR13, UR21, URZ ;  /* 0x000000150d0872a4 */ /* 0x000fc8000f8e02ff */
[----:B------:R-:W-:-:S04]  /*30f0*/  USHF.L.U32 UR8, UR8, 0x1, URZ ;  /* 0x0000000108087899 */ /* 0x000fc800080006ff */
[----:B----4-:R-:W-:Y:S01]  /*3100*/  UIMAD.WIDE UR8, UR8, 0x4, UR6 ;  /* 0x00000004080878a5 */ /* 0x010fe2000f8e0206 */
[----:B------:R-:W-:Y:S11]  /*3110*/  @P2 BRA `(.L_x_1052) ;  /* 0x0000000000602947 */ /* 0x000ff60003800000 */
[----:B-1----:R-:W1:Y:S01]  /*3120*/  LDC.64 R16, c[0x0][0x3c8] ;  /* 0x0000f200ff107b82 */ /* 0x002e620000000a00 */
        /* <DEDUP_REMOVED lines=9> */
[----:B------:R-:W-:Y:S01]  /*31c0*/  IADD3 R21, PT, PT, -R0, 0x1, RZ ;  /* 0x0000000100157810 */ /* 0x000fe20007ffe1ff */
[----:B-1----:R-:W-:Y:S01]  /*31d0*/  IMAD.WIDE.U32 R16, R19, 0x4, R16 ;  /* 0x0000000413107825 */ /* 0x002fe200078e0010 */
[----:B------:R-:W-:-:S05]  /*31e0*/  MOV R19, UR7 ;  /* 0x0000000700137c02 */ /* 0x000fca0008000f00 */
[----:B------:R4:W-:Y:S01]  /*31f0*/  STG.E.64 desc[UR14][R18.64], R36 ;  /* 0x0000002412007986 */ /* 0x0009e2000c101b0e */
[----:B------:R-:W-:Y:S06]  /*3200*/  MEMBAR.ALL.GPU ;  /* 0x0000000000007992 */ /* 0x000fec000000a000 */
[----:B------:R-:W-:-:S00]  /*3210*/  ERRBAR ;  /* 0x00000000000079ab */ /* 0x000fc00000000000 */
[----:B------:R-:W-:Y:S06]  /*3220*/  CGAERRBAR ;  /* 0x00000000000075ab */ /* 0x000fec0000000000 */
[----:B------:R4:W-:Y:S01]  /*3230*/  REDG.E.ADD.S32.STRONG.GPU desc[UR14][R16.64], R21 ;  /* 0x000000151000798e */ /* 0x0009e2000c12e30e */
[----:B------:R-:W-:Y:S05]  /*3240*/  @!P1 BRA `(.L_x_1052) ;  /* 0x0000000000149947 */ /* 0x000fea0003800000 */
.L_x_1053:
[----:B------:R-:W5:Y:S04]  /*3250*/  LDG.E.STRONG.GPU R0, desc[UR14][R16.64] ;  /* 0x0000000e10007981 */ /* 0x000f68000c1ef900 */
[----:B-----5:R-:W-:Y:S01]  /*3260*/  CCTL.IVALL ;  /* 0x00000000ff00798f */ /* 0x020fe20002000000 */
[----:B------:R-:W-:Y:S05]  /*3270*/  YIELD ;  /* 0x0000000000007946 */ /* 0x000fea0003800000 */
[----:B------:R-:W-:-:S13]  /*3280*/  ISETP.NE.AND P1, PT, R0, R23, PT ;  /* 0x000000170000720c */ /* 0x000fda0003f25270 */
[----:B------:R-:W-:Y:S05]  /*3290*/  @P1 BRA `(.L_x_1053) ;  /* 0xfffffffc00ec1947 */ /* 0x000fea000383ffff */
.L_x_1052:
[----:B------:R-:W-:Y:S05]  /*32a0*/  WARPSYNC.ALL ;  /* 0x0000000000007948 */ /* 0x000fea0003800000 */
[----:B------:R-:W-:Y:S01]  /*32b0*/  BAR.SYNC.DEFER_BLOCKING 0x0 ;  /* 0x0000000000007b1d */ /* 0x000fe20000010000 */
[----:B------:R-:W-:-:S05]  /*32c0*/  HFMA2 R0, -RZ, RZ, 0, 0 ;  /* 0x00000000ff007431 */ /* 0x000fca00000001ff */
[----:B------:R-:W-:Y:S05]  /*32d0*/  @!P3 BRA `(.L_x_1054) ;  /* 0x00000004002cb947 */ /* 0x000fea0003800000 */
[----:B------:R-:W-:-:S07]  /*32e0*/  MOV R0, RZ ;  /* 0x000000ff00007202 */ /* 0x000fce0000000f00 */
.L_x_1055:
        /* <DEDUP_REMOVED lines=9> */
[----:B------:R-:W-:Y:S01]  /*3380*/  @!P5 IMAD R18, R18, R21, UR12 ;  /* 0x0000000c1212de24 */ /* 0x000fe2000f8e0215 */
[----:B------:R-:W-:Y:S01]  /*3390*/  MOV R19, 0x8 ;  /* 0x0000000800137802 */ /* 0x000fe20000000f00 */
[----:B------:R-:W-:Y:S01]  /*33a0*/  HFMA2 R21, -RZ, RZ, 0, 4.76837158203125e-07 ;  /* 0x00000008ff157431 */ /* 0x000fe200000001ff */
[----:B------:R-:W-:Y:S01]  /*33b0*/  MOV R25, UR20 ;  /* 0x0000001400197c02 */ /* 0x000fe20008000f00 */
[----:B------:R-:W-:Y:S01]  /*33c0*/  @!P3 IMAD R16, R0, R17, UR12 ;  /* 0x0000000c0010be24 */ /* 0x000fe2000f8e0211 */
[----:B------:R-:W-:-:S03]  /*33d0*/  MOV R23, UR20 ;  /* 0x0000001400177c02 */ /* 0x000fc60008000f00 */
        /* <DEDUP_REMOVED lines=12> */
[----:B------:R-:W-:Y:S01]  /*34a0*/  MOV R25, UR20 ;  /* 0x0000001400197c02 */ /* 0x000fe20008000f00 */
[----:B0--3--:R-:W-:Y:S01]  /*34b0*/  @!P3 FADD.FTZ R36, R36, R16 ;  /* 0x000000102424b221 */ /* 0x009fe20000010000 */
[C---:B------:R-:W-:Y:S01]  /*34c0*/  IADD3 R16, PT, PT, R0.reuse, 0x4, RZ ;  /* 0x0000000400107810 */ /* 0x040fe20007ffe0ff */
[----:B------:R-:W-:Y:S01]  /*34d0*/  @!P3 FADD.FTZ R37, R37, R17 ;  /* 0x000000112525b221 */ /* 0x000fe20000010000 */
[----:B------:R-:W-:-:S02]  /*34e0*/  IADD3 R17, PT, PT, R0, 0x5, RZ ;  /* 0x0000000500117810 */ /* 0x000fc40007ffe0ff */
[----:B------:R-:W-:Y:S01]  /*34f0*/  ISETP.EQ.OR P3, PT, R16, UR19, P2 ;  /* 0x0000001310007c0c */ /* 0x000fe20009762670 */
[----:B--2---:R-:W-:Y:S01]  /*3500*/  @!P5 FADD.FTZ R36, R36, R18 ;  /* 0x000000122424d221 */ /* 0x004fe20000010000 */
[----:B------:R-:W-:Y:S01]  /*3510*/  @!P5 FADD.FTZ R37, R37, R19 ;  /* 0x000000132525d221 */ /* 0x000fe20000010000 */
[----:B------:R-:W-:Y:S02]  /*3520*/  ISETP.EQ.OR P5, PT, R17, UR19, P2 ;  /* 0x0000001311007c0c */ /* 0x000fe400097a2670 */
[----:B----4-:R-:W-:Y:S01]  /*3530*/  @!P6 FADD.FTZ R36, R36, R20 ;  /* 0x000000142424e221 */ /* 0x010fe20000010000 */
[----:B------:R-:W-:Y:S01]  /*3540*/  IADD3 R19, PT, PT, R0, 0x6, RZ ;  /* 0x0000000600137810 */ /* 0x000fe20007ffe0ff */
[----:B------:R-:W-:Y:S01]  /*3550*/  @!P6 FADD.FTZ R37, R37, R21 ;  /* 0x000000152525e221 */ /* 0x000fe20000010000 */
[----:B------:R-:W-:Y:S01]  /*3560*/  MOV R21, UR20 ;  /* 0x0000001400157c02 */ /* 0x000fe20008000f00 */
[----:B-----5:R-:W-:Y:S01]  /*3570*/  @!P1 FADD.FTZ R36, R36, R22 ;  /* 0x0000001624249221 */ /* 0x020fe20000010000 */
[----:B------:R-:W-:Y:S01]  /*3580*/  IADD3 R22, PT, PT, R0, 0x7, RZ ;  /* 0x0000000700167810 */ /* 0x000fe20007ffe0ff */
[----:B------:R-:W-:Y:S01]  /*3590*/  @!P1 FADD.FTZ R37, R37, R23 ;  /* 0x0000001725259221 */ /* 0x000fe20000010000 */
[----:B------:R-:W-:Y:S01]  /*35a0*/  ISETP.EQ.OR P6, PT, R19, UR19, P2 ;  /* 0x0000001313007c0c */ /* 0x000fe200097c2670 */
[----:B------:R-:W-:Y:S01]  /*35b0*/  @!P3 IMAD R16, R16, R21, UR12 ;  /* 0x0000000c1010be24 */ /* 0x000fe2000f8e0215 */
[----:B------:R-:W-:Y:S01]  /*35c0*/  MOV R18, UR20 ;  /* 0x0000001400127c02 */ /* 0x000fe20008000f00 */
[----:B------:R-:W-:Y:S01]  /*35d0*/  HFMA2 R21, -RZ, RZ, 0, 4.76837158203125e-07 ;  /* 0x00000008ff157431 */ /* 0x000fe200000001ff */
[----:B------:R-:W-:-:S02]  /*35e0*/  MOV R23, 0x8 ;  /* 0x0000000800177802 */ /* 0x000fc40000000f00 */
[----:B------:R-:W-:Y:S01]  /*35f0*/  ISETP.EQ.OR P1, PT, R22, UR19, P2 ;  /* 0x0000001316007c0c */ /* 0x000fe20009722670 */
[----:B------:R-:W-:Y:S01]  /*3600*/  @!P5 IMAD R18, R17, R18, UR12 ;  /* 0x0000000c1112de24 */ /* 0x000fe2000f8e0212 */
[----:B------:R-:W-:Y:S01]  /*3610*/  MOV R20, UR20 ;  /* 0x0000001400147c02 */ /* 0x000fe20008000f00 */
[----:B------:R-:W-:-:S04]  /*3620*/  @!P3 IMAD.WIDE.U32 R16, R16, R23, UR8 ;  /* 0x000000081010be25 */ /* 0x000fc8000f8e0017 */
[----:B------:R-:W-:Y:S02]  /*3630*/  @!P6 IMAD R20, R19, R20, UR12 ;  /* 0x0000000c1314ee24 */ /* 0x000fe4000f8e0214 */
[----:B------:R-:W2:Y:S01]  /*3640*/  @!P3 LDG.E.64 R16, desc[UR14][R16.64] ;  /* 0x0000000e1010b981 */ /* 0x000ea2000c1e1b00 */
        /* <DEDUP_REMOVED lines=20> */
.L_x_1054:
[----:B------:R-:W-:-:S04]  /*3790*/  ULOP3.LUT UR6, UR21, 0x7, URZ, 0xc0, !UPT ;  /* 0x0000000715067892 */ /* 0x000fc8000f8ec0ff */
[----:B------:R-:W-:-:S09]  /*37a0*/  UISETP.NE.AND UP0, UPT, UR6, URZ, UPT ;  /* 0x000000ff0600728c */ /* 0x000fd2000bf05270 */
[----:B------:R-:W-:Y:S05]  /*37b0*/  BRA.U !UP0, `(.L_x_1051) ;  /* 0x00000005082c7547 */ /* 0x000fea000b800000 */
[----:B------:R-:W-:Y:S02]  /*37c0*/  UIADD3 UR6, UPT, UPT, UR6, -0x1, URZ ;  /* 0xffffffff06067890 */ /* 0x000fe4000fffe0ff */
[----:B------:R-:W-:Y:S02]  /*37d0*/  ULOP3.LUT UP1, UR7, UR21, 0x3, URZ, 0xc0, !UPT ;  /* 0x0000000315077892 */ /* 0x000fe4000f82c0ff */
[----:B------:R-:W-:-:S09]  /*37e0*/  UISETP.GE.U32.AND UP0, UPT, UR6, 0x3, UPT ;  /* 0x000000030600788c */ /* 0x000fd2000bf06070 */
[----:B------:R-:W-:Y:S05]  /*37f0*/  BRA.U !UP0, `(.L_x_1056) ;  /* 0x0000000108907547 */ /* 0x000fea000b800000 */
[C---:B-1----:R-:W-:Y:S01]  /*3800*/  IADD3 R20, PT, PT, R0.reuse, 0x2, RZ ;  /* 0x0000000200147810 */ /* 0x042fe20007ffe0ff */
[----:B----4-:R-:W-:Y:S01]  /*3810*/  HFMA2 R19, -RZ, RZ, 0, 4.76837158203125e-07 ;  /* 0x00000008ff137431 */ /* 0x010fe200000001ff */
[C---:B------:R-:W-:Y:S02]  /*3820*/  IADD3 R18, PT, PT, R0.reuse, 0x1, RZ ;  /* 0x0000000100127810 */ /* 0x040fe40007ffe0ff */
[----:B------:R-:W-:Y:S02]  /*3830*/  ISETP.EQ.OR P1, PT, R0, UR19, P2 ;  /* 0x0000001300007c0c */ /* 0x000fe40009722670 */
[----:B------:R-:W-:Y:S02]  /*3840*/  ISETP.EQ.OR P5, PT, R20, UR19, P2 ;  /* 0x0000001314007c0c */ /* 0x000fe400097a2670 */
[----:B------:R-:W-:Y:S02]  /*3850*/  ISETP.EQ.OR P3, PT, R18, UR19, P2 ;  /* 0x0000001312007c0c */ /* 0x000fe40009762670 */
[----:B--2---:R-:W-:-:S02]  /*3860*/  IADD3 R22, PT, PT, R0, 0x3, RZ ;  /* 0x0000000300167810 */ /* 0x004fc40007ffe0ff */
[----:B------:R-:W-:Y:S02]  /*3870*/  MOV R17, UR20 ;  /* 0x0000001400117c02 */ /* 0x000fe40008000f00 */
[----:B------:R-:W-:Y:S02]  /*3880*/  MOV R23, UR20 ;  /* 0x0000001400177c02 */ /* 0x000fe40008000f00 */
[----:B------:R-:W-:Y:S01]  /*3890*/  MOV R21, UR20 ;  /* 0x0000001400157c02 */ /* 0x000fe20008000f00 */
[----:B------:R-:W-:Y:S01]  /*38a0*/  @!P1 IMAD R16, R0, R17, UR12 ;  /* 0x0000000c00109e24 */ /* 0x000fe2000f8e0211 */
[----:B------:R-:W-:Y:S01]  /*38b0*/  ISETP.EQ.OR P6, PT, R22, UR19, P2 ;  /* 0x0000001316007c0c */ /* 0x000fe200097c2670 */
[----:B------:R-:W-:Y:S02]  /*38c0*/  @!P5 IMAD R20, R20, R23, UR12 ;  /* 0x0000000c1414de24 */ /* 0x000fe4000f8e0217 */
[----:B------:R-:W-:Y:S02]  /*38d0*/  HFMA2 R23, -RZ, RZ, 0, 4.76837158203125e-07 ;  /* 0x00000008ff177431 */ /* 0x000fe400000001ff */
[----:B------:R-:W-:Y:S01]  /*38e0*/  @!P3 IMAD R18, R18, R21, UR12 ;  /* 0x0000000c1212be24 */ /* 0x000fe2000f8e0215 */
[----:B------:R-:W-:Y:S01]  /*38f0*/  MOV R21, 0x8 ;  /* 0x0000000800157802 */ /* 0x000fe20000000f00 */
[----:B------:R-:W-:Y:S01]  /*3900*/  @!P1 IMAD.WIDE.U32 R16, R16, R19, UR8 ;  /* 0x0000000810109e25 */ /* 0x000fe2000f8e0013 */
[----:B------:R-:W-:-:S03]  /*3910*/  MOV R25, UR20 ;  /* 0x0000001400197c02 */ /* 0x000fc60008000f00 */
[----:B------:R-:W-:Y:S02]  /*3920*/  @!P3 IMAD.WIDE.U32 R18, R18, R21, UR8 ;  /* 0x000000081212be25 */ /* 0x000fe4000f8e0015 */
[----:B------:R-:W0:Y:S02]  /*3930*/  @!P1 LDG.E.64 R16, desc[UR14][R16.64] ;  /* 0x0000000e10109981 */ /* 0x000e24000c1e1b00 */
        /* <DEDUP_REMOVED lines=16> */
.L_x_1056:
[----:B------:R-:W-:Y:S05]  /*3a40*/  BRA.U !UP1, `(.L_x_1051) ;  /* 0x0000000109887547 */ /* 0x000fea000b800000 */
[----:B------:R-:W-:Y:S02]  /*3a50*/  UISETP.NE.AND UP0, UPT, UR7, 0x1, UPT ;  /* 0x000000010700788c */ /* 0x000fe4000bf05270 */
[----:B------:R-:W-:-:S06]  /*3a60*/  ULOP3.LUT UR6, UR21, 0x1, URZ, 0xc0, !UPT ;  /* 0x0000000115067892 */ /* 0x000fcc000f8ec0ff */
[----:B-1----:R-:W-:Y:S01]  /*3a70*/  MOV R20, UR6 ;  /* 0x0000000600147c02 */ /* 0x002fe20008000f00 */
[----:B------:R-:W-:Y:S06]  /*3a80*/  BRA.U !UP0, `(.L_x_1057) ;  /* 0x0000000108487547 */ /* 0x000fec000b800000 */
[C---:B----4-:R-:W-:Y:S01]  /*3a90*/  IADD3 R16, PT, PT, R0.reuse, 0x1, RZ ;  /* 0x0000000100107810 */ /* 0x050fe20007ffe0ff */
[----:B------:R-:W-:Y:S01]  /*3aa0*/  HFMA2 R19, -RZ, RZ, 0, 4.76837158203125e-07 ;  /* 0x00000008ff137431 */ /* 0x000fe200000001ff */
[----:B------:R-:W-:Y:S02]  /*3ab0*/  ISETP.EQ.OR P3, PT, R0, UR19, P2 ;  /* 0x0000001300007c0c */ /* 0x000fe40009762670 */
[----:B------:R-:W-:Y:S02]  /*3ac0*/  ISETP.EQ.OR P1, PT, R16, UR19, P2 ;  /* 0x0000001310007c0c */ /* 0x000fe40009722670 */
[----:B------:R-:W-:Y:S02]  /*3ad0*/  MOV R17, UR20 ;  /* 0x0000001400117c02 */ /* 0x000fe40008000f00 */
[----:B------:R-:W-:-:S07]  /*3ae0*/  MOV R21, UR20 ;  /* 0x0000001400157c02 */ /* 0x000fce0008000f00 */
[----:B------:R-:W-:Y:S01]  /*3af0*/  @!P3 IMAD R18, R0, R17, UR12 ;  /* 0x0000000c0012be24 */ /* 0x000fe2000f8e0211 */
[----:B------:R-:W-:Y:S01]  /*3b00*/  MOV R17, 0x8 ;  /* 0x0000000800117802 */ /* 0x000fe20000000f00 */
[----:B------:R-:W-:Y:S02]  /*3b10*/  @!P1 IMAD R16, R16, R21, UR12 ;  /* 0x0000000c10109e24 */ /* 0x000fe4000f8e0215 */
[----:B------:R-:W-:-:S04]  /*3b20*/  @!P3 IMAD.WIDE.U32 R18, R18, R19, UR8 ;  /* 0x000000081212be25 */ /* 0x000fc8000f8e0013 */
[----:B------:R-:W-:Y:S02]  /*3b30*/  @!P1 IMAD.WIDE.U32 R16, R16, R17, UR8 ;  /* 0x0000000810109e25 */ /* 0x000fe4000f8e0011 */
[----:B------:R-:W0:Y:S04]  /*3b40*/  @!P3 LDG.E.64 R18, desc[UR14][R18.64] ;  /* 0x0000000e1212b981 */ /* 0x000e28000c1e1b00 */
[----:B------:R-:W4:Y:S01]  /*3b50*/  @!P1 LDG.E.64 R16, desc[UR14][R16.64] ;  /* 0x0000000e10109981 */ /* 0x000f22000c1e1b00 */
[----:B------:R-:W-:Y:S01]  /*3b60*/  IADD3 R0, PT, PT, R0, 0x2, RZ ;  /* 0x0000000200007810 */ /* 0x000fe20007ffe0ff */
[----:B0--3--:R-:W-:Y:S01]  /*3b70*/  @!P3 FADD.FTZ R36, R36, R18 ;  /* 0x000000122424b221 */ /* 0x009fe20000010000 */
[----:B------:R-:W-:-:S03]  /*3b80*/  @!P3 FADD.FTZ R37, R37, R19 ;  /* 0x000000132525b221 */ /* 0x000fc60000010000 */
[----:B----4-:R-:W-:Y:S01]  /*3b90*/  @!P1 FADD.FTZ R36, R36, R16 ;  /* 0x0000001024249221 */ /* 0x010fe20000010000 */
[----:B------:R-:W-:-:S07]  /*3ba0*/  @!P1 FADD.FTZ R37, R37, R17 ;  /* 0x0000001125259221 */ /* 0x000fce0000010000 */
.L_x_1057:
[----:B------:R-:W-:Y:S01]  /*3bb0*/  ISETP.EQ.OR P1, PT, R0, UR19, P2 ;  /* 0x0000001300007c0c */ /* 0x000fe20009722670 */
[----:B------:R-:W-:Y:S03]  /*3bc0*/  BSSY.RECONVERGENT B0, `(.L_x_1051) ;  /* 0x000000a000007945 */ /* 0x000fe60003800200 */
[----:B------:R-:W-:-:S13]  /*3bd0*/  ISETP.NE.U32.OR P1, PT, R20, 0x1, P1 ;  /* 0x000000011400780c */ /* 0x000fda0000f25470 */
[----:B------:R-:W-:Y:S05]  /*3be0*/  @P1 BRA `(.L_x_1058) ;  /* 0x00000000001c1947 */ /* 0x000fea0003800000 */
[----:B----4-:R-:W-:Y:S01]  /*3bf0*/  HFMA2 R19, -RZ, RZ, 0, 4.76837158203125e-07 ;  /* 0x00000008ff137431 */ /* 0x010fe200000001ff */
[----:B------:R-:W-:-:S05]  /*3c00*/  MOV R17, UR20 ;  /* 0x0000001400117c02 */ /* 0x000fca0008000f00 */
[----:B------:R-:W-:-:S04]  /*3c10*/  IMAD R16, R0, R17, UR12 ;  /* 0x0000000c00107e24 */ /* 0x000fc8000f8e0211 */
[----:B------:R-:W-:-:S06]  /*3c20*/  IMAD.WIDE.U32 R16, R16, R19, UR8 ;  /* 0x0000000810107e25 */ /* 0x000fcc000f8e0013 */
[----:B------:R-:W0:Y:S02]  /*3c30*/  LDG.E.64 R16, desc[UR14][R16.64] ;  /* 0x0000000e10107981 */ /* 0x000e24000c1e1b00 */
[----:B0--3--:R-:W-:Y:S01]  /*3c40*/  FADD.FTZ R36, R36, R16 ;  /* 0x0000001024247221 */ /* 0x009fe20000010000 */
[----:B------:R-:W-:-:S07]  /*3c50*/  FADD.FTZ R37, R37, R17 ;  /* 0x0000001125257221 */ /* 0x000fce0000010000 */
.L_x_1058:
[----:B------:R-:W-:Y:S05]  /*3c60*/  BSYNC.RECONVERGENT B0 ;  /* 0x0000000000007941 */ /* 0x000fea0003800200 */
.L_x_1051:
[----:B------:R-:W5:Y:S01]  /*3c70*/  S2UR UR7, SR_CgaCtaId ;  /* 0x00000000000779c3 */ /* 0x000f620000008800 */
[----:B------:R-:W-:Y:S01]  /*3c80*/  UMOV UR6, 0x400 ;  /* 0x0000040000067882 */ /* 0x000fe20000000000 */
[----:B------:R-:W0:Y:S01]  /*3c90*/  LDCU.64 UR8, c[0x0][0x400] ;  /* 0x00008000ff0877ac */ /* 0x000e220008000a00 */
[----:B-1--4-:R-:W-:Y:S01]  /*3ca0*/  IADD3 R18, PT, PT, R47, 0x40, RZ ;  /* 0x000000402f127810 */ /* 0x012fe20007ffe0ff */
[----:B------:R-:W-:Y:S01]  /*3cb0*/  FADD.FTZ R42, R42, -UR23 ;  /* 0x800000172a2a7e21 */ /* 0x000fe20008010000 */
[----:B------:R-:W-:Y:S01]  /*3cc0*/  SHF.R.S32.HI R20, RZ, 0x1f, R47 ;  /* 0x0000001fff147819 */ /* 0x000fe2000001142f */
[----:B------:R-:W-:Y:S01]  /*3cd0*/  FADD.FTZ R43, R43, -UR23 ;  /* 0x800000172b2b7e21 */ /* 0x000fe20008010000 */
[----:B------:R-:W-:Y:S01]  /*3ce0*/  IADD3 R0, PT, PT, R47, 0xc0, RZ ;  /* 0x000000c02f007810 */ /* 0x000fe20007ffe0ff */
[----:B------:R-:W-:Y:S01]  /*3cf0*/  FADD.FTZ R38, R38, -UR23 ;  /* 0x8000001726267e21 */ /* 0x000fe20008010000 */
[----:B------:R-:W-:Y:S01]  /*3d00*/  SHF.R.S32.HI R19, RZ, 0x1f, R18 ;  /* 0x0000001fff137819 */ /* 0x000fe20000011412 */
[----:B------:R-:W-:Y:S01]  /*3d10*/  FADD.FTZ R39, R39, -UR23 ;  /* 0x8000001727277e21 */ /* 0x000fe20008010000 */
[----:B------:R-:W-:Y:S01]  /*3d20*/  FMUL.FTZ R31, R42, UR17 ;  /* 0x000000112a1f7c20 */ /* 0x000fe20008410000 */
[----:B------:R-:W-:Y:S01]  /*3d30*/  FMUL.FTZ R32, R43, UR17 ;  /* 0x000000112b207c20 */ /* 0x000fe20008410000 */
[----:B0-----:R-:W-:-:S02]  /*3d40*/  ISETP.GE.U32.AND P3, PT, R18, UR8, PT ;  /* 0x0000000812007c0c */ /* 0x001fc4000bf66070 */
[----:B------:R-:W-:Y:S01]  /*3d50*/  ISETP.GE.U32.AND P1, PT, R0, UR8, PT ;  /* 0x0000000800007c0c */ /* 0x000fe2000bf26070 */
[----:B-----5:R-:W-:Y:S01]  /*3d60*/  ULEA UR6, UR7, UR6, 0x18 ;  /* 0x0000000607067291 */ /* 0x020fe2000f8ec0ff */
[----:B------:R-:W-:-:S08]  /*3d70*/  ISETP.GE.AND.EX P3, PT, R19, UR9, PT, P3 ;  /* 0x0000000913007c0c */ /* 0x000fd0000bf66330 */
[----:B------:R-:W-:Y:S01]  /*3d80*/  @!P2 STS.64 [UR6+0x30], R36 ;  /* 0x00003024ff00a988 */ /* 0x000fe20008000a06 */
[----:B------:R-:W-:Y:S01]  /*3d90*/  BAR.SYNC.DEFER_BLOCKING 0x0 ;  /* 0x0000000000007b1d */ /* 0x000fe20000010000 */
[----:B------:R-:W-:-:S04]  /*3da0*/  ISETP.GE.U32.AND P2, PT, R47, UR8, PT ;  /* 0x000000082f007c0c */ /* 0x000fc8000bf46070 */
[----:B------:R-:W-:Y:S01]  /*3db0*/  ISETP.GE.AND.EX P2, PT, R20, UR9, PT, P2 ;  /* 0x0000000914007c0c */ /* 0x000fe2000bf46320 */
[----:B------:R-:W0:Y:S01]  /*3dc0*/  LDS.64 R16, [UR6+0x30] ;  /* 0x00003006ff107984 */ /* 0x000e220008000a00 */
[----:B------:R-:W0:Y:S02]  /*3dd0*/  LDCU UR6, c[0x0][0x42c] ;  /* 0x00008580ff0677ac */ /* 0x000e240008000800 */
[----:B0-----:R-:W-:Y:S01]  /*3de0*/  FMUL.FTZ R16, R16, UR6 ;  /* 0x0000000610107c20 */ /* 0x001fe20008410000 */
[----:B------:R-:W-:Y:S01]  /*3df0*/  FMUL.FTZ R17, R17, UR6 ;  /* 0x0000000611117c20 */ /* 0x000fe20008410000 */
[----:B------:R-:W-:Y:S07]  /*3e00*/  @!P4 BRA `(.L_x_1059) ;  /* 0x000000000048c947 */ /* 0x000fee0003800000 */
[----:B------:R-:W-:Y:S01]  /*3e10*/  FFMA.FTZ R21, R14, R31, R12 ;  /* 0x0000001f0e157223 */ /* 0x000fe2000001000c */
[----:B--2---:R-:W-:-:S03]  /*3e20*/  FFMA.FTZ R22, R15, R32, R13 ;  /* 0x000000200f167223 */ /* 0x004fc6000001000d */
        /* <DEDUP_REMOVED lines=16> */
.L_x_1059:
[--C-:B------:R-:W-:Y:S01]  /*3f30*/  FFMA.FTZ R21, R16, R31, R17.reuse ;  /* 0x0000001f10157223 */ /* 0x100fe20000010011 */
[----:B------:R-:W-:Y:S01]  /*3f40*/  FMUL.FTZ R38, R38, UR17 ;  /* 0x0000001126267c20 */ /* 0x000fe20008410000 */
[----:B------:R-:W-:Y:S01]  /*3f50*/  FMUL.FTZ R30, R39, UR17 ;  /* 0x00000011271e7c20 */ /* 0x000fe20008410000 */
[----:B------:R-:W-:Y:S01]  /*3f60*/  FFMA.FTZ R24, R16, R32, R17 ;  /* 0x0000002010187223 */ /* 0x000fe20000010011 */
[----:B------:R-:W-:Y:S01]  /*3f70*/  BSSY.RECONVERGENT B0, `(.L_x_1060) ;  /* 0x0000013000007945 */ /* 0x000fe20003800200 */
[----:B------:R-:W-:Y:S01]  /*3f80*/  FFMA.FTZ R28, R14, R40, -R21 ;  /* 0x000000280e1c7223 */ /* 0x000fe20000010815 */
[C-C-:B------:R-:W-:Y:S01]  /*3f90*/  FFMA.FTZ R21, R16.reuse, R38, R17.reuse ;  /* 0x0000002610157223 */ /* 0x140fe20000010011 */
[----:B--2---:R-:W-:Y:S01]  /*3fa0*/  FFMA.FTZ R22, R16, R30, R17 ;  /* 0x0000001e10167223 */ /* 0x004fe20000010011 */
        /* <DEDUP_REMOVED lines=12> */
[----:B------:R-:W-:-:S04]  /*4070*/  IADD3 R23, PT, PT, R25, R23, RZ ;  /* 0x0000001719177210 */ /* 0x000fc80007ffe0ff */
[----:B------:R-:W-:-:S05]  /*4080*/  LEA.HI.X R27, R24, UR7, R23, 0x2, P2 ;  /* 0x00000007181b7c11 */ /* 0x000fca00090f1417 */
[----:B------:R0:W-:Y:S02]  /*4090*/  STG.E.64 desc[UR14][R26.64], R28 ;  /* 0x0000001c1a007986 */ /* 0x0001e4000c101b0e */
.L_x_1061:
[----:B------:R-:W-:Y:S05]  /*40a0*/  BSYNC.RECONVERGENT B0 ;  /* 0x0000000000007941 */ /* 0x000fea0003800200 */
.L_x_1060:
[----:B------:R-:W-:Y:S05]  /*40b0*/  @!P4 BRA `(.L_x_1062) ;  /* 0x000000000048c947 */ /* 0x000fea0003800000 */
        /* <DEDUP_REMOVED lines=18> */
.L_x_1062:
[----:B------:R-:W-:Y:S01]  /*41e0*/  BSSY.RECONVERGENT B0, `(.L_x_1063) ;  /* 0x0000012000007945 */ /* 0x000fe20003800200 */
[----:B------:R-:W-:Y:S01]  /*41f0*/  FFMA.FTZ R23, R14, R2, -R21 ;  /* 0x000000020e177223 */ /* 0x000fe20000010815 */
[----:B------:R-:W-:Y:S01]  /*4200*/  FADD.FTZ R4, R4, -UR23 ;  /* 0x8000001704047e21 */ /* 0x000fe20008010000 */
[----:B------:R-:W-:Y:S01]  /*4210*/  FFMA.FTZ R22, R15, R3, -R22 ;  /* 0x000000030f167223 */ /* 0x000fe20000010816 */
[----:B------:R-:W-:Y:S06]  /*4220*/  @P3 BRA `(.L_x_1064) ;  /* 0x0000000000343947 */ /* 0x000fec0003800000 */
[----:B------:R-:W1:Y:S01]  /*4230*/  LDCU.64 UR6, c[0x0][0x3f8] ;  /* 0x00007f00ff0677ac */ /* 0x000e620008000a00 */
[----:B------:R-:W-:Y:S02]  /*4240*/  MOV R2, R50 ;  /* 0x0000003200027202 */ /* 0x000fe40000000f00 */
[----:B------:R-:W-:Y:S01]  /*4250*/  MOV R3, R53 ;  /* 0x0000003500037202 */ /* 0x000fe20000000f00 */
[----:B------:R-:W2:Y:S01]  /*4260*/  LDCU.64 UR24, c[0x0][0x380] ;  /* 0x00007000ff1877ac */ /* 0x000ea20008000a00 */
[----:B-1----:R-:W-:Y:S02]  /*4270*/  IMAD R19, R19, UR6, RZ ;  /* 0x0000000613137c24 */ /* 0x002fe4000f8e02ff */
[----:B------:R-:W-:-:S04]  /*4280*/  IMAD.WIDE.U32 R20, R18, UR6, R2 ;  /* 0x0000000612147c25 */ /* 0x000fc8000f8e0002 */
[----:B------:R-:W-:Y:S01]  /*4290*/  IMAD R19, R18, UR7, R19 ;  /* 0x0000000712137c24 */ /* 0x000fe2000f8e0213 */
[----:B--2---:R-:W-:Y:S01]  /*42a0*/  LEA R2, P2, R20, UR24, 0x2 ;  /* 0x0000001814027c11 */ /* 0x004fe2000f8410ff */
[----:B------:R-:W-:-:S03]  /*42b0*/  FMUL.FTZ R18, R23, UR17 ;  /* 0x0000001117127c20 */ /* 0x000fc60008410000 */
[----:B------:R-:W-:-:S04]  /*42c0*/  IADD3 R19, PT, PT, R21, R19, RZ ;  /* 0x0000001315137210 */ /* 0x000fc80007ffe0ff */
[----:B------:R-:W-:Y:S01]  /*42d0*/  LEA.HI.X R3, R20, UR25, R19, 0x2, P2 ;  /* 0x0000001914037c11 */ /* 0x000fe200090f1413 */
[----:B------:R-:W-:-:S05]  /*42e0*/  FMUL.FTZ R19, R22, UR17 ;  /* 0x0000001116137c20 */ /* 0x000fca0008410000 */
[----:B------:R1:W-:Y:S02]  /*42f0*/  STG.E.64 desc[UR14][R2.64], R18 ;  /* 0x0000001202007986 */ /* 0x0003e4000c101b0e */
.L_x_1064:
[----:B------:R-:W-:Y:S05]  /*4300*/  BSYNC.RECONVERGENT B0 ;  /* 0x0000000000007941 */ /* 0x000fea0003800200 */
.L_x_1063:
[----:B-1----:R-:W-:Y:S01]  /*4310*/  FADD.FTZ R3, R8, -UR23 ;  /* 0x8000001708037e21 */ /* 0x002fe20008010000 */
[----:B------:R-:W-:Y:S01]  /*4320*/  FADD.FTZ R2, R9, -UR23 ;  /* 0x8000001709027e21 */ /* 0x000fe20008010000 */
[----:B------:R-:W-:Y:S01]  /*4330*/  FADD.FTZ R5, R5, -UR23 ;  /* 0x8000001705057e21 */ /* 0x000fe20008010000 */
[----:B------:R-:W-:Y:S01]  /*4340*/  FMUL.FTZ R23, R4, UR17 ;  /* 0x0000001104177c20 */ /* 0x000fe20008410000 */
[----:B------:R-:W-:Y:S01]  /*4350*/  FMUL.FTZ R3, R3, UR17 ;  /* 0x0000001103037c20 */ /* 0x000fe20008410000 */
[----:B------:R-:W-:Y:S01]  /*4360*/  FMUL.FTZ R2, R2, UR17 ;  /* 0x0000001102027c20 */ /* 0x000fe20008410000 */
        /* <DEDUP_REMOVED lines=20> */
.L_x_1065:
[----:B------:R-:W-:Y:S04]  /*44b0*/  BSSY.RECONVERGENT B0, `(.L_x_1066) ;  /* 0x0000015000007945 */ /* 0x000fe80003800200 */
[----:B------:R-:W-:Y:S05]  /*44c0*/  @P0 BRA `(.L_x_1067) ;  /* 0x00000000004c0947 */ /* 0x000fea0003800000 */
[----:B------:R-:W1:Y:S01]  /*44d0*/  LDCU.64 UR6, c[0x0][0x3f8] ;  /* 0x00007f00ff0677ac */ /* 0x000e620008000a00 */
[----:B------:R-:W-:Y:S01]  /*44e0*/  IADD3 R19, PT, PT, R47, 0x80, RZ ;  /* 0x000000802f137810 */ /* 0x000fe20007ffe0ff */
[----:B------:R-:W-:Y:S01]  /*44f0*/  FFMA.FTZ R9, R16, R23, R17 ;  /* 0x0000001710097223 */ /* 0x000fe20000010011 */
[----:B------:R-:W-:Y:S01]  /*4500*/  MOV R4, R50 ;  /* 0x0000003200047202 */ /* 0x000fe20000000f00 */
[----:B------:R-:W2:Y:S01]  /*4510*/  LDCU.64 UR24, c[0x0][0x380] ;  /* 0x00007000ff1877ac */ /* 0x000ea20008000a00 */
[----:B------:R-:W-:Y:S01]  /*4520*/  SHF.R.S32.HI R8, RZ, 0x1f, R19 ;  /* 0x0000001fff087819 */ /* 0x000fe20000011413 */
[----:B------:R-:W-:Y:S01]  /*4530*/  FFMA.FTZ R9, R14, R6, -R9 ;  /* 0x000000060e097223 */ /* 0x000fe20000010809 */
[----:B------:R-:W-:-:S03]  /*4540*/  MOV R5, R53 ;  /* 0x0000003500057202 */ /* 0x000fc60000000f00 */
[----:B-1----:R-:W-:Y:S02]  /*4550*/  IMAD R8, R8, UR6, RZ ;  /* 0x0000000608087c24 */ /* 0x002fe4000f8e02ff */
[----:B------:R-:W-:-:S04]  /*4560*/  IMAD.WIDE.U32 R4, R19, UR6, R4 ;  /* 0x0000000613047c25 */ /* 0x000fc8000f8e0004 */
[----:B------:R-:W-:Y:S02]  /*4570*/  IMAD R19, R19, UR7, R8 ;  /* 0x0000000713137c24 */ /* 0x000fe4000f8e0208 */
[----:B------:R-:W-:Y:S01]  /*4580*/  FFMA.FTZ R8, R16, R24, R17 ;  /* 0x0000001810087223 */ /* 0x000fe20000010011 */
[C---:B--2---:R-:W-:Y:S02]  /*4590*/  LEA R6, P0, R4.reuse, UR24, 0x2 ;  /* 0x0000001804067c11 */ /* 0x044fe4000f8010ff */
[----:B------:R-:W-:Y:S01]  /*45a0*/  IADD3 R19, PT, PT, R5, R19, RZ ;  /* 0x0000001305137210 */ /* 0x000fe20007ffe0ff */
[----:B------:R-:W-:Y:S01]  /*45b0*/  FFMA.FTZ R5, R15, R7, -R8 ;  /* 0x000000070f057223 */ /* 0x000fe20000010808 */
[----:B------:R-:W-:Y:S02]  /*45c0*/  FMUL.FTZ R8, R9, UR17 ;  /* 0x0000001109087c20 */ /* 0x000fe40008410000 */
[----:B------:R-:W-:Y:S01]  /*45d0*/  LEA.HI.X R7, R4, UR25, R19, 0x2, P0 ;  /* 0x0000001904077c11 */ /* 0x000fe200080f1413 */
[----:B------:R-:W-:-:S05]  /*45e0*/  FMUL.FTZ R9, R5, UR17 ;  /* 0x0000001105097c20 */ /* 0x000fca0008410000 */
[----:B------:R1:W-:Y:S02]  /*45f0*/  STG.E.64 desc[UR14][R6.64], R8 ;  /* 0x0000000806007986 */ /* 0x0003e4000c101b0e */
.L_x_1067:
[----:B------:R-:W-:Y:S05]  /*4600*/  BSYNC.RECONVERGENT B0 ;  /* 0x0000000000007941 */ /* 0x000fea0003800200 */
.L_x_1066:
[----:B------:R-:W-:Y:S01]  /*4610*/  UISETP.NE.AND UP0, UPT, UR22, URZ, UPT ;  /* 0x000000ff1600728c */ /* 0x000fe2000bf05270 */
[C-C-:B------:R-:W-:Y:S01]  /*4620*/  FFMA.FTZ R19, R16.reuse, R3, R17.reuse ;  /* 0x0000000310137223 */ /* 0x140fe20000010011 */
[----:B------:R-:W-:Y:S01]  /*4630*/  FFMA.FTZ R16, R16, R2, R17 ;  /* 0x0000000210107223 */ /* 0x000fe20000010011 */
[----:B------:R-:W-:-:S06]  /*4640*/  SHF.R.S32.HI R17, RZ, 0x1f, R0 ;  /* 0x0000001fff117819 */ /* 0x000fcc0000011400 */
[----:B------:R-:W-:Y:S05]  /*4650*/  BRA.U !UP0, `(.L_x_1068) ;  /* 0x0000000108487547 */ /* 0x000fea000b800000 */
[----:B------:R-:W-:Y:S01]  /*4660*/  FFMA.FTZ R3, R14, R3, R12 ;  /* 0x000000030e037223 */ /* 0x000fe2000001000c */
[----:B------:R-:W-:-:S03]  /*4670*/  FFMA.FTZ R2, R15, R2, R13 ;  /* 0x000000020f027223 */ /* 0x000fc6000001000d */
[----:B------:R-:W-:Y:S01]  /*4680*/  FMUL.FTZ R4, R3, -1.4426950216293334961 ;  /* 0xbfb8aa3b03047820 */ /* 0x000fe20000410000 */
[----:B-1----:R-:W-:-:S05]  /*4690*/  FMUL.FTZ R6, R2, -1.4426950216293334961 ;  /* 0xbfb8aa3b02067820 */ /* 0x002fca0000410000 */
        /* <DEDUP_REMOVED lines=14> */
.L_x_1068:
        /* <DEDUP_REMOVED lines=8> */
[----:B------:R-:W-:Y:S01]  /*4800*/  MOV R51, R53 ;  /* 0x0000003500337202 */ /* 0x000fe20000000f00 */
[----:B------:R-:W4:Y:S01]  /*4810*/  LDCU.64 UR8, c[0x0][0x380] ;  /* 0x00007000ff0877ac */ /* 0x000f220008000a00 */
[----:B--2---:R-:W-:Y:S02]  /*4820*/  IMAD R3, R17, UR6, RZ ;  /* 0x0000000611037c24 */ /* 0x004fe4000f8e02ff */
[----:B------:R-:W-:-:S04]  /*4830*/  IMAD.WIDE.U32 R50, R0, UR6, R50 ;  /* 0x0000000600327c25 */ /* 0x000fc8000f8e0032 */
[----:B------:R-:W-:Y:S01]  /*4840*/  IMAD R3, R0, UR7, R3 ;  /* 0x0000000700037c24 */ /* 0x000fe2000f8e0203 */
[----:B----4-:R-:W-:-:S04]  /*4850*/  LEA R2, P0, R50, UR8, 0x2 ;  /* 0x0000000832027c11 */ /* 0x010fc8000f8010ff */
[----:B------:R-:W-:-:S04]  /*4860*/  IADD3 R3, PT, PT, R51, R3, RZ ;  /* 0x0000000333037210 */ /* 0x000fc80007ffe0ff */
[----:B------:R-:W-:-:S05]  /*4870*/  LEA.HI.X R3, R50, UR9, R3, 0x2, P0 ;  /* 0x0000000932037c11 */ /* 0x000fca00080f1403 */
[----:B------:R2:W-:Y:S02]  /*4880*/  STG.E.64 desc[UR14][R2.64], R4 ;  /* 0x0000000402007986 */ /* 0x0005e4000c101b0e */
.L_x_1070:
[----:B------:R-:W-:Y:S05]  /*4890*/  BSYNC.RECONVERGENT B0 ;  /* 0x0000000000007941 */ /* 0x000fea0003800200 */
.L_x_1069:
[----:B------:R-:W-:Y:S02]  /*48a0*/  UIADD3 UR11, UPT, UPT, UR20, UR11, URZ ;  /* 0x0000000b140b7290 */ /* 0x000fe4000fffe0ff */
[----:B------:R-:W-:Y:S02]  /*48b0*/  UIADD3 UR4, UPT, UPT, UR4, 0x1, URZ ;  /* 0x0000000104047890 */ /* 0x000fe4000fffe0ff */
[----:B------:R-:W-:-:S09]  /*48c0*/  UISETP.GE.AND UP0, UPT, UR11, UR5, UPT ;  /* 0x000000050b00728c */ /* 0x000fd2000bf06270 */
[----:B------:R-:W-:Y:S05]  /*48d0*/  BRA.U !UP0, `(.L_x_1071) ;  /* 0xffffffb9082c7547 */ /* 0x000fea000b83ffff */
.L_x_1040:
[----:B--2---:R-:W2:Y:S01]  /*48e0*/  LDC R4, c[0x0][0x370] ;  /* 0x0000dc00ff047b82 */ /* 0x004ea20000000800 */
[----:B------:R-:W-:Y:S01]  /*48f0*/  ISETP.NE.AND P2, PT, R45, RZ, PT ;  /* 0x000000ff2d00720c */ /* 0x000fe20003f45270 */
[----:B------:R-:W-:Y:S06]  /*4900*/  BSSY.RECONVERGENT B0, `(.L_x_1072) ;  /* 0x0000011000007945 */ /* 0x000fec0003800200 */
[----:B-1----:R-:W1:Y:S08]  /*4910*/  LDC R7, c[0x0][0x374] ;  /* 0x0000dd00ff077b82 */ /* 0x002e700000000800 */
[----:B------:R-:W4:Y:S01]  /*4920*/  LDC.64 R2, c[0x0][0x3c8] ;  /* 0x0000f200ff027b82 */ /* 0x000f220000000a00 */
[----:B--2---:R-:W-:-:S02]  /*4930*/  IADD3 R5, PT, PT, R4, -0x1, RZ ;  /* 0xffffffff04057810 */ /* 0x004fc40007ffe0ff */
[----:B------:R-:W-:Y:S02]  /*4940*/  ISETP.NE.AND P1, PT, R4, 0x1, PT ;  /* 0x000000010400780c */ /* 0x000fe40003f25270 */
[----:B-1----:R-:W-:-:S04]  /*4950*/  IADD3 R0, PT, PT, R7, -0x1, RZ ;  /* 0xffffffff07007810 */ /* 0x002fc80007ffe0ff */
        /* <DEDUP_REMOVED lines=11> */
.L_x_1073:
[----:B------:R-:W-:Y:S05]  /*4a10*/  BSYNC.RECONVERGENT B0 ;  /* 0x0000000000007941 */ /* 0x000fea0003800200 */
.L_x_1072:
[----:B------:R-:W-:Y:S05]  /*4a20*/  @P0 EXIT ;  /* 0x000000000000094d */ /* 0x000fea0003800000 */
[----:B------:R-:W-:Y:S05]  /*4a30*/  @P2 BRA `(.L_x_1074) ;  /* 0x0000000000202947 */ /* 0x000fea0003800000 */
[----:B------:R-:W-:-:S05]  /*4a40*/  IMAD R0, R4, R7, RZ ;  /* 0x0000000704007224 */ /* 0x000fca00078e02ff */
[----:B------:R-:W-:-:S13]  /*4a50*/  ISETP.NE.AND P0, PT, R0, -0x1, PT ;  /* 0xffffffff0000780c */ /* 0x000fda0003f05270 */
[----:B------:R-:W-:Y:S05]  /*4a60*/  @!P0 BRA `(.L_x_1074) ;  /* 0x0000000000148947 */ /* 0x000fea0003800000 */
.L_x_1075:
[----:B-1----:R-:W2:Y:S04]  /*4a70*/  LDG.E.STRONG.GPU R5, desc[UR14][R2.64] ;  /* 0x0000000e02057981 */ /* 0x002ea8000c1ef900 */
[----:B--2---:R-:W-:Y:S01]  /*4a80*/  CCTL.IVALL ;  /* 0x00000000ff00798f */ /* 0x004fe20002000000 */
[----:B------:R-:W-:Y:S05]  /*4a90*/  YIELD ;  /* 0x0000000000007946 */ /* 0x000fea0003800000 */
[----:B------:R-:W-:-:S13]  /*4aa0*/  ISETP.NE.AND P0, PT, R5, R0, PT ;  /* 0x000000000500720c */ /* 0x000fda0003f05270 */
[----:B------:R-:W-:Y:S05]  /*4ab0*/  @P0 BRA `(.L_x_1075) ;  /* 0xfffffffc00ec0947 */ /* 0x000fea000383ffff */
.L_x_1074:
[----:B------:R-:W-:Y:S05]  /*4ac0*/  WARPSYNC.ALL ;  /* 0x0000000000007948 */ /* 0x000fea0003800000 */
[----:B------:R-:W2:Y:S08]  /*4ad0*/  LDC.64 R6, c[0x0][0x3f8] ;  /* 0x0000fe00ff067b82 */ /* 0x000eb00000000a00 */
[----:B------:R-:W-:Y:S01]  /*4ae0*/  BAR.SYNC.DEFER_BLOCKING 0x0 ;  /* 0x0000000000007b1d */ /* 0x000fe20000010000 */
[----:B--2---:R-:W-:-:S04]  /*4af0*/  LEA.HI R0, P0, R7, R6, RZ, 0x1 ;  /* 0x0000000607007211 */ /* 0x004fc800078108ff */
[----:B-1----:R-:W-:-:S04]  /*4b00*/  IADD3.X R3, PT, PT, RZ, R7, RZ, P0, !PT ;  /* 0x00000007ff037210 */ /* 0x002fc800007fe4ff */
        /* <DEDUP_REMOVED lines=23> */
[----:B0-----:R-:W-:Y:S02]  /*4c80*/  LEA.HI R28, P2, R11, R4, RZ, 0x1 ;  /* 0x000000040b1c7211 */ /* 0x001fe400078508ff */
        /* <DEDUP_REMOVED lines=8> */
[C---:B------:R-:W-:Y:S01]  /*4d10*/  SHF.L.U32 R22, R45.reuse, 0x3, RZ ;  /* 0x000000032d167819 */ /* 0x040fe200000006ff */
[----:B------:R-:W1:Y:S01]  /*4d20*/  LDCU.64 UR6, c[0x0][0x390] ;  /* 0x00007200ff0677ac */ /* 0x000e620008000a00 */
[----:B------:R-:W-:Y:S02]  /*4d30*/  IADD3 R4, PT, PT, R4, 0x1, RZ ;  /* 0x0000000104047810 */ /* 0x000fe40007ffe0ff */
[----:B------:R-:W-:Y:S01]  /*4d40*/  SHF.L.U64.HI R23, R45, 0x3, R18 ;  /* 0x000000032d177819 */ /* 0x000fe20000010212 */
[----:B------:R-:W2:Y:S01]  /*4d50*/  LDCU.64 UR8, c[0x0][0x388] ;  /* 0x00007100ff0877ac */ /* 0x000ea20008000a00 */
[----:B------:R-:W-:Y:S02]  /*4d60*/  SHF.L.U32 R2, R4, 0x7, RZ ;  /* 0x0000000704027819 */ /* 0x000fe400000006ff */
[----:B------:R-:W-:-:S02]  /*4d70*/  SHF.L.U32 R31, R7, 0x2, RZ ;  /* 0x00000002071f7819 */ /* 0x000fc400000006ff */
[----:B------:R-:W-:Y:S02]  /*4d80*/  LOP3.LUT R2, R2, 0x180, RZ, 0xc0, !PT ;  /* 0x0000018002027812 */ /* 0x000fe400078ec0ff */
[----:B------:R-:W-:Y:S02]  /*4d90*/  SHF.L.U64.HI R33, R0, 0x2, R3 ;  /* 0x0000000200217819 */ /* 0x000fe40000010203 */
[----:B------:R-:W-:Y:S02]  /*4da0*/  SHF.L.U64.HI R29, R28, 0x2, R35 ;  /* 0x000000021c1d7819 */ /* 0x000fe40000010223 */
[C---:B0-----:R-:W-:Y:S02]  /*4db0*/  LEA R27, P1, R45.reuse, UR4, 0x2 ;  /* 0x000000042d1b7c11 */ /* 0x041fe4000f8210ff */
[----:B-1----:R-:W-:Y:S02]  /*4dc0*/  IADD3 R24, P2, PT, R22, UR6, RZ ;  /* 0x0000000616187c10 */ /* 0x002fe4000ff5e0ff */
[----:B------:R-:W-:-:S02]  /*4dd0*/  LEA.HI.X R26, R45, UR5, R18, 0x2, P1 ;  /* 0x000000052d1a7c11 */ /* 0x000fc400088f1412 */
[C---:B------:R-:W-:Y:S02]  /*4de0*/  IADD3.X R25, PT, PT, R23.reuse, UR7, RZ, P2, !PT ;  /* 0x0000000717197c10 */ /* 0x040fe400097fe4ff */
[----:B------:R-:W-:Y:S02]  /*4df0*/  IADD3 R45, P2, PT, R2, R45, RZ ;  /* 0x0000002d022d7210 */ /* 0x000fe40007f5e0ff */
[----:B------:R-:W-:Y:S01]  /*4e00*/  LOP3.LUT R2, R4, 0x3, RZ, 0xc0, !PT ;  /* 0x0000000304027812 */ /* 0x000fe200078ec0ff */
[----:B------:R-:W-:Y:S01]  /*4e10*/  IMAD.WIDE.U32 R4, R6, 0x4, RZ ;  /* 0x0000000406047825 */ /* 0x000fe200078e00ff */
[----:B--2---:R-:W-:Y:S02]  /*4e20*/  IADD3 R22, P1, PT, R22, UR8, RZ ;  /* 0x0000000816167c10 */ /* 0x004fe4000ff3e0ff */
[----:B------:R-:W-:Y:S02]  /*4e30*/  IADD3 R2, P3, PT, RZ, -R2, RZ ;  /* 0x80000002ff027210 */ /* 0x000fe40007f7e0ff */
[----:B------:R-:W-:-:S02]  /*4e40*/  IADD3.X R23, PT, PT, R23, UR9, RZ, P1, !PT ;  /* 0x0000000917177c10 */ /* 0x000fc40008ffe4ff */
[----:B------:R-:W-:Y:S02]  /*4e50*/  IADD3 R31, PT, PT, R5, R31, RZ ;  /* 0x0000001f051f7210 */ /* 0x000fe40007ffe0ff */
[----:B------:R-:W-:Y:S02]  /*4e60*/  IADD3.X R19, PT, PT, RZ, -0x1, RZ, P3, !PT ;  /* 0xffffffffff137810 */ /* 0x000fe40001ffe4ff */
[----:B------:R-:W-:-:S07]  /*4e70*/  IADD3.X R18, PT, PT, RZ, R18, RZ, P2, !PT ;  /* 0x00000012ff127210 */ /* 0x000fce00017fe4ff */
.L_x_1078:
[-C--:B0-----:R-:W-:Y:S02]  /*4e80*/  LEA R10, P1, R0, R27.reuse, 0x2 ;  /* 0x0000001b000a7211 */ /* 0x081fe400078210ff */
[----:B------:R-:W-:Y:S02]  /*4e90*/  IADD3 R12, P2, PT, R27, R4, RZ ;  /* 0x000000041b0c7210 */ /* 0x000fe40007f5e0ff */
        /* <DEDUP_REMOVED lines=8> */
[----:B------:R-:W4:Y:S04]  /*4f20*/  LDG.E R20, desc[UR14][R12.64] ;  /* 0x0000000e0c147981 */ /* 0x000f28000c1e1900 */
[----:B------:R-:W4:Y:S01]  /*4f30*/  LDG.E R21, desc[UR14][R14.64] ;  /* 0x0000000e0e157981 */ /* 0x000f22000c1e1900 */
        /* <DEDUP_REMOVED lines=15> */
[----:B----4-:R0:W-:Y:S01]  /*5030*/  STG.E.64 desc[UR14][R10.64], R20 ;  /* 0x000000140a007986 */ /* 0x0101e2000c101b0e */
[----:B------:R-:W-:Y:S05]  /*5040*/  @P1 BRA `(.L_x_1078) ;  /* 0xfffffffc008c1947 */ /* 0x000fea000383ffff */
.L_x_1077:
[----:B------:R-:W-:Y:S05]  /*5050*/  BSYNC.RECONVERGENT B0 ;  /* 0x0000000000007941 */ /* 0x000fea0003800200 */
.L_x_1076:
[----:B------:R-:W-:Y:S05]  /*5060*/  @!P0 EXIT ;  /* 0x000000000000894d */ /* 0x000fea0003800000 */
[C---:B------:R-:W-:Y:S01]  /*5070*/  SHF.L.U64.HI R2, R6.reuse, 0x2, R7 ;  /* 0x0000000206027819 */ /* 0x040fe20000010207 */
[----:B------:R-:W1:Y:S01]  /*5080*/  LDCU.64 UR4, c[0x0][0x3d8] ;  /* 0x00007b00ff0477ac */ /* 0x000e620008000a00 */
[----:B------:R-:W-:Y:S02]  /*5090*/  SHF.L.U32 R6, R6, 0x2, RZ ;  /* 0x0000000206067819 */ /* 0x000fe400000006ff */
[C---:B------:R-:W-:Y:S01]  /*50a0*/  SHF.L.U64.HI R7, R28.reuse, 0x2, R35 ;  /* 0x000000021c077819 */ /* 0x040fe20000010223 */
[----:B------:R-:W2:Y:S01]  /*50b0*/  LDCU.64 UR6, c[0x0][0x388] ;  /* 0x00007100ff0677ac */ /* 0x000ea20008000a00 */
[----:B0-----:R-:W-:Y:S02]  /*50c0*/  SHF.L.U32 R8, R28, 0x2, RZ ;  /* 0x000000021c087819 */ /* 0x001fe400000006ff */
[C---:B------:R-:W-:Y:S01]  /*50d0*/  SHF.L.U64.HI R4, R0.reuse, 0x2, R3 ;  /* 0x0000000200047819 */ /* 0x040fe20000010203 */
[----:B------:R-:W0:Y:S01]  /*50e0*/  LDCU.64 UR8, c[0x0][0x390] ;  /* 0x00007200ff0877ac */ /* 0x000e220008000a00 */
[----:B------:R-:W-:-:S07]  /*50f0*/  SHF.L.U32 R5, R0, 0x2, RZ ;  /* 0x0000000200057819 */ /* 0x000fce00000006ff */
.L_x_1079:
[C---:B------:R-:W-:Y:S02]  /*5100*/  SHF.L.U32 R19, R45.reuse, 0x2, RZ ;  /* 0x000000022d137819 */ /* 0x040fe400000006ff */
[----:B----4-:R-:W-:Y:S02]  /*5110*/  SHF.L.U64.HI R25, R45, 0x2, R18 ;  /* 0x000000022d197819 */ /* 0x010fe40000010212 */
[----:B-1----:R-:W-:-:S04]  /*5120*/  IADD3 R10, P0, PT, R19, UR4, RZ ;  /* 0x00000004130a7c10 */ /* 0x002fc8000ff1e0ff */
[----:B------:R-:W-:Y:S02]  /*5130*/  IADD3.X R11, PT, PT, R25, UR5, RZ, P0, !PT ;  /* 0x00000005190b7c10 */ /* 0x000fe400087fe4ff */
[C---:B------:R-:W-:Y:S02]  /*5140*/  IADD3 R12, P0, PT, R10.reuse, R5, RZ ;  /* 0x000000050a0c7210 */ /* 0x040fe40007f1e0ff */
[C---:B------:R-:W-:Y:S01]  /*5150*/  IADD3 R16, P1, PT, R10.reuse, R8, RZ ;  /* 0x000000080a107210 */ /* 0x040fe20007f3e0ff */
[----:B------:R1:W4:Y:S01]  /*5160*/  LDG.E R20, desc[UR14][R10.64] ;  /* 0x0000000e0a147981 */ /* 0x000322000c1e1900 */
[C---:B------:R-:W-:Y:S02]  /*5170*/  IADD3.X R13, PT, PT, R11.reuse, R4, RZ, P0, !PT ;  /* 0x000000040b0d7210 */ /* 0x040fe400007fe4ff */
[----:B------:R-:W-:Y:S02]  /*5180*/  IADD3 R14, P0, PT, R10, R6, RZ ;  /* 0x000000060a0e7210 */ /* 0x000fe40007f1e0ff */
[C---:B------:R-:W-:Y:S01]  /*5190*/  IADD3.X R17, PT, PT, R11.reuse, R7, RZ, P1, !PT ;  /* 0x000000070b117210 */ /* 0x040fe20000ffe4ff */
[----:B------:R-:W4:Y:S01]  /*51a0*/  LDG.E R21, desc[UR14][R12.64] ;  /* 0x0000000e0c157981 */ /* 0x000f22000c1e1900 */
        /* <DEDUP_REMOVED lines=8> */
[C---:B--2---:R-:W-:Y:S02]  /*5230*/  IADD3 R24, P0, PT, R26.reuse, UR6, RZ ;  /* 0x000000061a187c10 */ /* 0x044fe4000ff1e0ff */
[----:B-1----:R-:W-:Y:S02]  /*5240*/  LOP3.LUT R11, R25, 0x3, RZ, 0xc0, !PT ;  /* 0x00000003190b7812 */ /* 0x002fe400078ec0ff */
[----:B0-----:R-:W-:Y:S02]  /*5250*/  IADD3 R26, P1, PT, R26, UR8, RZ ;  /* 0x000000081a1a7c10 */ /* 0x001fe4000ff3e0ff */
[----:B------:R-:W-:Y:S02]  /*5260*/  IADD3 R10, P2, PT, R19, UR4, RZ ;  /* 0x00000004130a7c10 */ /* 0x000fe4000ff5e0ff */
[----:B------:R-:W-:-:S02]  /*5270*/  IADD3.X R25, PT, PT, R27, UR7, RZ, P0, !PT ;  /* 0x000000071b197c10 */ /* 0x000fc400087fe4ff */
[----:B------:R-:W-:Y:S02]  /*5280*/  IADD3.X R27, PT, PT, R27, UR9, RZ, P1, !PT ;  /* 0x000000091b1b7c10 */ /* 0x000fe40008ffe4ff */
[----:B------:R-:W-:Y:S02]  /*5290*/  IADD3.X R11, PT, PT, R11, UR5, RZ, P2, !PT ;  /* 0x000000050b0b7c10 */ /* 0x000fe400097fe4ff */
[C---:B---3--:R-:W-:Y:S02]  /*52a0*/  IADD3 R14, P0, PT, R10.reuse, R5, RZ ;  /* 0x000000050a0e7210 */ /* 0x048fe40007f1e0ff */
        /* <DEDUP_REMOVED lines=55> */
.L_x_1080:
        /* <DEDUP_REMOVED lines=14> */
.L_x_2493:


//--------------------- .text._Z35group_norm_nhwc_bwd_one_pass_kernelI11Fp32IOFp32WLi512ELi4ELi128EEv26Group_norm_nhwc_bwd_params --------------------------
	.section	.text._Z35group_norm_nhwc_bwd_one_pass_kernelI11Fp32IOFp32WLi512ELi4ELi128EEv26Group_norm_nhwc_bwd_params,"ax",@progbits
	.align	128
        .global         _Z35group_norm_nhwc_bwd_one_pass_kernelI11Fp32IOFp32WLi512ELi4ELi128EEv26Group_norm_nhwc_bwd_params
        .type           _Z35group_norm_nhwc_bwd_one_pass_kernelI11Fp32IOFp32WLi512ELi4ELi128EEv26Group_norm_nhwc_bwd_params,@function
        .size           _Z35group_norm_nhwc_bwd_one_pass_kernelI11Fp32IOFp32WLi512ELi4ELi128EEv26Group_norm_nhwc_bwd_params,(.L_x_2494 - _Z35group_norm_nhwc_bwd_one_pass_kernelI11Fp32IOFp32WLi512ELi4ELi128EEv26Group_norm_nhwc_bwd_params)
        .other          _Z35group_norm_nhwc_bwd_one_pass_kernelI11Fp32IOFp32WLi512ELi4ELi128EEv26Group_norm_nhwc_bwd_params,@"STO_CUDA_ENTRY STV_DEFAULT"
_Z35group_norm_nhwc_bwd_one_pass_kernelI11Fp32IOFp32WLi512ELi4ELi128EEv26Group_norm_nhwc_bwd_params:
.text._Z35group_norm_nhwc_bwd_one_pass_kernelI11Fp32IOFp32WLi512ELi4ELi128EEv26Group_norm_nhwc_bwd_params:
        /* <DEDUP_REMOVED lines=21> */
[C---:B------:R-:W-:Y:S02]  /*0150*/  IADD3 R66, PT, PT, R2.reuse, 0xc0, RZ ;  /* 0x000000c002427810 */ /* 0x040fe40007ffe0ff */
[C---:B------:R-:W-:Y:S02]  /*0160*/  IADD3 R65, PT, PT, R2.reuse, 0x100, RZ ;  /* 0x0000010002417810 */ /* 0x040fe40007ffe0ff */
[C---:B------:R-:W-:Y:S02]  /*0170*/  IADD3 R64, PT, PT, R2.reuse, 0x140, RZ ;  /* 0x0000014002407810 */ /* 0x040fe40007ffe0ff */
[----:B-1234-:R-:W-:-:S07]  /*0180*/  IADD3 R63, PT, PT, R2, 0x180, RZ ;  /* 0x00000180023f7810 */ /* 0x01efce0007ffe0ff */
.L_x_1124:
[----:B0-----:R-:W0:Y:S01]  /*0190*/  LDC R8, c[0x0][0x410] ;  /* 0x00010400ff087b82 */ /* 0x001e220000000800 */
[----:B-1----:R-:W1:Y:S01]  /*01a0*/  LDCU.128 UR16, c[0x0][0x400] ;  /* 0x00008000ff1077ac */ /* 0x002e620008000c00 */
[----:B------:R-:W-:Y:S02]  /*01b0*/  ISETP.LE.AND P0, PT, RZ, UR7, PT ;  /* 0x00000007ff007c0c */ /* 0x000fe4000bf03270 */
[----:B------:R-:W-:Y:S02]  /*01c0*/  CS2R R54, SRZ ;  /* 0x0000000000367805 */ /* 0x000fe4000001ff00 */
[----:B------:R-:W-:Y:S01]  /*01d0*/  SHF.R.S32.HI R29, RZ, 0x1f, R66 ;  /* 0x0000001fff1d7819 */ /* 0x000fe20000011442 */
[----:B------:R-:W2:Y:S01]  /*01e0*/  LDCU.64 UR4, c[0x0][0x3b8] ;  /* 0x00007700ff0477ac */ /* 0x000ea20008000a00 */
[----:B------:R-:W-:Y:S02]  /*01f0*/  SHF.R.S32.HI R25, RZ, 0x1f, R67 ;  /* 0x0000001fff197819 */ /* 0x000fe40000011443 */
[----:B------:R-:W-:-:S02]  /*0200*/  CS2R R52, SRZ ;  /* 0x0000000000347805 */ /* 0x000fc4000001ff00 */
[----:B------:R-:W-:Y:S02]  /*0210*/  SHF.L.U32 R11, R61, 0x1, RZ ;  /* 0x000000013d0b7819 */ /* 0x000fe400000006ff */
[----:B------:R-:W-:Y:S02]  /*0220*/  SHF.R.S32.HI R21, RZ, 0x1f, R65 ;  /* 0x0000001fff157819 */ /* 0x000fe40000011441 */
[----:B------:R-:W-:Y:S02]  /*0230*/  LOP3.LUT R11, R11, 0x2, RZ, 0xc0, !PT ;  /* 0x000000020b0b7812 */ /* 0x000fe400078ec0ff */
[----:B------:R-:W-:Y:S02]  /*0240*/  SHF.R.S32.HI R33, RZ, 0x1f, R64 ;  /* 0x0000001fff217819 */ /* 0x000fe40000011440 */
[----:B------:R-:W-:Y:S02]  /*0250*/  SHF.R.S32.HI R35, RZ, 0x1f, R63 ;  /* 0x0000001fff237819 */ /* 0x000fe4000001143f */
[----:B------:R-:W-:-:S02]  /*0260*/  SHF.R.U32.HI R30, RZ, 0x1, R61 ;  /* 0x00000001ff1e7819 */ /* 0x000fc4000001163d */
[----:B-1----:R-:W-:Y:S02]  /*0270*/  ISETP.GE.U32.AND P5, PT, R68, UR16, PT ;  /* 0x0000001044007c0c */ /* 0x002fe4000bfa6070 */
[----:B------:R-:W-:Y:S02]  /*0280*/  ISETP.GE.U32.AND P4, PT, R67, UR16, PT ;  /* 0x0000001043007c0c */ /* 0x000fe4000bf86070 */
[----:B0-----:R-:W-:Y:S02]  /*0290*/  IABS R5, R8 ;  /* 0x0000000800057213 */ /* 0x001fe40000000000 */
[----:B------:R-:W-:Y:S02]  /*02a0*/  ISETP.GE.AND.EX P4, PT, R25, UR17, PT, P4 ;  /* 0x0000001119007c0c */ /* 0x000fe4000bf86340 */
[----:B------:R-:W0:Y:S11]  /*02b0*/  I2F.RP R4, R5 ;  /* 0x0000000500047306 */ /* 0x000e360000209400 */
[----:B------:R-:W1:Y:S01]  /*02c0*/  @!P4 LDC.64 R14, c[0x0][0x3f8] ;  /* 0x0000fe00ff0ecb82 */ /* 0x000e620000000a00 */
        /* <DEDUP_REMOVED lines=8> */
[----:B------:R-:W-:Y:S02]  /*0350*/  LOP3.LUT R2, R8, UR7, RZ, 0x3c, !PT ;  /* 0x0000000708027c12 */ /* 0x000fe4000f8e3cff */
[----:B------:R-:W-:Y:S02]  /*0360*/  SHF.R.S32.HI R7, RZ, 0x1f, R68 ;  /* 0x0000001fff077819 */ /* 0x000fe40000011444 */
[----:B------:R-:W-:Y:S01]  /*0370*/  ISETP.GE.AND P1, PT, R2, RZ, PT ;  /* 0x000000ff0200720c */ /* 0x000fe20003f26270 */
[----:B------:R-:W-:Y:S01]  /*0380*/  IMAD.HI.U32 R3, R3, R6, RZ ;  /* 0x0000000603037227 */ /* 0x000fe200078e00ff */
[----:B------:R-:W-:-:S04]  /*0390*/  ISETP.GE.AND.EX P5, PT, R7, UR17, PT, P5 ;  /* 0x0000001107007c0c */ /* 0x000fc8000bfa6350 */
[----:B------:R-:W-:-:S05]  /*03a0*/  IADD3 R4, PT, PT, -R3, RZ, RZ ;  /* 0x000000ff03047210 */ /* 0x000fca0007ffe1ff */
[----:B------:R-:W-:-:S04]  /*03b0*/  IMAD R4, R5, R4, R6 ;  /* 0x0000000405047224 */ /* 0x000fc800078e0206 */
[----:B------:R-:W0:Y:S01]  /*03c0*/  @!P5 LDC.64 R22, c[0x0][0x3f8] ;  /* 0x0000fe00ff16db82 */ /* 0x000e220000000a00 */
[----:B------:R-:W-:-:S07]  /*03d0*/  ISETP.GT.U32.AND P3, PT, R5, R4, PT ;  /* 0x000000040500720c */ /* 0x000fce0003f64070 */
[----:B------:R-:W3:Y:S06]  /*03e0*/  @!P5 LDC.64 R12, c[0x0][0x3a0] ;  /* 0x0000e800ff0cdb82 */ /* 0x000eec0000000a00 */
[-C--:B------:R-:W-:Y:S02]  /*03f0*/  @!P3 IADD3 R4, PT, PT, R4, -R5.reuse, RZ ;  /* 0x800000050404b210 */ /* 0x080fe40007ffe0ff */
[----:B------:R-:W-:Y:S02]  /*0400*/  @!P3 IADD3 R3, PT, PT, R3, 0x1, RZ ;  /* 0x000000010303b810 */ /* 0x000fe40007ffe0ff */
[----:B------:R-:W-:-:S02]  /*0410*/  ISETP.GE.U32.AND P2, PT, R4, R5, PT ;  /* 0x000000050400720c */ /* 0x000fc40003f46070 */
[----:B------:R-:W-:Y:S02]  /*0420*/  ISETP.GT.U32.AND P3, PT, R5, R4, PT ;  /* 0x000000040500720c */ /* 0x000fe40003f64070 */
[----:B------:R-:W-:-:S04]  /*0430*/  IADD3 R5, PT, PT, R4, -R5, RZ ;  /* 0x8000000504057210 */ /* 0x000fc80007ffe0ff */
[----:B------:R-:W-:Y:S02]  /*0440*/  SEL R4, R5, R4, !P3 ;  /* 0x0000000405047207 */ /* 0x000fe40005800000 */
[----:B------:R-:W-:Y:S02]  /*0450*/  ISETP.GE.U32.AND P3, PT, R66, UR16, PT ;  /* 0x0000001042007c0c */ /* 0x000fe4000bf66070 */
[----:B------:R-:W-:Y:S02]  /*0460*/  @!P0 IADD3 R4, PT, PT, -R4, RZ, RZ ;  /* 0x000000ff04048210 */ /* 0x000fe40007ffe1ff */
[----:B------:R-:W-:Y:S02]  /*0470*/  @P2 IADD3 R3, PT, PT, R3, 0x1, RZ ;  /* 0x0000000103032810 */ /* 0x000fe40007ffe0ff */
[----:B------:R-:W-:Y:S02]  /*0480*/  ISETP.NE.AND P2, PT, R8, RZ, PT ;  /* 0x000000ff0800720c */ /* 0x000fe40003f45270 */
[----:B------:R-:W-:-:S02]  /*0490*/  MOV R2, R3 ;  /* 0x0000000300027202 */ /* 0x000fc40000000f00 */
[----:B------:R-:W-:Y:S02]  /*04a0*/  LOP3.LUT R3, RZ, R8, RZ, 0x33, !PT ;  /* 0x00000008ff037212 */ /* 0x000fe400078e33ff */
[----:B------:R-:W-:Y:S02]  /*04b0*/  @!P1 IADD3 R2, PT, PT, -R2, RZ, RZ ;  /* 0x000000ff02029210 */ /* 0x000fe40007ffe1ff */
[C---:B------:R-:W-:Y:S02]  /*04c0*/  SEL R32, R3.reuse, R4, !P2 ;  /* 0x0000000403207207 */ /* 0x040fe40005000000 */
[----:B------:R-:W-:Y:S02]  /*04d0*/  SEL R5, R3, R2, !P2 ;  /* 0x0000000203057207 */ /* 0x000fe40005000000 */
[----:B------:R-:W-:Y:S02]  /*04e0*/  ISETP.GE.AND.EX P3, PT, R29, UR17, PT, P3 ;  /* 0x000000111d007c0c */ /* 0x000fe4000bf66330 */
[----:B------:R-:W-:-:S02]  /*04f0*/  SHF.L.U32 R10, R32, 0x2, RZ ;  /* 0x00000002200a7819 */ /* 0x000fc400000006ff */
[----:B------:R-:W-:Y:S02]  /*0500*/  ISETP.GE.U32.AND P0, PT, R65, UR16, PT ;  /* 0x0000001041007c0c */ /* 0x000fe4000bf06070 */
[----:B------:R-:W-:Y:S02]  /*0510*/  SHF.R.S32.HI R2, RZ, 0x1f, R5 ;  /* 0x0000001fff027819 */ /* 0x000fe40000011405 */
[----:B------:R-:W-:Y:S02]  /*0520*/  SHF.R.S32.HI R75, RZ, 0x1f, R10 ;  /* 0x0000001fff4b7819 */ /* 0x000fe4000001140a */
[----:B------:R-:W-:Y:S01]  /*0530*/  LOP3.LUT R74, R10, R11, RZ, 0xfc, !PT ;  /* 0x0000000b0a4a7212 */ /* 0x000fe200078efcff */
[----:B------:R-:W-:Y:S01]  /*0540*/  IMAD R4, R2, UR18, RZ ;  /* 0x0000001202047c24 */ /* 0x000fe2000f8e02ff */
[----:B------:R-:W-:Y:S01]  /*0550*/  ISETP.GE.AND.EX P0, PT, R21, UR17, PT, P0 ;  /* 0x0000001115007c0c */ /* 0x000fe2000bf06300 */
[----:B------:R-:W4:Y:S02]  /*0560*/  @!P5 LDC.64 R2, c[0x0][0x398] ;  /* 0x0000e600ff02db82 */ /* 0x000f240000000a00 */
[----:B------:R-:W-:-:S04]  /*0570*/  IMAD.WIDE.U32 R74, R5, UR18, R74 ;  /* 0x00000012054a7c25 */ /* 0x000fc8000f8e004a */
[----:B------:R-:W-:Y:S01]  /*0580*/  IMAD R5, R5, UR19, R4 ;  /* 0x0000001305057c24 */ /* 0x000fe2000f8e0204 */
[----:B------:R-:W-:Y:S01]  /*0590*/  @!P5 MOV R72, R74 ;  /* 0x0000004a0048d202 */ /* 0x000fe20000000f00 */
[----:B------:R-:W2:Y:S01]  /*05a0*/  @!P3 LDC.64 R18, c[0x0][0x3f8] ;  /* 0x0000fe00ff12bb82 */ /* 0x000ea20000000a00 */
[----:B0-----:R-:W-:Y:S02]  /*05b0*/  @!P5 IMAD R4, R7, R22, RZ ;  /* 0x000000160704d224 */ /* 0x001fe400078e02ff */
[----:B------:R-:W-:Y:S02]  /*05c0*/  IADD3 R73, PT, PT, R75, R5, RZ ;  /* 0x000000054b497210 */ /* 0x000fe40007ffe0ff */
[----:B------:R-:W-:-:S03]  /*05d0*/  @!P5 IMAD R23, R68, R23, R4 ;  /* 0x000000174417d224 */ /* 0x000fc600078e0204 */
[----:B------:R-:W0:Y:S01]  /*05e0*/  @!P0 LDC.64 R8, c[0x0][0x3f8] ;  /* 0x0000fe00ff088b82 */ /* 0x000e220000000a00 */
[----:B------:R-:W-:-:S04]  /*05f0*/  @!P5 IMAD.WIDE.U32 R16, R68, R22, R72 ;  /* 0x000000164410d225 */ /* 0x000fc800078e0048 */
[----:B-1----:R-:W-:Y:S01]  /*0600*/  @!P4 IMAD R22, R25, R14, RZ ;  /* 0x0000000e1916c224 */ /* 0x002fe200078e02ff */
[----:B------:R-:W-:Y:S02]  /*0610*/  @!P5 IADD3 R23, PT, PT, R17, R23, RZ ;  /* 0x000000171117d210 */ /* 0x000fe40007ffe0ff */
[C---:B------:R-:W-:Y:S01]  /*0620*/  @!P5 SHF.L.U32 R17, R16.reuse, 0x2, RZ ;  /* 0x000000021011d819 */ /* 0x040fe200000006ff */
[----:B------:R-:W1:Y:S01]  /*0630*/  @!P4 LDC.64 R6, c[0x0][0x3a0] ;  /* 0x0000e800ff06cb82 */ /* 0x000e620000000a00 */
[----:B------:R-:W-:Y:S01]  /*0640*/  @!P5 SHF.L.U64.HI R20, R16, 0x2, R23 ;  /* 0x000000021014d819 */ /* 0x000fe20000010217 */
[----:B------:R-:W-:Y:S01]  /*0650*/  @!P4 IMAD R27, R67, R15, R22 ;  /* 0x0000000f431bc224 */ /* 0x000fe200078e0216 */
[C---:B----4-:R-:W-:Y:S02]  /*0660*/  @!P5 IADD3 R2, P2, PT, R17.reuse, R2, RZ ;  /* 0x000000021102d210 */ /* 0x050fe40007f5e0ff */
[----:B---3--:R-:W-:Y:S01]  /*0670*/  @!P5 IADD3 R12, P1, PT, R17, R12, RZ ;  /* 0x0000000c110cd210 */ /* 0x008fe20007f3e0ff */
[----:B--2---:R-:W-:-:S02]  /*0680*/  @!P3 IMAD R24, R29, R18, RZ ;  /* 0x000000121d18b224 */ /* 0x004fc400078e02ff */
[----:B------:R-:W2:Y:S01]  /*0690*/  @!P4 LDC.64 R4, c[0x0][0x398] ;  /* 0x0000e600ff04cb82 */ /* 0x000ea20000000a00 */
[----:B------:R-:W-:Y:S02]  /*06a0*/  @!P5 IADD3.X R3, PT, PT, R20, R3, RZ, P2, !PT ;  /* 0x000000031403d210 */ /* 0x000fe400017fe4ff */
[----:B------:R-:W-:Y:S01]  /*06b0*/  ISETP.GE.U32.AND P2, PT, R64, UR16, PT ;  /* 0x0000001040007c0c */ /* 0x000fe2000bf46070 */
[C---:B------:R-:W-:Y:S01]  /*06c0*/  @!P3 IMAD R29, R66.reuse, R19, R24 ;  /* 0x00000013421db224 */ /* 0x040fe200078e0218 */
[-C--:B------:R-:W-:Y:S02]  /*06d0*/  @!P3 MOV R24, R74.reuse ;  /* 0x0000004a0018b202 */ /* 0x080fe40000000f00 */
[----:B------:R-:W-:Y:S02]  /*06e0*/  CS2R R50, SRZ ;  /* 0x0000000000327805 */ /* 0x000fe4000001ff00 */
[-C--:B------:R-:W-:Y:S01]  /*06f0*/  @!P3 MOV R25, R73.reuse ;  /* 0x000000490019b202 */ /* 0x080fe20000000f00 */
[----:B------:R-:W3:Y:S01]  /*0700*/  @!P3 LDC.64 R16, c[0x0][0x3a0] ;  /* 0x0000e800ff10bb82 */ /* 0x000ee20000000a00 */
[----:B------:R-:W-:Y:S01]  /*0710*/  ISETP.GE.AND.EX P2, PT, R33, UR17, PT, P2 ;  /* 0x0000001121007c0c */ /* 0x000fe2000bf46320 */
[----:B------:R-:W-:Y:S01]  /*0720*/  UIMAD.WIDE UR4, UR7, 0x8, UR4 ;  /* 0x00000008070478a5 */ /* 0x000fe2000f8e0204 */
[----:B------:R-:W-:Y:S01]  /*0730*/  @!P4 MOV R22, R74 ;  /* 0x0000004a0016c202 */ /* 0x000fe20000000f00 */
[----:B------:R-:W-:Y:S01]  /*0740*/  @!P3 IMAD.WIDE.U32 R18, R66, R18, R24 ;  /* 0x000000124212b225 */ /* 0x000fe200078e0018 */
[----:B------:R-:W-:Y:S01]  /*0750*/  @!P4 MOV R23, R73 ;  /* 0x000000490017c202 */ /* 0x000fe20000000f00 */
[----:B------:R-:W5:Y:S01]  /*0760*/  @!P5 LDG.E.64 R52, desc[UR10][R2.64] ;  /* 0x0000000a0234d981 */ /* 0x000f62000c1e1b00 */
[----:B------:R-:W-:Y:S01]  /*0770*/  @!P5 IADD3.X R13, PT, PT, R20, R13, RZ, P1, !PT ;  /* 0x0000000d140dd210 */ /* 0x000fe20000ffe4ff */
[----:B0-----:R-:W-:Y:S01]  /*0780*/  @!P0 IMAD R20, R21, R8, RZ ;  /* 0x0000000815148224 */ /* 0x001fe200078e02ff */
[----:B------:R-:W-:Y:S01]  /*0790*/  @!P0 MOV R21, R73 ;  /* 0x0000004900158202 */ /* 0x000fe20000000f00 */
[----:B------:R-:W-:Y:S01]  /*07a0*/  @!P4 IMAD.WIDE.U32 R22, R67, R14, R22 ;  /* 0x0000000e4316c225 */ /* 0x000fe200078e0016 */
[----:B------:R-:W-:Y:S01]  /*07b0*/  @!P3 IADD3 R19, PT, PT, R19, R29, RZ ;  /* 0x0000001d1313b210 */ /* 0x000fe20007ffe0ff */
[----:B------:R-:W0:Y:S01]  /*07c0*/  @!P3 LDC.64 R14, c[0x0][0x398] ;  /* 0x0000e600ff0ebb82 */ /* 0x000e220000000a00 */
[----:B------:R-:W5:Y:S01]  /*07d0*/  @!P5 LDG.E.64 R54, desc[UR10][R12.64] ;  /* 0x0000000a0c36d981 */ /* 0x000f62000c1e1b00 */
[----:B------:R-:W-:Y:S01]  /*07e0*/  @!P0 IMAD R25, R65, R9, R20 ;  /* 0x0000000941198224 */ /* 0x000fe200078e0214 */
[----:B------:R-:W-:-:S02]  /*07f0*/  @!P0 MOV R20, R74 ;  /* 0x0000004a00148202 */ /* 0x000fc40000000f00 */
[----:B------:R-:W-:Y:S02]  /*0800*/  @!P4 IADD3 R27, PT, PT, R23, R27, RZ ;  /* 0x0000001b171bc210 */ /* 0x000fe40007ffe0ff */
[C---:B------:R-:W-:Y:S01]  /*0810*/  @!P4 SHF.L.U32 R23, R22.reuse, 0x2, RZ ;  /* 0x000000021617c819 */ /* 0x040fe200000006ff */
[----:B------:R-:W-:Y:S01]  /*0820*/  @!P0 IMAD.WIDE.U32 R8, R65, R8, R20 ;  /* 0x0000000841088225 */ /* 0x000fe200078e0014 */
[----:B------:R-:W-:Y:S01]  /*0830*/  @!P4 SHF.L.U64.HI R24, R22, 0x2, R27 ;  /* 0x000000021618c819 */ /* 0x000fe2000001021b */
[----:B------:R-:W4:Y:S01]  /*0840*/  @!P2 LDC.64 R20, c[0x0][0x3f8] ;  /* 0x0000fe00ff14ab82 */ /* 0x000f220000000a00 */
[C---:B-1----:R-:W-:Y:S02]  /*0850*/  @!P4 IADD3 R6, P1, PT, R23.reuse, R6, RZ ;  /* 0x000000061706c210 */ /* 0x042fe40007f3e0ff */
[----:B--2---:R-:W-:Y:S02]  /*0860*/  @!P4 IADD3 R4, P6, PT, R23, R4, RZ ;  /* 0x000000041704c210 */ /* 0x004fe40007fde0ff */
[----:B------:R-:W-:-:S02]  /*0870*/  @!P3 SHF.L.U32 R23, R18, 0x2, RZ ;  /* 0x000000021217b819 */ /* 0x000fc400000006ff */
[----:B------:R-:W-:Y:S01]  /*0880*/  @!P3 SHF.L.U64.HI R22, R18, 0x2, R19 ;  /* 0x000000021216b819 */ /* 0x000fe20000010213 */
[----:B------:R-:W1:Y:S01]  /*0890*/  LDC R27, c[0x0][0x41c] ;  /* 0x00010700ff1b7b82 */ /* 0x000e620000000800 */
[C---:B------:R-:W-:Y:S02]  /*08a0*/  @!P4 IADD3.X R7, PT, PT, R24.reuse, R7, RZ, P1, !PT ;  /* 0x000000071807c210 */ /* 0x040fe40000ffe4ff */
[C---:B---3--:R-:W-:Y:S02]  /*08b0*/  @!P3 IADD3 R16, P1, PT, R23.reuse, R16, RZ ;  /* 0x000000101710b210 */ /* 0x048fe40007f3e0ff */
[----:B------:R-:W-:Y:S01]  /*08c0*/  @!P4 IADD3.X R5, PT, PT, R24, R5, RZ, P6, !PT ;  /* 0x000000051805c210 */ /* 0x000fe200037fe4ff */
[----:B------:R2:W5:Y:S01]  /*08d0*/  @!P4 LDG.E.64 R50, desc[UR10][R6.64] ;  /* 0x0000000a0632c981 */ /* 0x000562000c1e1b00 */
[----:B0-----:R-:W-:Y:S01]  /*08e0*/  @!P3 IADD3 R14, P6, PT, R23, R14, RZ ;  /* 0x0000000e170eb210 */ /* 0x001fe20007fde0ff */
[----:B------:R-:W0:Y:S01]  /*08f0*/  @!P0 LDC.64 R18, c[0x0][0x3a0] ;  /* 0x0000e800ff128b82 */ /* 0x000e220000000a00 */
[----:B------:R-:W-:-:S02]  /*0900*/  @!P0 IADD3 R23, PT, PT, R9, R25, RZ ;  /* 0x0000001909178210 */ /* 0x000fc40007ffe0ff */
[C---:B------:R-:W-:Y:S02]  /*0910*/  @!P3 IADD3.X R17, PT, PT, R22.reuse, R17, RZ, P1, !PT ;  /* 0x000000111611b210 */ /* 0x040fe40000ffe4ff */
[----:B------:R-:W-:Y:S02]  /*0920*/  ISETP.GE.U32.AND P1, PT, R63, UR16, PT ;  /* 0x000000103f007c0c */ /* 0x000fe4000bf26070 */
[----:B------:R-:W-:Y:S01]  /*0930*/  @!P3 IADD3.X R15, PT, PT, R22, R15, RZ, P6, !PT ;  /* 0x0000000f160fb210 */ /* 0x000fe200037fe4ff */
[----:B------:R-:W3:Y:S01]  /*0940*/  @!P0 LDC.64 R44, c[0x0][0x398] ;  /* 0x0000e600ff2c8b82 */ /* 0x000ee20000000a00 */
[----:B------:R-:W-:Y:S01]  /*0950*/  @!P0 SHF.L.U64.HI R22, R8, 0x2, R23 ;  /* 0x0000000208168819 */ /* 0x000fe20000010217 */
[----:B----4-:R-:W-:Y:S01]  /*0960*/  @!P2 IMAD R23, R33, R20, RZ ;  /* 0x000000142117a224 */ /* 0x010fe200078e02ff */
[----:B------:R-:W-:Y:S02]  /*0970*/  @!P2 MOV R28, R74 ;  /* 0x0000004a001ca202 */ /* 0x000fe40000000f00 */
[----:B------:R-:W-:-:S02]  /*0980*/  @!P2 MOV R29, R73 ;  /* 0x00000049001da202 */ /* 0x000fc40000000f00 */
[----:B------:R-:W-:Y:S01]  /*0990*/  ISETP.GE.AND.EX P1, PT, R35, UR17, PT, P1 ;  /* 0x0000001123007c0c */ /* 0x000fe2000bf26310 */
[----:B------:R-:W-:Y:S01]  /*09a0*/  @!P2 IMAD R33, R64, R21, R23 ;  /* 0x000000154021a224 */ /* 0x000fe200078e0217 */
[----:B------:R-:W-:Y:S01]  /*09b0*/  @!P0 SHF.L.U32 R9, R8, 0x2, RZ ;  /* 0x0000000208098819 */ /* 0x000fe200000006ff */
[----:B------:R-:W-:Y:S01]  /*09c0*/  @!P2 IMAD.WIDE.U32 R28, R64, R20, R28 ;  /* 0x00000014401ca225 */ /* 0x000fe200078e001c */
[----:B------:R-:W4:Y:S03]  /*09d0*/  @!P2 LDC.64 R24, c[0x0][0x3a0] ;  /* 0x0000e800ff18ab82 */ /* 0x000f260000000a00 */
[----:B-1----:R-:W-:Y:S01]  /*09e0*/  IMAD R30, R27, UR13, R30 ;  /* 0x0000000d1b1e7c24 */ /* 0x002fe2000f8e021e */
[----:B------:R-:W-:Y:S02]  /*09f0*/  @!P2 IADD3 R29, PT, PT, R29, R33, RZ ;  /* 0x000000211d1da210 */ /* 0x000fe40007ffe0ff */
[----:B0-----:R-:W-:-:S02]  /*0a00*/  @!P0 IADD3 R18, P6, PT, R9, R18, RZ ;  /* 0x0000001209128210 */ /* 0x001fc40007fde0ff */
[----:B------:R-:W-:Y:S01]  /*0a10*/  ISETP.GE.U32.AND P5, PT, R30, UR16, PT ;  /* 0x000000101e007c0c */ /* 0x000fe2000bfa6070 */
[----:B------:R-:W0:Y:S01]  /*0a20*/  @!P2 LDC.64 R20, c[0x0][0x398] ;  /* 0x0000e600ff14ab82 */ /* 0x000e220000000a00 */
[----:B------:R-:W-:Y:S02]  /*0a30*/  SHF.R.S32.HI R31, RZ, 0x1f, R30 ;  /* 0x0000001fff1f7819 */ /* 0x000fe4000001141e */
[----:B------:R-:W-:Y:S02]  /*0a40*/  @!P0 IADD3.X R19, PT, PT, R22, R19, RZ, P6, !PT ;  /* 0x0000001316138210 */ /* 0x000fe400037fe4ff */
[----:B---3--:R-:W-:Y:S02]  /*0a50*/  @!P0 IADD3 R44, P6, PT, R9, R44, RZ ;  /* 0x0000002c092c8210 */ /* 0x008fe40007fde0ff */
[C---:B------:R-:W-:Y:S01]  /*0a60*/  @!P2 SHF.L.U32 R33, R28.reuse, 0x2, RZ ;  /* 0x000000021c21a819 */ /* 0x040fe200000006ff */
[----:B------:R-:W1:Y:S01]  /*0a70*/  @!P1 LDC.64 R8, c[0x0][0x3f8] ;  /* 0x0000fe00ff089b82 */ /* 0x000e620000000a00 */
[----:B--2---:R-:W-:-:S02]  /*0a80*/  @!P2 SHF.L.U64.HI R6, R28, 0x2, R29 ;  /* 0x000000021c06a819 */ /* 0x004fc4000001021d */
[----:B------:R-:W-:Y:S02]  /*0a90*/  MOV R28, UR4 ;  /* 0x00000004001c7c02 */ /* 0x000fe40008000f00 */
[----:B------:R-:W-:Y:S02]  /*0aa0*/  MOV R29, UR5 ;  /* 0x00000005001d7c02 */ /* 0x000fe40008000f00 */
[----:B------:R-:W-:Y:S01]  /*0ab0*/  ISETP.GE.AND.EX P5, PT, R31, UR17, PT, P5 ;  /* 0x000000111f007c0c */ /* 0x000fe2000bfa6350 */
[----:B------:R-:W2:Y:S03]  /*0ac0*/  @!P1 LDC.64 R38, c[0x0][0x398] ;  /* 0x0000e600ff269b82 */ /* 0x000ea60000000a00 */
[----:B------:R-:W3:Y:S01]  /*0ad0*/  LDG.E.64 R28, desc[UR10][R28.64] ;  /* 0x0000000a1c1c7981 */ /* 0x000ee2000c1e1b00 */
[----:B------:R-:W-:Y:S02]  /*0ae0*/  MOV R3, RZ ;  /* 0x000000ff00037202 */ /* 0x000fe40000000f00 */
[----:B------:R-:W-:-:S02]  /*0af0*/  MOV R2, RZ ;  /* 0x000000ff00027202 */ /* 0x000fc40000000f00 */
[----:B------:R-:W-:-:S04]  /*0b00*/  IADD3 R26, PT, PT, R30, 0x1c0, RZ ;  /* 0x000001c01e1a7810 */ /* 0x000fc80007ffe0ff */
[----:B------:R-:W2:Y:S01]  /*0b10*/  @!P5 LDC.64 R12, c[0x0][0x3f8] ;  /* 0x0000fe00ff0cdb82 */ /* 0x000ea20000000a00 */
[----:B------:R4:W5:Y:S01]  /*0b20*/  @!P4 LDG.E.64 R2, desc[UR10][R4.64] ;  /* 0x0000000a0402c981 */ /* 0x000962000c1e1b00 */
[----:B------:R-:W-:Y:S02]  /*0b30*/  ISETP.GE.U32.AND P4, PT, R26, UR16, PT ;  /* 0x000000101a007c0c */ /* 0x000fe4000bf86070 */
[----:B------:R-:W-:Y:S01]  /*0b40*/  SHF.R.S32.HI R27, RZ, 0x1f, R26 ;  /* 0x0000001fff1b7819 */ /* 0x000fe2000001141a */
[----:B-1----:R-:W-:-:S03]  /*0b50*/  @!P1 IMAD R34, R35, R8, RZ ;  /* 0x0000000823229224 */ /* 0x002fc600078e02ff */
[----:B------:R-:W-:Y:S01]  /*0b60*/  ISETP.GE.AND.EX P4, PT, R27, UR17, PT, P4 ;  /* 0x000000111b007c0c */ /* 0x000fe2000bf86340 */
[----:B------:R-:W1:Y:S01]  /*0b70*/  @!P5 LDC.64 R40, c[0x0][0x3a0] ;  /* 0x0000e800ff28db82 */ /* 0x000e620000000a00 */
[----:B----4-:R-:W-:Y:S02]  /*0b80*/  @!P1 MOV R4, R74 ;  /* 0x0000004a00049202 */ /* 0x010fe40000000f00 */
[----:B------:R-:W-:Y:S02]  /*0b90*/  @!P1 MOV R5, R73 ;  /* 0x0000004900059202 */ /* 0x000fe40000000f00 */
[----:B------:R-:W-:Y:S01]  /*0ba0*/  @!P0 IADD3.X R45, PT, PT, R22, R45, RZ, P6, !PT ;  /* 0x0000002d162d8210 */ /* 0x000fe200037fe4ff */
[C---:B------:R-:W-:Y:S02]  /*0bb0*/  @!P1 IMAD R9, R63.reuse, R9, R34 ;  /* 0x000000093f099224 */ /* 0x040fe400078e0222 */
[----:B------:R-:W4:Y:S01]  /*0bc0*/  @!P1 LDC.64 R22, c[0x0][0x3a0] ;  /* 0x0000e800ff169b82 */ /* 0x000f220000000a00 */
[----:B------:R-:W-:Y:S01]  /*0bd0*/  @!P1 IMAD.WIDE.U32 R4, R63, R8, R4 ;  /* 0x000000083f049225 */ /* 0x000fe200078e0004 */
[----:B------:R-:W-:-:S04]  /*0be0*/  @!P2 IADD3 R24, P6, PT, R33, R24, RZ ;  /* 0x000000182118a210 */ /* 0x000fc80007fde0ff */
[----:B------:R-:W-:Y:S02]  /*0bf0*/  @!P1 IADD3 R5, PT, PT, R5, R9, RZ ;  /* 0x0000000905059210 */ /* 0x000fe40007ffe0ff */
[----:B------:R-:W1:Y:S01]  /*0c00*/  @!P4 LDC.64 R8, c[0x0][0x3f8] ;  /* 0x0000fe00ff08cb82 */ /* 0x000e620000000a00 */
[----:B------:R-:W-:Y:S02]  /*0c10*/  @!P2 IADD3.X R25, PT, PT, R6, R25, RZ, P6, !PT ;  /* 0x000000190619a210 */ /* 0x000fe400037fe4ff */
[----:B0-----:R-:W-:Y:S01]  /*0c20*/  @!P2 IADD3 R20, P6, PT, R33, R20, RZ ;  /* 0x000000142114a210 */ /* 0x001fe20007fde0ff */
[----:B--2---:R-:W-:Y:S01]  /*0c30*/  @!P5 IMAD R31, R31, R12, RZ ;  /* 0x0000000c1f1fd224 */ /* 0x004fe200078e02ff */
[C---:B------:R-:W-:Y:S02]  /*0c40*/  @!P1 SHF.L.U32 R33, R4.reuse, 0x2, RZ ;  /* 0x0000000204219819 */ /* 0x040fe400000006ff */
[----:B------:R-:W-:Y:S01]  /*0c50*/  @!P1 SHF.L.U64.HI R36, R4, 0x2, R5 ;  /* 0x0000000204249819 */ /* 0x000fe20000010205 */
[----:B------:R-:W0:Y:S01]  /*0c60*/  @!P5 LDC.64 R42, c[0x0][0x398] ;  /* 0x0000e600ff2adb82 */ /* 0x000e220000000a00 */
[----:B------:R-:W-:-:S02]  /*0c70*/  @!P5 MOV R4, R74 ;  /* 0x0000004a0004d202 */ /* 0x000fc40000000f00 */
[----:B------:R-:W-:Y:S01]  /*0c80*/  @!P5 MOV R5, R73 ;  /* 0x000000490005d202 */ /* 0x000fe20000000f00 */
[----:B------:R-:W-:Y:S01]  /*0c90*/  @!P5 IMAD R37, R30, R13, R31 ;  /* 0x0000000d1e25d224 */ /* 0x000fe200078e021f */
[----:B------:R-:W-:Y:S02]  /*0ca0*/  @!P2 IADD3.X R21, PT, PT, R6, R21, RZ, P6, !PT ;  /* 0x000000150615a210 */ /* 0x000fe400037fe4ff */
[----:B------:R-:W-:Y:S01]  /*0cb0*/  CS2R R6, SRZ ;  /* 0x0000000000067805 */ /* 0x000fe2000001ff00 */
[----:B------:R-:W-:Y:S01]  /*0cc0*/  @!P5 IMAD.WIDE.U32 R12, R30, R12, R4 ;  /* 0x0000000c1e0cd225 */ /* 0x000fe200078e0004 */
[----:B------:R-:W-:Y:S02]  /*0cd0*/  CS2R R4, SRZ ;  /* 0x0000000000047805 */ /* 0x000fe4000001ff00 */
[----:B----4-:R-:W-:Y:S01]  /*0ce0*/  @!P1 IADD3 R22, P6, PT, R33, R22, RZ ;  /* 0x0000001621169210 */ /* 0x010fe20007fde0ff */
[----:B------:R-:W2:Y:S01]  /*0cf0*/  @!P4 LDC.64 R30, c[0x0][0x3a0] ;  /* 0x0000e800ff1ecb82 */ /* 0x000ea20000000a00 */
[----:B------:R-:W5:Y:S01]  /*0d00*/  @!P3 LDG.E.64 R6, desc[UR10][R14.64] ;  /* 0x0000000a0e06b981 */ /* 0x000f62000c1e1b00 */
[----:B------:R-:W-:-:S03]  /*0d10*/  @!P5 IADD3 R13, PT, PT, R13, R37, RZ ;  /* 0x000000250d0dd210 */ /* 0x000fc60007ffe0ff */
[----:B------:R4:W5:Y:S01]  /*0d20*/  @!P3 LDG.E.64 R4, desc[UR10][R16.64] ;  /* 0x0000000a1004b981 */ /* 0x000962000c1e1b00 */
[----:B------:R-:W-:Y:S02]  /*0d30*/  ISETP.NE.AND P3, PT, RZ, UR15, PT ;  /* 0x0000000fff007c0c */ /* 0x000fe4000bf65270 */
[----:B------:R-:W-:Y:S01]  /*0d40*/  @!P1 IADD3.X R23, PT, PT, R36, R23, RZ, P6, !PT ;  /* 0x0000001724179210 */ /* 0x000fe200037fe4ff */
[----:B------:R-:W2:Y:S01]  /*0d50*/  @!P4 LDC.64 R34, c[0x0][0x398] ;  /* 0x0000e600ff22cb82 */ /* 0x000ea20000000a00 */
[----:B------:R-:W-:Y:S01]  /*0d60*/  @!P1 IADD3 R38, P6, PT, R33, R38, RZ ;  /* 0x0000002621269210 */ /* 0x000fe20007fde0ff */
[----:B-1----:R-:W-:Y:S01]  /*0d70*/  @!P4 IMAD R27, R27, R8, RZ ;  /* 0x000000081b1bc224 */ /* 0x002fe200078e02ff */
[C---:B------:R-:W-:Y:S02]  /*0d80*/  @!P5 SHF.L.U32 R33, R12.reuse, 0x2, RZ ;  /* 0x000000020c21d819 */ /* 0x040fe400000006ff */
[----:B------:R-:W-:Y:S02]  /*0d90*/  @!P5 SHF.L.U64.HI R46, R12, 0x2, R13 ;  /* 0x000000020c2ed819 */ /* 0x000fe4000001020d */
[----:B------:R-:W-:-:S02]  /*0da0*/  @!P4 MOV R12, R74 ;  /* 0x0000004a000cc202 */ /* 0x000fc40000000f00 */
[----:B------:R-:W-:Y:S01]  /*0db0*/  @!P4 MOV R13, R73 ;  /* 0x00000049000dc202 */ /* 0x000fe20000000f00 */
[----:B----4-:R-:W-:Y:S01]  /*0dc0*/  @!P4 IMAD R17, R26, R9, R27 ;  /* 0x000000091a11c224 */ /* 0x010fe200078e021b */
[----:B------:R-:W-:Y:S02]  /*0dd0*/  @!P1 IADD3.X R39, PT, PT, R36, R39, RZ, P6, !PT ;  /* 0x0000002724279210 */ /* 0x000fe400037fe4ff */
[----:B------:R-:W1:Y:S01]  /*0de0*/  @P3 LDC.64 R36, c[0x0][0x3b0] ;  /* 0x0000ec00ff243b82 */ /* 0x000e620000000a00 */
[----:B------:R-:W-:Y:S01]  /*0df0*/  @!P4 IMAD.WIDE.U32 R8, R26, R8, R12 ;  /* 0x000000081a08c225 */ /* 0x000fe200078e000c */
[----:B------:R-:W-:-:S06]  /*0e00*/  @!P5 IADD3 R40, P6, PT, R33, R40, RZ ;  /* 0x000000282128d210 */ /* 0x000fcc0007fde0ff */
[----:B------:R-:W4:Y:S01]  /*0e10*/  LDC.64 R26, c[0x0][0x3a8] ;  /* 0x0000ea00ff1a7b82 */ /* 0x000f220000000a00 */
[----:B------:R-:W-:Y:S02]  /*0e20*/  @!P5 IADD3.X R41, PT, PT, R46, R41, RZ, P6, !PT ;  /* 0x000000292e29d210 */ /* 0x000fe400037fe4ff */
[----:B0-----:R-:W-:Y:S02]  /*0e30*/  @!P5 IADD3 R42, P6, PT, R33, R42, RZ ;  /* 0x0000002a212ad210 */ /* 0x001fe40007fde0ff */
[----:B------:R-:W-:Y:S02]  /*0e40*/  @!P4 IADD3 R13, PT, PT, R9, R17, RZ ;  /* 0x00000011090dc210 */ /* 0x000fe40007ffe0ff */
[----:B------:R-:W-:Y:S02]  /*0e50*/  @!P4 SHF.L.U32 R9, R8, 0x2, RZ ;  /* 0x000000020809c819 */ /* 0x000fe400000006ff */
[----:B------:R-:W-:Y:S02]  /*0e60*/  @!P5 IADD3.X R43, PT, PT, R46, R43, RZ, P6, !PT ;  /* 0x0000002b2e2bd210 */ /* 0x000fe400037fe4ff */
[----:B------:R-:W-:-:S02]  /*0e70*/  @!P4 SHF.L.U64.HI R8, R8, 0x2, R13 ;  /* 0x000000020808c819 */ /* 0x000fc4000001020d */
[C---:B--2---:R-:W-:Y:S02]  /*0e80*/  @!P4 IADD3 R30, P6, PT, R9.reuse, R30, RZ ;  /* 0x0000001e091ec210 */ /* 0x044fe40007fde0ff */
[----:B------:R-:W-:Y:S02]  /*0e90*/  IADD3 R13, PT, PT, R10, R11, RZ ;  /* 0x0000000b0a0d7210 */ /* 0x000fe40007ffe0ff */
[----:B------:R-:W-:Y:S02]  /*0ea0*/  @!P4 IADD3.X R31, PT, PT, R8, R31, RZ, P6, !PT ;  /* 0x0000001f081fc210 */ /* 0x000fe400037fe4ff */
[----:B------:R-:W-:Y:S01]  /*0eb0*/  @!P4 IADD3 R34, P6, PT, R9, R34, RZ ;  /* 0x000000220922c210 */ /* 0x000fe20007fde0ff */
[----:B-1----:R-:W-:Y:S01]  /*0ec0*/  @P3 IMAD.WIDE R36, R13, 0x4, R36 ;  /* 0x000000040d243825 */ /* 0x002fe200078e0224 */
[----:B------:R-:W-:Y:S02]  /*0ed0*/  CS2R R14, SRZ ;  /* 0x00000000000e7805 */ /* 0x000fe4000001ff00 */
[----:B------:R-:W-:-:S02]  /*0ee0*/  CS2R R16, SRZ ;  /* 0x0000000000107805 */ /* 0x000fc4000001ff00 */
[----:B------:R-:W-:Y:S01]  /*0ef0*/  @!P4 IADD3.X R35, PT, PT, R8, R35, RZ, P6, !PT ;  /* 0x000000230823c210 */ /* 0x000fe200037fe4ff */
[----:B----4-:R-:W-:Y:S01]  /*0f00*/  IMAD.WIDE R26, R13, 0x4, R26 ;  /* 0x000000040d1a7825 */ /* 0x010fe200078e021a */
[----:B------:R-:W-:Y:S02]  /*0f10*/  CS2R R8, SRZ ;  /* 0x0000000000087805 */ /* 0x000fe4000001ff00 */
[----:B------:R-:W-:Y:S01]  /*0f20*/  CS2R R12, SRZ ;  /* 0x00000000000c7805 */ /* 0x000fe2000001ff00 */
[----:B------:R0:W5:Y:S01]  /*0f30*/  @!P2 LDG.E.64 R14, desc[UR10][R20.64] ;  /* 0x0000000a140ea981 */ /* 0x000162000c1e1b00 */
[----:B------:R-:W-:Y:S02]  /*0f40*/  CS2R R58, SRZ ;  /* 0x00000000003a7805 */ /* 0x000fe4000001ff00 */
[----:B------:R-:W-:Y:S01]  /*0f50*/  CS2R R56, SRZ ;  /* 0x0000000000387805 */ /* 0x000fe2000001ff00 */
[----:B------:R1:W5:Y:S04]  /*0f60*/  @!P0 LDG.E.64 R8, desc[UR10][R18.64] ;  /* 0x0000000a12088981 */ /* 0x000368000c1e1b00 */
[----:B------:R2:W5:Y:S01]  /*0f70*/  @!P2 LDG.E.64 R12, desc[UR10][R24.64] ;  /* 0x0000000a180ca981 */ /* 0x000562000c1e1b00 */
[----:B0-----:R-:W-:-:S03]  /*0f80*/  CS2R R20, SRZ ;  /* 0x0000000000147805 */ /* 0x001fc6000001ff00 */
[----:B------:R0:W5:Y:S01]  /*0f90*/  @!P1 LDG.E.64 R16, desc[UR10][R22.64] ;  /* 0x0000000a16109981 */ /* 0x000162000c1e1b00 */
[----:B-1----:R-:W-:-:S03]  /*0fa0*/  CS2R R18, SRZ ;  /* 0x0000000000127805 */ /* 0x002fc6000001ff00 */
[----:B------:R1:W5:Y:S01]  /*0fb0*/  @!P5 LDG.E.64 R58, desc[UR10][R40.64] ;  /* 0x0000000a283ad981 */ /* 0x000362000c1e1b00 */
[----:B--2---:R-:W-:-:S03]  /*0fc0*/  CS2R R24, SRZ ;  /* 0x0000000000187805 */ /* 0x004fc6000001ff00 */
[----:B------:R1:W5:Y:S01]  /*0fd0*/  @!P1 LDG.E.64 R18, desc[UR10][R38.64] ;  /* 0x0000000a26129981 */ /* 0x000362000c1e1b00 */
[----:B0-----:R-:W-:-:S03]  /*0fe0*/  CS2R R22, SRZ ;  /* 0x0000000000167805 */ /* 0x001fc6000001ff00 */
[----:B------:R1:W5:Y:S04]  /*0ff0*/  @!P5 LDG.E.64 R56, desc[UR10][R42.64] ;  /* 0x0000000a2a38d981 */ /* 0x000368000c1e1b00 */
[----:B------:R1:W5:Y:S04]  /*1000*/  @!P4 LDG.E.64 R20, desc[UR10][R30.64] ;  /* 0x0000000a1e14c981 */ /* 0x000368000c1e1b00 */
[----:B------:R1:W5:Y:S04]  /*1010*/  @!P4 LDG.E.64 R22, desc[UR10][R34.64] ;  /* 0x0000000a2216c981 */ /* 0x000368000c1e1b00 */
[----:B------:R1:W5:Y:S04]  /*1020*/  @P3 LDG.E.64 R24, desc[UR10][R36.64] ;  /* 0x0000000a24183981 */ /* 0x000368000c1e1b00 */
[----:B------:R-:W5:Y:S01]  /*1030*/  LDG.E.64 R26, desc[UR10][R26.64] ;  /* 0x0000000a1a1a7981 */ /* 0x000f62000c1e1b00 */
[----:B------:R-:W-:-:S06]  /*1040*/  CS2R R10, SRZ ;  /* 0x00000000000a7805 */ /* 0x000fcc000001ff00 */
[----:B------:R1:W5:Y:S01]  /*1050*/  @!P0 LDG.E.64 R10, desc[UR10][R44.64] ;  /* 0x0000000a2c0a8981 */ /* 0x000362000c1e1b00 */
        /* <DEDUP_REMOVED lines=14> */
[----:B-----5:R-:W-:Y:S01]  /*1140*/  FADD.FTZ R29, R58, -UR16 ;  /* 0x800000103a1d7e21 */ /* 0x020fe20008010000 */
[----:B------:R-:W-:Y:S01]  /*1150*/  FMUL.FTZ R30, R56, R26 ;  /* 0x0000001a381e7220 */ /* 0x000fe20000410000 */
[----:B------:R-:W-:Y:S01]  /*1160*/  FADD.FTZ R28, R59, -UR16 ;  /* 0x800000103b1c7e21 */ /* 0x000fe20008010000 */
[----:B------:R-:W-:Y:S01]  /*1170*/  FADD.FTZ R35, R54, -UR16 ;  /* 0x8000001036237e21 */ /* 0x000fe20008010000 */
[----:B------:R-:W-:Y:S01]  /*1180*/  FMUL.FTZ R29, R29, UR9 ;  /* 0x000000091d1d7c20 */ /* 0x000fe20008410000 */
[----:B------:R-:W-:Y:S01]  /*1190*/  FMUL.FTZ R31, R57, R27 ;  /* 0x0000001b391f7220 */ /* 0x000fe20000410000 */
[----:B------:R-:W-:Y:S01]  /*11a0*/  FMUL.FTZ R28, R28, UR9 ;  /* 0x000000091c1c7c20 */ /* 0x000fe20008410000 */
[----:B------:R-:W-:Y:S01]  /*11b0*/  FADD.FTZ R34, RZ, R30 ;  /* 0x0000001eff227221 */ /* 0x000fe20000010000 */
[----:B------:R-:W-:Y:S01]  /*11c0*/  FFMA.FTZ R33, R29, R30, RZ ;  /* 0x0000001e1d217223 */ /* 0x000fe200000100ff */
[----:B------:R-:W-:Y:S01]  /*11d0*/  FMUL.FTZ R30, R35, UR9 ;  /* 0x00000009231e7c20 */ /* 0x000fe20008410000 */
[----:B------:R-:W-:Y:S01]  /*11e0*/  FMUL.FTZ R37, R52, R26 ;  /* 0x0000001a34257220 */ /* 0x000fe20000410000 */
[----:B------:R-:W-:Y:S01]  /*11f0*/  FFMA.FTZ R35, R56, R29, RZ ;  /* 0x0000001d38237223 */ /* 0x000fe200000100ff */
[----:B------:R-:W-:Y:S01]  /*1200*/  FFMA.FTZ R33, R28, R31, R33 ;  /* 0x0000001f1c217223 */ /* 0x000fe20000010021 */
[----:B------:R-:W-:Y:S01]  /*1210*/  FADD.FTZ R29, R55, -UR16 ;  /* 0x80000010371d7e21 */ /* 0x000fe20008010000 */
[----:B------:R-:W-:Y:S01]  /*1220*/  FADD.FTZ R34, R31, R34 ;  /* 0x000000221f227221 */ /* 0x000fe20000010000 */
[----:B------:R-:W-:Y:S01]  /*1230*/  FFMA.FTZ R35, R52, R30, R35 ;  /* 0x0000001e34237223 */ /* 0x000fe20000010023 */
[----:B------:R-:W-:Y:S01]  /*1240*/  FFMA.FTZ R33, R30, R37, R33 ;  /* 0x000000251e217223 */ /* 0x000fe20000010021 */
[----:B------:R-:W-:Y:S01]  /*1250*/  FADD.FTZ R31, R50, -UR16 ;  /* 0x80000010321f7e21 */ /* 0x000fe20008010000 */
[----:B------:R-:W-:Y:S01]  /*1260*/  FMUL.FTZ R30, R29, UR9 ;  /* 0x000000091d1e7c20 */ /* 0x000fe20008410000 */
[----:B------:R-:W-:Y:S01]  /*1270*/  FADD.FTZ R34, R34, R37 ;  /* 0x0000002522227221 */ /* 0x000fe20000010000 */
[----:B------:R-:W-:Y:S01]  /*1280*/  FMUL.FTZ R29, R53, R27 ;  /* 0x0000001b351d7220 */ /* 0x000fe20000410000 */
[----:B------:R-:W-:Y:S01]  /*1290*/  FMUL.FTZ R36, R31, UR9 ;  /* 0x000000091f247c20 */ /* 0x000fe20008410000 */
[----:B------:R-:W-:Y:S01]  /*12a0*/  FFMA.FTZ R28, R57, R28, RZ ;  /* 0x0000001c391c7223 */ /* 0x000fe200000100ff */
[----:B------:R-:W-:Y:S01]  /*12b0*/  FMUL.FTZ R37, R2, R26 ;  /* 0x0000001a02257220 */ /* 0x000fe20000410000 */
[----:B------:R-:W-:Y:S01]  /*12c0*/  FADD.FTZ R34, R29, R34 ;  /* 0x000000221d227221 */ /* 0x000fe20000010000 */
[----:B------:R-:W-:Y:S01]  /*12d0*/  FFMA.FTZ R33, R30, R29, R33 ;  /* 0x0000001d1e217223 */ /* 0x000fe20000010021 */
[----:B------:R-:W-:Y:S01]  /*12e0*/  FADD.FTZ R29, R51, -UR16 ;  /* 0x80000010331d7e21 */ /* 0x000fe20008010000 */
[----:B------:R-:W-:Y:S01]  /*12f0*/  FFMA.FTZ R35, R2, R36, R35 ;  /* 0x0000002402237223 */ /* 0x000fe20000010023 */
[----:B------:R-:W-:Y:S01]  /*1300*/  FFMA.FTZ R28, R53, R30, R28 ;  /* 0x0000001e351c7223 */ /* 0x000fe2000001001c */
[----:B------:R-:W-:Y:S01]  /*1310*/  FFMA.FTZ R36, R36, R37, R33 ;  /* 0x0000002524247223 */ /* 0x000fe20000010021 */
[----:B------:R-:W-:Y:S01]  /*1320*/  FADD.FTZ R33, R4, -UR16 ;  /* 0x8000001004217e21 */ /* 0x000fe20008010000 */
[----:B------:R-:W-:Y:S01]  /*1330*/  FMUL.FTZ R29, R29, UR9 ;  /* 0x000000091d1d7c20 */ /* 0x000fe20008410000 */
[----:B------:R-:W-:Y:S01]  /*1340*/  FMUL.FTZ R30, R3, R27 ;  /* 0x0000001b031e7220 */ /* 0x000fe20000410000 */
[----:B------:R-:W-:Y:S01]  /*1350*/  FADD.FTZ R31, R34, R37 ;  /* 0x00000025221f7221 */ /* 0x000fe20000010000 */
[----:B------:R-:W-:Y:S01]  /*1360*/  FMUL.FTZ R34, R6, R26 ;  /* 0x0000001a06227220 */ /* 0x000fe20000410000 */
[----:B------:R-:W-:Y:S01]  /*1370*/  FMUL.FTZ R33, R33, UR9 ;  /* 0x0000000921217c20 */ /* 0x000fe20008410000 */
[----:B------:R-:W-:Y:S01]  /*1380*/  FFMA.FTZ R28, R3, R29, R28 ;  /* 0x0000001d031c7223 */ /* 0x000fe2000001001c */
[----:B------:R-:W-:Y:S01]  /*1390*/  FFMA.FTZ R36, R29, R30, R36 ;  /* 0x0000001e1d247223 */ /* 0x000fe20000010024 */
[----:B------:R-:W-:Y:S01]  /*13a0*/  FADD.FTZ R29, R5, -UR16 ;  /* 0x80000010051d7e21 */ /* 0x000fe20008010000 */
[----:B------:R-:W-:Y:S01]  /*13b0*/  FADD.FTZ R31, R30, R31 ;  /* 0x0000001f1e1f7221 */ /* 0x000fe20000010000 */
        /* <DEDUP_REMOVED lines=21> */
[----:B------:R-:W-:Y:S01]  /*1510*/  FADD.FTZ R31, R30, R31 ;  /* 0x0000001f1e1f7221 */ /* 0x000fe20000010000 */
[----:B------:R-:W-:Y:S01]  /*1520*/  FFMA.FTZ R28, R11, R29, R28 ;  /* 0x0000001d0b1c7223 */ /* 0x000fe2000001001c */
[----:B------:R-:W-:Y:S01]  /*1530*/  FADD.FTZ R29, R13, -UR16 ;  /* 0x800000100d1d7e21 */ /* 0x000fe20008010000 */
[----:B------:R-:W-:Y:S01]  /*1540*/  FFMA.FTZ R35, R14, R33, R35 ;  /* 0x000000210e237223 */ /* 0x000fe20000010023 */
[----:B------:R-:W-:Y:S01]  /*1550*/  FFMA.FTZ R36, R33, R34, R36 ;  /* 0x0000002221247223 */ /* 0x000fe20000010024 */
[----:B------:R-:W-:Y:S01]  /*1560*/  FADD.FTZ R33, R16, -UR16 ;  /* 0x8000001010217e21 */ /* 0x000fe20008010000 */
[----:B------:R-:W-:Y:S01]  /*1570*/  FADD.FTZ R31, R31, R34 ;  /* 0x000000221f1f7221 */ /* 0x000fe20000010000 */
[----:B------:R-:W-:Y:S01]  /*1580*/  FMUL.FTZ R30, R15, R27 ;  /* 0x0000001b0f1e7220 */ /* 0x000fe20000410000 */
[----:B------:R-:W-:Y:S01]  /*1590*/  FMUL.FTZ R29, R29, UR9 ;  /* 0x000000091d1d7c20 */ /* 0x000fe20008410000 */
[----:B------:R-:W-:Y:S01]  /*15a0*/  FMUL.FTZ R33, R33, UR9 ;  /* 0x0000000921217c20 */ /* 0x000fe20008410000 */
[----:B------:R-:W-:Y:S01]  /*15b0*/  FMUL.FTZ R38, R18, R26 ;  /* 0x0000001a12267220 */ /* 0x000fe20000410000 */
[----:B------:R-:W-:Y:S01]  /*15c0*/  FADD.FTZ R31, R30, R31 ;  /* 0x0000001f1e1f7221 */ /* 0x000fe20000010000 */
[----:B------:R-:W-:Y:S01]  /*15d0*/  FFMA.FTZ R34, R15, R29, R28 ;  /* 0x0000001d0f227223 */ /* 0x000fe2000001001c */
[----:B------:R-:W-:Y:S01]  /*15e0*/  FFMA.FTZ R36, R29, R30, R36 ;  /* 0x0000001e1d247223 */ /* 0x000fe20000010024 */
[----:B------:R-:W-:Y:S01]  /*15f0*/  FFMA.FTZ R29, R18, R33, R35 ;  /* 0x00000021121d7223 */ /* 0x000fe20000010023 */
[----:B------:R-:W-:Y:S01]  /*1600*/  FADD.FTZ R30, R17, -UR16 ;  /* 0x80000010111e7e21 */ /* 0x000fe20008010000 */
[----:B------:R-:W-:Y:S01]  /*1610*/  FADD.FTZ R35, R31, R38 ;  /* 0x000000261f237221 */ /* 0x000fe20000010000 */
[----:B------:R-:W-:Y:S01]  /*1620*/  FADD.FTZ R31, RZ, R56 ;  /* 0x00000038ff1f7221 */ /* 0x000fe20000010000 */
[----:B------:R-:W-:Y:S01]  /*1630*/  FADD.FTZ R28, RZ, R57 ;  /* 0x00000039ff1c7221 */ /* 0x000fe20000010000 */
[----:B------:R-:W-:Y:S01]  /*1640*/  FFMA.FTZ R38, R33, R38, R36 ;  /* 0x0000002621267223 */ /* 0x000fe20000010024 */
[----:B------:R-:W-:Y:S01]  /*1650*/  FMUL.FTZ R33, R30, UR9 ;  /* 0x000000091e217c20 */ /* 0x000fe20008410000 */
[----:B------:R-:W-:Y:S01]  /*1660*/  FADD.FTZ R31, R52, R31 ;  /* 0x0000001f341f7221 */ /* 0x000fe20000010000 */
[----:B------:R-:W-:Y:S01]  /*1670*/  FADD.FTZ R30, R53, R28 ;  /* 0x0000001c351e7221 */ /* 0x000fe20000010000 */
[C---:B------:R-:W-:Y:S01]  /*1680*/  FMUL.FTZ R36, R19.reuse, R27 ;  /* 0x0000001b13247220 */ /* 0x040fe20000410000 */
[----:B------:R-:W-:Y:S01]  /*1690*/  FFMA.FTZ R28, R19, R33, R34 ;  /* 0x00000021131c7223 */ /* 0x000fe20000010022 */
[----:B------:R-:W-:Y:S01]  /*16a0*/  FADD.FTZ R31, R2, R31 ;  /* 0x0000001f021f7221 */ /* 0x000fe20000010000 */
[----:B------:R-:W-:Y:S01]  /*16b0*/  FADD.FTZ R30, R3, R30 ;  /* 0x0000001e031e7221 */ /* 0x000fe20000010000 */
[----:B------:R-:W-:Y:S01]  /*16c0*/  FFMA.FTZ R38, R33, R36, R38 ;  /* 0x0000002421267223 */ /* 0x000fe20000010026 */
[----:B------:R-:W-:Y:S01]  /*16d0*/  FADD.FTZ R33, R20, -UR16 ;  /* 0x8000001014217e21 */ /* 0x000fe20008010000 */
[----:B------:R-:W-:Y:S01]  /*16e0*/  FADD.FTZ R31, R6, R31 ;  /* 0x0000001f061f7221 */ /* 0x000fe20000010000 */
[----:B------:R-:W-:Y:S01]  /*16f0*/  FADD.FTZ R30, R7, R30 ;  /* 0x0000001e071e7221 */ /* 0x000fe20000010000 */
[----:B------:R-:W-:Y:S01]  /*1700*/  FADD.FTZ R35, R36, R35 ;  /* 0x0000002324237221 */ /* 0x000fe20000010000 */
[----:B------:R-:W-:Y:S01]  /*1710*/  FMUL.FTZ R34, R22, R26 ;  /* 0x0000001a16227220 */ /* 0x000fe20000410000 */
[----:B------:R-:W-:Y:S01]  /*1720*/  FADD.FTZ R31, R10, R31 ;  /* 0x0000001f0a1f7221 */ /* 0x000fe20000010000 */
[----:B------:R-:W-:Y:S01]  /*1730*/  FADD.FTZ R30, R11, R30 ;  /* 0x0000001e0b1e7221 */ /* 0x000fe20000010000 */
[----:B------:R-:W-:Y:S01]  /*1740*/  FMUL.FTZ R37, R33, UR9 ;  /* 0x0000000921257c20 */ /* 0x000fe20008410000 */
[----:B------:R-:W-:Y:S01]  /*1750*/  FADD.FTZ R33, R21, -UR16 ;  /* 0x8000001015217e21 */ /* 0x000fe20008010000 */
[----:B------:R-:W-:Y:S01]  /*1760*/  FADD.FTZ R31, R14, R31 ;  /* 0x0000001f0e1f7221 */ /* 0x000fe20000010000 */
[----:B------:R-:W-:Y:S01]  /*1770*/  FADD.FTZ R30, R15, R30 ;  /* 0x0000001e0f1e7221 */ /* 0x000fe20000010000 */
[----:B------:R-:W-:Y:S01]  /*1780*/  FADD.FTZ R35, R35, R34 ;  /* 0x0000002223237221 */ /* 0x000fe20000010000 */
[----:B------:R-:W-:Y:S01]  /*1790*/  FFMA.FTZ R38, R37, R34, R38 ;  /* 0x0000002225267223 */ /* 0x000fe20000010026 */
[----:B------:R-:W-:Y:S01]  /*17a0*/  FMUL.FTZ R34, R23, R27 ;  /* 0x0000001b17227220 */ /* 0x000fe20000410000 */
[----:B------:R-:W-:Y:S01]  /*17b0*/  FMUL.FTZ R33, R33, UR9 ;  /* 0x0000000921217c20 */ /* 0x000fe20008410000 */
[----:B------:R-:W-:Y:S01]  /*17c0*/  FADD.FTZ R31, R18, R31 ;  /* 0x0000001f121f7221 */ /* 0x000fe20000010000 */
[----:B------:R-:W-:Y:S01]  /*17d0*/  FADD.FTZ R30, R19, R30 ;  /* 0x0000001e131e7221 */ /* 0x000fe20000010000 */
[----:B------:R-:W-:Y:S01]  /*17e0*/  FADD.FTZ R39, R34, R35 ;  /* 0x0000002322277221 */ /* 0x000fe20000010000 */
[----:B------:R-:W-:Y:S01]  /*17f0*/  FFMA.FTZ R38, R33, R34, R38 ;  /* 0x0000002221267223 */ /* 0x000fe20000010026 */
[C---:B------:R-:W-:Y:S01]  /*1800*/  FFMA.FTZ R44, R22.reuse, R37, R29 ;  /* 0x00000025162c7223 */ /* 0x040fe2000001001d */
[C---:B------:R-:W-:Y:S01]  /*1810*/  FFMA.FTZ R45, R23.reuse, R33, R28 ;  /* 0x00000021172d7223 */ /* 0x040fe2000001001c */
[----:B------:R-:W-:Y:S01]  /*1820*/  FADD.FTZ R46, R22, R31 ;  /* 0x0000001f162e7221 */ /* 0x000fe20000010000 */
[----:B------:R-:W-:Y:S01]  /*1830*/  FADD.FTZ R47, R23, R30 ;  /* 0x0000001e172f7221 */ /* 0x000fe20000010000 */
[----:B------:R-:W-:Y:S06]  /*1840*/  BRA `(.L_x_1083) ;  /* 0x0000001000007947 */ /* 0x000fec0003800000 */
.L_x_1082:
        /* <DEDUP_REMOVED lines=15> */
[----:B------:R-:W-:Y:S01]  /*1940*/  FMUL.FTZ R43, R34, -1.4426950216293334961 ;  /* 0xbfb8aa3b222b7820 */ /* 0x000fe20000410000 */
[----:B------:R-:W-:-:S02]  /*1950*/  FADD.FTZ R39, R50, -UR16 ;  /* 0x8000001032277e21 */ /* 0x000fc40008010000 */
[----:B------:R-:W0:Y:S02]  /*1960*/  MUFU.EX2 R36, R36 ;  /* 0x0000002400247308 */ /* 0x000e240000000800 */
[----:B------:R-:W-:-:S06]  /*1970*/  FMUL.FTZ R39, R39, UR9 ;  /* 0x0000000927277c20 */ /* 0x000fcc0008410000 */
[----:B------:R1:W2:Y:S08]  /*1980*/  MUFU.EX2 R31, R30 ;  /* 0x0000001e001f7308 */ /* 0x0002b00000000800 */
[----:B------:R-:W3:Y:S01]  /*1990*/  MUFU.EX2 R42, R42 ;  /* 0x0000002a002a7308 */ /* 0x000ee20000000800 */
[----:B0-----:R-:W-:Y:S01]  /*19a0*/  FADD.FTZ R38, R36, 1 ;  /* 0x3f80000024267421 */ /* 0x001fe20000010000 */
[----:B-1----:R-:W-:-:S04]  /*19b0*/  FFMA.FTZ R30, R26, R39, R24 ;  /* 0x000000271a1e7223 */ /* 0x002fc80000010018 */
[----:B------:R-:W-:Y:S02]  /*19c0*/  FMUL.FTZ R40, R30, -1.4426950216293334961 ;  /* 0xbfb8aa3b1e287820 */ /* 0x000fe40000410000 */
[----:B------:R-:W0:Y:S01]  /*19d0*/  MUFU.EX2 R43, R43 ;  /* 0x0000002b002b7308 */ /* 0x000e220000000800 */
[----:B--2---:R-:W-:-:S07]  /*19e0*/  FADD.FTZ R41, R31, 1 ;  /* 0x3f8000001f297421 */ /* 0x004fce0000010000 */
[----:B------:R-:W1:Y:S01]  /*19f0*/  MUFU.RCP R38, R38 ;  /* 0x0000002600267308 */ /* 0x000e620000001000 */
[----:B---3--:R-:W-:-:S07]  /*1a00*/  FADD.FTZ R31, R42, 1 ;  /* 0x3f8000002a1f7421 */ /* 0x008fce0000010000 */
[----:B------:R-:W2:Y:S01]  /*1a10*/  MUFU.RCP R41, R41 ;  /* 0x0000002900297308 */ /* 0x000ea20000001000 */
[----:B0-----:R-:W-:-:S07]  /*1a20*/  FADD.FTZ R36, R43, 1 ;  /* 0x3f8000002b247421 */ /* 0x001fce0000010000 */
[----:B------:R-:W0:Y:S01]  /*1a30*/  MUFU.RCP R31, R31 ;  /* 0x0000001f001f7308 */ /* 0x000e220000001000 */
[----:B-1----:R-:W-:Y:S01]  /*1a40*/  FADD.FTZ R42, -R38, 1 ;  /* 0x3f800000262a7421 */ /* 0x002fe20000010100 */
[----:B------:R-:W-:-:S03]  /*1a50*/  FMUL.FTZ R38, R57, R38 ;  /* 0x0000002639267220 */ /* 0x000fc60000410000 */
[----:B------:R-:W-:Y:S01]  /*1a60*/  FFMA.FTZ R43, R35, R42, 1 ;  /* 0x3f800000232b7423 */ /* 0x000fe2000001002a */
[----:B------:R-:W-:Y:S02]  /*1a70*/  FADD.FTZ R42, R51, -UR16 ;  /* 0x80000010332a7e21 */ /* 0x000fe40008010000 */
[----:B------:R-:W1:Y:S01]  /*1a80*/  MUFU.EX2 R40, R40 ;  /* 0x0000002800287308 */ /* 0x000e620000000800 */
[----:B--2---:R-:W-:Y:S01]  /*1a90*/  FADD.FTZ R46, -R41, 1 ;  /* 0x3f800000292e7421 */ /* 0x004fe20000010100 */
[----:B------:R-:W-:Y:S01]  /*1aa0*/  FMUL.FTZ R42, R42, UR9 ;  /* 0x000000092a2a7c20 */ /* 0x000fe20008410000 */
[----:B------:R-:W-:Y:S01]  /*1ab0*/  FMUL.FTZ R43, R38, R43 ;  /* 0x0000002b262b7220 */ /* 0x000fe20000410000 */
[----:B------:R-:W-:Y:S01]  /*1ac0*/  FMUL.FTZ R41, R56, R41 ;  /* 0x0000002938297220 */ /* 0x000fe20000410000 */
[----:B------:R-:W-:-:S03]  /*1ad0*/  FFMA.FTZ R46, R37, R46, 1 ;  /* 0x3f800000252e7423 */ /* 0x000fc6000001002e */
[----:B------:R-:W2:Y:S01]  /*1ae0*/  MUFU.RCP R36, R36 ;  /* 0x0000002400247308 */ /* 0x000ea20000001000 */
[----:B0-----:R-:W-:Y:S01]  /*1af0*/  FADD.FTZ R44, -R31, 1 ;  /* 0x3f8000001f2c7421 */ /* 0x001fe20000010100 */
[----:B------:R-:W-:Y:S01]  /*1b00*/  FMUL.FTZ R38, R52, R31 ;  /* 0x0000001f34267220 */ /* 0x000fe20000410000 */
[----:B------:R-:W-:Y:S02]  /*1b10*/  FMUL.FTZ R46, R41, R46 ;  /* 0x0000002e292e7220 */ /* 0x000fe40000410000 */
[----:B------:R-:W-:Y:S01]  /*1b20*/  FFMA.FTZ R37, R33, R44, 1 ;  /* 0x3f80000021257423 */ /* 0x000fe2000001002c */
[----:B-1----:R-:W-:-:S03]  /*1b30*/  FADD.FTZ R40, R40, 1 ;  /* 0x3f80000028287421 */ /* 0x002fc60000010000 */
[----:B------:R-:W-:Y:S01]  /*1b40*/  FMUL.FTZ R37, R38, R37 ;  /* 0x0000002526257220 */ /* 0x000fe20000410000 */
[----:B------:R-:W0:Y:S01]  /*1b50*/  MUFU.RCP R33, R40 ;  /* 0x0000002800217308 */ /* 0x000e220000001000 */
[----:B--2---:R-:W-:Y:S01]  /*1b60*/  FADD.FTZ R35, -R36, 1 ;  /* 0x3f80000024237421 */ /* 0x004fe20000010100 */
[----:B------:R-:W-:Y:S01]  /*1b70*/  FMUL.FTZ R31, R53, R36 ;  /* 0x00000024351f7220 */ /* 0x000fe20000410000 */
[----:B------:R-:W-:Y:S02]  /*1b80*/  FADD.FTZ R36, R5, -UR16 ;  /* 0x8000001005247e21 */ /* 0x000fe40008010000 */
[----:B------:R-:W-:Y:S01]  /*1b90*/  FFMA.FTZ R44, R34, R35, 1 ;  /* 0x3f800000222c7423 */ /* 0x000fe20000010023 */
[----:B------:R-:W-:Y:S01]  /*1ba0*/  FADD.FTZ R35, R4, -UR16 ;  /* 0x8000001004237e21 */ /* 0x000fe20008010000 */
[----:B------:R-:W-:Y:S01]  /*1bb0*/  FFMA.FTZ R34, R27, R42, R25 ;  /* 0x0000002a1b227223 */ /* 0x000fe20000010019 */
[----:B------:R-:W-:Y:S01]  /*1bc0*/  FMUL.FTZ R36, R36, UR9 ;  /* 0x0000000924247c20 */ /* 0x000fe20008410000 */
[----:B------:R-:W-:Y:S01]  /*1bd0*/  FMUL.FTZ R44, R31, R44 ;  /* 0x0000002c1f2c7220 */ /* 0x000fe20000410000 */
[----:B------:R-:W-:Y:S01]  /*1be0*/  FMUL.FTZ R35, R35, UR9 ;  /* 0x0000000923237c20 */ /* 0x000fe20008410000 */
[----:B------:R-:W-:Y:S01]  /*1bf0*/  FMUL.FTZ R48, R34, -1.4426950216293334961 ;  /* 0xbfb8aa3b22307820 */ /* 0x000fe20000410000 */
[----:B------:R-:W-:-:S02]  /*1c00*/  FADD.FTZ R31, R8, -UR16 ;  /* 0x80000010081f7e21 */ /* 0x000fc40008010000 */
[--C-:B------:R-:W-:Y:S01]  /*1c10*/  FFMA.FTZ R38, R26, R35, R24.reuse ;  /* 0x000000231a267223 */ /* 0x100fe20000010018 */
[----:B0-----:R-:W-:Y:S01]  /*1c20*/  FADD.FTZ R41, -R33, 1 ;  /* 0x3f80000021297421 */ /* 0x001fe20000010100 */
[----:B------:R-:W-:Y:S01]  /*1c30*/  FMUL.FTZ R31, R31, UR9 ;  /* 0x000000091f1f7c20 */ /* 0x000fe20008410000 */
[----:B------:R-:W0:Y:S01]  /*1c40*/  MUFU.EX2 R48, R48 ;  /* 0x0000003000307308 */ /* 0x000e220000000800 */
[----:B------:R-:W-:Y:S01]  /*1c50*/  FMUL.FTZ R49, R38, -1.4426950216293334961 ;  /* 0xbfb8aa3b26317820 */ /* 0x000fe20000410000 */
[----:B------:R-:W-:Y:S01]  /*1c60*/  FFMA.FTZ R41, R30, R41, 1 ;  /* 0x3f8000001e297423 */ /* 0x000fe20000010029 */
[----:B------:R-:W-:Y:S01]  /*1c70*/  FFMA.FTZ R30, R27, R36, R25 ;  /* 0x000000241b1e7223 */ /* 0x000fe20000010019 */
[----:B------:R-:W-:Y:S01]  /*1c80*/  FFMA.FTZ R47, R26, R31, R24 ;  /* 0x0000001f1a2f7223 */ /* 0x000fe20000010018 */
[----:B------:R-:W-:Y:S02]  /*1c90*/  FMUL.FTZ R76, R2, R33 ;  /* 0x00000021024c7220 */ /* 0x000fe40000410000 */
[----:B------:R-:W-:Y:S01]  /*1ca0*/  FMUL.FTZ R69, R30, -1.4426950216293334961 ;  /* 0xbfb8aa3b1e457820 */ /* 0x000fe20000410000 */
[----:B------:R-:W1:Y:S01]  /*1cb0*/  MUFU.EX2 R49, R49 ;  /* 0x0000003100317308 */ /* 0x000e620000000800 */
[----:B------:R-:W-:Y:S01]  /*1cc0*/  FMUL.FTZ R40, R47, -1.4426950216293334961 ;  /* 0xbfb8aa3b2f287820 */ /* 0x000fe20000410000 */
[----:B------:R-:W-:-:S06]  /*1cd0*/  FMUL.FTZ R41, R76, R41 ;  /* 0x000000294c297220 */ /* 0x000fcc0000410000 */
[----:B------:R-:W2:Y:S01]  /*1ce0*/  MUFU.EX2 R69, R69 ;  /* 0x0000004500457308 */ /* 0x000ea20000000800 */
[----:B0-----:R-:W-:-:S07]  /*1cf0*/  FADD.FTZ R48, R48, 1 ;  /* 0x3f80000030307421 */ /* 0x001fce0000010000 */
[----:B------:R-:W0:Y:S01]  /*1d00*/  MUFU.RCP R48, R48 ;  /* 0x0000003000307308 */ /* 0x000e220000001000 */
[----:B-1----:R-:W-:-:S07]  /*1d10*/  FADD.FTZ R49, R49, 1 ;  /* 0x3f80000031317421 */ /* 0x002fce0000010000 */
[----:B------:R-:W1:Y:S01]  /*1d20*/  MUFU.EX2 R40, R40 ;  /* 0x0000002800287308 */ /* 0x000e620000000800 */
[----:B--2---:R-:W-:-:S07]  /*1d30*/  FADD.FTZ R71, R69, 1 ;  /* 0x3f80000045477421 */ /* 0x004fce0000010000 */
[----:B------:R-:W2:Y:S01]  /*1d40*/  MUFU.RCP R49, R49 ;  /* 0x0000003100317308 */ /* 0x000ea20000001000 */
[----:B0-----:R-:W-:-:S07]  /*1d50*/  FADD.FTZ R33, -R48, 1 ;  /* 0x3f80000030217421 */ /* 0x001fce0000010100 */
[----:B------:R0:W3:Y:S01]  /*1d60*/  MUFU.RCP R76, R71 ;  /* 0x00000047004c7308 */ /* 0x0000e20000001000 */
[----:B-1----:R-:W-:Y:S01]  /*1d70*/  FADD.FTZ R69, R40, 1 ;  /* 0x3f80000028457421 */ /* 0x002fe20000010000 */
[----:B------:R-:W-:-:S06]  /*1d80*/  FFMA.FTZ R40, R34, R33, 1 ;  /* 0x3f80000022287423 */ /* 0x000fcc0000010021 */
[----:B------:R-:W1:Y:S01]  /*1d90*/  MUFU.RCP R69, R69 ;  /* 0x0000004500457308 */ /* 0x000e620000001000 */
[----:B--2---:R-:W-:Y:S01]  /*1da0*/  FADD.FTZ R33, -R49, 1 ;  /* 0x3f80000031217421 */ /* 0x004fe20000010100 */
[----:B------:R-:W-:Y:S01]  /*1db0*/  FMUL.FTZ R49, R6, R49 ;  /* 0x0000003106317220 */ /* 0x000fe20000410000 */
[----:B0-----:R-:W-:Y:S02]  /*1dc0*/  FMUL.FTZ R71, R26, R37 ;  /* 0x000000251a477220 */ /* 0x001fe40000410000 */
[----:B------:R-:W-:Y:S01]  /*1dd0*/  FFMA.FTZ R38, R38, R33, 1 ;  /* 0x3f80000026267423 */ /* 0x000fe20000010021 */
[----:B------:R-:W-:Y:S01]  /*1de0*/  FMUL.FTZ R33, R3, R48 ;  /* 0x0000003003217220 */ /* 0x000fe20000410000 */
[----:B---3--:R-:W-:-:S03]  /*1df0*/  FMUL.FTZ R34, R7, R76 ;  /* 0x0000004c07227220 */ /* 0x008fc60000410000 */
[----:B------:R-:W-:Y:S01]  /*1e00*/  FMUL.FTZ R40, R33, R40 ;  /* 0x0000002821287220 */ /* 0x000fe20000410000 */
[----:B------:R-:W-:Y:S01]  /*1e10*/  FMUL.FTZ R33, R49, R38 ;  /* 0x0000002631217220 */ /* 0x000fe20000410000 */
[----:B------:R-:W-:Y:S01]  /*1e20*/  FADD.FTZ R49, -R76, 1 ;  /* 0x3f8000004c317421 */ /* 0x000fe20000010100 */
[----:B------:R-:W-:-:S03]  /*1e30*/  FMUL.FTZ R38, R26, R46 ;  /* 0x0000002e1a267220 */ /* 0x000fc60000410000 */
[----:B------:R-:W-:Y:S01]  /*1e40*/  FFMA.FTZ R49, R30, R49, 1 ;  /* 0x3f8000001e317423 */ /* 0x000fe20000010031 */
[----:B------:R-:W-:Y:S01]  /*1e50*/  FADD.FTZ R48, RZ, R38 ;  /* 0x00000026ff307221 */ /* 0x000fe20000010000 */
[----:B-1----:R-:W-:Y:S02]  /*1e60*/  FADD.FTZ R30, -R69, 1 ;  /* 0x3f800000451e7421 */ /* 0x002fe40000010100 */
[----:B------:R-:W-:Y:S01]  /*1e70*/  FMUL.FTZ R34, R34, R49 ;  /* 0x0000003122227220 */ /* 0x000fe20000410000 */
[----:B------:R-:W-:Y:S01]  /*1e80*/  FFMA.FTZ R49, R29, R38, RZ ;  /* 0x000000261d317223 */ /* 0x000fe200000100ff */
[----:B------:R-:W-:Y:S01]  /*1e90*/  FADD.FTZ R38, R9, -UR16 ;  /* 0x8000001009267e21 */ /* 0x000fe20008010000 */
[----:B------:R-:W-:Y:S01]  /*1ea0*/  FFMA.FTZ R47, R47, R30, 1 ;  /* 0x3f8000002f2f7423 */ /* 0x000fe2000001001e */
[----:B------:R-:W-:Y:S01]  /*1eb0*/  FMUL.FTZ R30, R10, R69 ;  /* 0x000000450a1e7220 */ /* 0x000fe20000410000 */
[----:B------:R-:W-:Y:S01]  /*1ec0*/  FFMA.FTZ R29, R29, R46, RZ ;  /* 0x0000002e1d1d7223 */ /* 0x000fe200000100ff */
[----:B------:R-:W-:-:S02]  /*1ed0*/  FMUL.FTZ R38, R38, UR9 ;  /* 0x0000000926267c20 */ /* 0x000fc40008410000 */
[----:B------:R-:W-:Y:S01]  /*1ee0*/  FMUL.FTZ R30, R30, R47 ;  /* 0x0000002f1e1e7220 */ /* 0x000fe20000410000 */
[C---:B------:R-:W-:Y:S01]  /*1ef0*/  FMUL.FTZ R47, R27.reuse, R43 ;  /* 0x0000002b1b2f7220 */ /* 0x040fe20000410000 */
[----:B------:R-:W-:-:S03]  /*1f00*/  FFMA.FTZ R69, R27, R38, R25 ;  /* 0x000000261b457223 */ /* 0x000fc60000010019 */
[----:B------:R-:W-:Y:S01]  /*1f10*/  FFMA.FTZ R49, R28, R47, R49 ;  /* 0x0000002f1c317223 */ /* 0x000fe20000010031 */
[----:B------:R-:W-:Y:S01]  /*1f20*/  FMUL.FTZ R77, R69, -1.4426950216293334961 ;  /* 0xbfb8aa3b454d7820 */ /* 0x000fe20000410000 */
[----:B------:R-:W-:Y:S01]  /*1f30*/  FADD.FTZ R47, R47, R48 ;  /* 0x000000302f2f7221 */ /* 0x000fe20000010000 */
[----:B------:R-:W-:Y:S01]  /*1f40*/  FADD.FTZ R48, RZ, R46 ;  /* 0x0000002eff307221 */ /* 0x000fe20000010000 */
[C---:B------:R-:W-:Y:S01]  /*1f50*/  FFMA.FTZ R46, R45.reuse, R37, R29 ;  /* 0x000000252d2e7223 */ /* 0x040fe2000001001d */
[----:B------:R-:W-:Y:S01]  /*1f60*/  FFMA.FTZ R49, R45, R71, R49 ;  /* 0x000000472d317223 */ /* 0x000fe20000010031 */
[----:B------:R-:W-:Y:S01]  /*1f70*/  FADD.FTZ R47, R47, R71 ;  /* 0x000000472f2f7221 */ /* 0x000fe20000010000 */
[----:B------:R-:W0:Y:S01]  /*1f80*/  MUFU.EX2 R77, R77 ;  /* 0x0000004d004d7308 */ /* 0x000e220000000800 */
[----:B------:R-:W-:Y:S01]  /*1f90*/  FADD.FTZ R48, R48, R37 ;  /* 0x0000002530307221 */ /* 0x000fe20000010000 */
[----:B------:R-:W-:Y:S01]  /*1fa0*/  FADD.FTZ R37, R12, -UR16 ;  /* 0x800000100c257e21 */ /* 0x000fe20008010000 */
[----:B------:R-:W-:Y:S01]  /*1fb0*/  FADD.FTZ R45, RZ, R43 ;  /* 0x0000002bff2d7221 */ /* 0x000fe20000010000 */
[----:B------:R-:W-:Y:S01]  /*1fc0*/  FFMA.FTZ R46, R39, R41, R46 ;  /* 0x00000029272e7223 */ /* 0x000fe2000001002e */
[----:B------:R-:W-:Y:S01]  /*1fd0*/  FADD.FTZ R48, R48, R41 ;  /* 0x0000002930307221 */ /* 0x000fe20000010000 */
[----:B------:R-:W-:Y:S01]  /*1fe0*/  FMUL.FTZ R37, R37, UR9 ;  /* 0x0000000925257c20 */ /* 0x000fe20008410000 */
[----:B------:R-:W-:Y:S01]  /*1ff0*/  FADD.FTZ R45, R45, R44 ;  /* 0x0000002c2d2d7221 */ /* 0x000fe20000010000 */
[----:B------:R-:W-:-:S03]  /*2000*/  FFMA.FTZ R46, R35, R33, R46 ;  /* 0x00000021232e7223 */ /* 0x000fc6000001002e */
[----:B------:R-:W-:Y:S01]  /*2010*/  FADD.FTZ R45, R45, R40 ;  /* 0x000000282d2d7221 */ /* 0x000fe20000010000 */
[----:B------:R-:W-:Y:S01]  /*2020*/  FFMA.FTZ R46, R31, R30, R46 ;  /* 0x0000001e1f2e7223 */ /* 0x000fe2000001002e */
[----:B0-----:R-:W-:Y:S01]  /*2030*/  FADD.FTZ R76, R77, 1 ;  /* 0x3f8000004d4c7421 */ /* 0x001fe20000010000 */
[----:B------:R-:W-:-:S04]  /*2040*/  FFMA.FTZ R77, R28, R43, RZ ;  /* 0x0000002b1c4d7223 */ /* 0x000fc800000100ff */
[----:B------:R-:W-:Y:S01]  /*2050*/  FFMA.FTZ R43, R70, R44, R77 ;  /* 0x0000002c462b7223 */ /* 0x000fe2000001004d */
[----:B------:R-:W0:Y:S02]  /*2060*/  MUFU.RCP R76, R76 ;  /* 0x0000004c004c7308 */ /* 0x000e240000001000 */
[----:B0-----:R-:W-:-:S04]  /*2070*/  FADD.FTZ R29, -R76, 1 ;  /* 0x3f8000004c1d7421 */ /* 0x001fc80000010100 */
[----:B------:R-:W-:Y:S01]  /*2080*/  FFMA.FTZ R69, R69, R29, 1 ;  /* 0x3f80000045457423 */ /* 0x000fe2000001001d */
[----:B------:R-:W-:Y:S01]  /*2090*/  FMUL.FTZ R29, R11, R76 ;  /* 0x0000004c0b1d7220 */ /* 0x000fe20000410000 */
[----:B------:R-:W-:Y:S01]  /*20a0*/  FMUL.FTZ R76, R27, R44 ;  /* 0x0000002c1b4c7220 */ /* 0x000fe20000410000 */
[----:B------:R-:W-:Y:S02]  /*20b0*/  FADD.FTZ R44, R13, -UR16 ;  /* 0x800000100d2c7e21 */ /* 0x000fe40008010000 */
[----:B------:R-:W-:Y:S01]  /*20c0*/  FMUL.FTZ R29, R29, R69 ;  /* 0x000000451d1d7220 */ /* 0x000fe20000410000 */
[----:B------:R-:W-:Y:S01]  /*20d0*/  FFMA.FTZ R69, R26, R37, R24 ;  /* 0x000000251a457223 */ /* 0x000fe20000010018 */
[----:B------:R-:W-:Y:S01]  /*20e0*/  FMUL.FTZ R44, R44, UR9 ;  /* 0x000000092c2c7c20 */ /* 0x000fe20008410000 */
[----:B------:R-:W-:Y:S01]  /*20f0*/  FFMA.FTZ R70, R70, R76, R49 ;  /* 0x0000004c46467223 */ /* 0x000fe20000010031 */
[----:B------:R-:W-:Y:S01]  /*2100*/  FADD.FTZ R47, R76, R47 ;  /* 0x0000002f4c2f7221 */ /* 0x000fe20000010000 */
[----:B------:R-:W-:-:S06]  /*2110*/  FMUL.FTZ R71, R69, -1.4426950216293334961 ;  /* 0xbfb8aa3b45477820 */ /* 0x000fcc0000410000 */
[----:B------:R-:W0:Y:S02]  /*2120*/  MUFU.EX2 R71, R71 ;  /* 0x0000004700477308 */ /* 0x000e240000000800 */
[----:B0-----:R-:W-:-:S06]  /*2130*/  FADD.FTZ R71, R71, 1 ;  /* 0x3f80000047477421 */ /* 0x001fcc0000010000 */
        /* <DEDUP_REMOVED lines=8> */
[----:B------:R-:W-:Y:S01]  /*21c0*/  FFMA.FTZ R49, R39, R71, R70 ;  /* 0x0000004727317223 */ /* 0x000fe20000010046 */
[----:B------:R-:W-:Y:S02]  /*21d0*/  FMUL.FTZ R41, R41, UR9 ;  /* 0x0000000929297c20 */ /* 0x000fe40008410000 */
        /* <DEDUP_REMOVED lines=9> */
[----:B------:R-:W-:Y:S02]  /*2270*/  FFMA.FTZ R71, R26, R41, R24 ;  /* 0x000000291a477223 */ /* 0x000fe40000010018 */
[----:B------:R-:W-:Y:S01]  /*2280*/  FMUL.FTZ R39, R39, R70 ;  /* 0x0000004627277220 */ /* 0x000fe20000410000 */
[----:B------:R-:W-:Y:S01]  /*2290*/  FFMA.FTZ R70, R42, R76, R49 ;  /* 0x0000004c2a467223 */ /* 0x000fe20000010031 */
[----:B------:R-:W-:Y:S01]  /*22a0*/  FMUL.FTZ R47, R71, -1.4426950216293334961 ;  /* 0xbfb8aa3b472f7820 */ /* 0x000fe20000410000 */
[----:B------:R-:W-:-:S05]  /*22b0*/  FADD.FTZ R69, R76, R69 ;  /* 0x000000454c457221 */ /* 0x000fca0000010000 */
[----:B------:R-:W0:Y:S02]  /*22c0*/  MUFU.EX2 R47, R47 ;  /* 0x0000002f002f7308 */ /* 0x000e240000000800 */
[----:B0-----:R-:W-:Y:S01]  /*22d0*/  FADD.FTZ R77, R47, 1 ;  /* 0x3f8000002f4d7421 */ /* 0x001fe20000010000 */
[----:B------:R-:W-:Y:S01]  /*22e0*/  FFMA.FTZ R47, R42, R40, R43 ;  /* 0x000000282a2f7223 */ /* 0x000fe2000001002b */
[----:B------:R-:W-:-:S03]  /*22f0*/  FADD.FTZ R42, R17, -UR16 ;  /* 0x80000010112a7e21 */ /* 0x000fc60008010000 */
[----:B------:R-:W-:Y:S01]  /*2300*/  FFMA.FTZ R47, R36, R34, R47 ;  /* 0x00000022242f7223 */ /* 0x000fe2000001002f */
[----:B------:R-:W0:Y:S01]  /*2310*/  MUFU.RCP R77, R77 ;  /* 0x0000004d004d7308 */ /* 0x000e220000001000 */
[----:B------:R-:W-:Y:S02]  /*2320*/  FMUL.FTZ R42, R42, UR9 ;  /* 0x000000092a2a7c20 */ /* 0x000fe40008410000 */
[----:B------:R-:W-:-:S04]  /*2330*/  FFMA.FTZ R47, R38, R29, R47 ;  /* 0x0000001d262f7223 */ /* 0x000fc8000001002f */
[----:B------:R-:W-:Y:S01]  /*2340*/  FFMA.FTZ R47, R44, R39, R47 ;  /* 0x000000272c2f7223 */ /* 0x000fe2000001002f */
[----:B0-----:R-:W-:-:S04]  /*2350*/  FADD.FTZ R40, -R77, 1 ;  /* 0x3f8000004d287421 */ /* 0x001fc80000010100 */
[----:B------:R-:W-:Y:S01]  /*2360*/  FFMA.FTZ R71, R71, R40, 1 ;  /* 0x3f80000047477423 */ /* 0x000fe20000010028 */
[----:B------:R-:W-:Y:S01]  /*2370*/  FMUL.FTZ R40, R18, R77 ;  /* 0x0000004d12287220 */ /* 0x000fe20000410000 */
[----:B------:R-:W-:-:S03]  /*2380*/  FMUL.FTZ R77, R26, R33 ;  /* 0x000000211a4d7220 */ /* 0x000fc60000410000 */
[----:B------:R-:W-:Y:S01]  /*2390*/  FMUL.FTZ R40, R40, R71 ;  /* 0x0000004728287220 */ /* 0x000fe20000410000 */
[----:B------:R-:W-:Y:S01]  /*23a0*/  FFMA.FTZ R71, R27, R42, R25 ;  /* 0x0000002a1b477223 */ /* 0x000fe20000010019 */
[----:B------:R-:W-:Y:S01]  /*23b0*/  FFMA.FTZ R49, R35, R77, R70 ;  /* 0x0000004d23317223 */ /* 0x000fe20000010046 */
[----:B------:R-:W-:Y:S01]  /*23c0*/  FADD.FTZ R35, R20, -UR16 ;  /* 0x8000001014237e21 */ /* 0x000fe20008010000 */
[----:B------:R-:W-:Y:S01]  /*23d0*/  FADD.FTZ R69, R69, R77 ;  /* 0x0000004d45457221 */ /* 0x000fe20000010000 */
[----:B------:R-:W-:Y:S02]  /*23e0*/  FMUL.FTZ R43, R71, -1.4426950216293334961 ;  /* 0xbfb8aa3b472b7820 */ /* 0x000fe40000410000 */
[----:B------:R-:W-:-:S04]  /*23f0*/  FMUL.FTZ R35, R35, UR9 ;  /* 0x0000000923237c20 */ /* 0x000fc80008410000 */
[----:B------:R-:W0:Y:S02]  /*2400*/  MUFU.EX2 R43, R43 ;  /* 0x0000002b002b7308 */ /* 0x000e240000000800 */
[----:B0-----:R-:W-:Y:S01]  /*2410*/  FADD.FTZ R76, R43, 1 ;  /* 0x3f8000002b4c7421 */ /* 0x001fe20000010000 */
[----:B------:R-:W-:-:S04]  /*2420*/  FADD.FTZ R43, R48, R33 ;  /* 0x00000021302b7221 */ /* 0x000fc80000010000 */
[----:B------:R-:W-:Y:S01]  /*2430*/  FADD.FTZ R43, R43, R30 ;  /* 0x0000001e2b2b7221 */ /* 0x000fe20000010000 */
[----:B------:R-:W0:Y:S03]  /*2440*/  MUFU.RCP R76, R76 ;  /* 0x0000004c004c7308 */ /* 0x000e260000001000 */
[----:B------:R-:W-:-:S04]  /*2450*/  FADD.FTZ R43, R43, R28 ;  /* 0x0000001c2b2b7221 */ /* 0x000fc80000010000 */
[----:B------:R-:W-:Y:S01]  /*2460*/  FADD.FTZ R43, R43, R40 ;  /* 0x000000282b2b7221 */ /* 0x000fe20000010000 */
[----:B0-----:R-:W-:Y:S01]  /*2470*/  FADD.FTZ R48, -R76, 1 ;  /* 0x3f8000004c307421 */ /* 0x001fe20000010100 */
[----:B------:R-:W-:Y:S01]  /*2480*/  FMUL.FTZ R33, R19, R76 ;  /* 0x0000004c13217220 */ /* 0x000fe20000410000 */
[----:B------:R-:W-:Y:S02]  /*2490*/  FMUL.FTZ R76, R27, R34 ;  /* 0x000000221b4c7220 */ /* 0x000fe40000410000 */
[----:B------:R-:W-:Y:S01]  /*24a0*/  FFMA.FTZ R48, R71, R48, 1 ;  /* 0x3f80000047307423 */ /* 0x000fe20000010030 */
[----:B------:R-:W-:Y:S01]  /*24b0*/  FFMA.FTZ R71, R26, R35, R24 ;  /* 0x000000231a477223 */ /* 0x000fe20000010018 */
[----:B------:R-:W-:Y:S02]  /*24c0*/  FFMA.FTZ R70, R36, R76, R49 ;  /* 0x0000004c24467223 */ /* 0x000fe40000010031 */
[----:B------:R-:W-:Y:S01]  /*24d0*/  FMUL.FTZ R33, R33, R48 ;  /* 0x0000003021217220 */ /* 0x000fe20000410000 */
[----:B------:R-:W-:-:S03]  /*24e0*/  FMUL.FTZ R48, R71, -1.4426950216293334961 ;  /* 0xbfb8aa3b47307820 */ /* 0x000fc60000410000 */
[----:B------:R-:W-:-:S03]  /*24f0*/  FFMA.FTZ R47, R42, R33, R47 ;  /* 0x000000212a2f7223 */ /* 0x000fc6000001002f */
[----:B------:R-:W0:Y:S02]  /*2500*/  MUFU.EX2 R48, R48 ;  /* 0x0000003000307308 */ /* 0x000e240000000800 */
[----:B0-----:R-:W-:Y:S01]  /*2510*/  FADD.FTZ R77, R48, 1 ;  /* 0x3f800000304d7421 */ /* 0x001fe20000010000 */
[----:B------:R-:W-:Y:S01]  /*2520*/  FADD.FTZ R48, R45, R34 ;  /* 0x000000222d307221 */ /* 0x000fe20000010000 */
[----:B------:R-:W-:Y:S01]  /*2530*/  FADD.FTZ R45, R76, R69 ;  /* 0x000000454c2d7221 */ /* 0x000fe20000010000 */
[----:B------:R-:W-:Y:S02]  /*2540*/  FMUL.FTZ R69, R26, R30 ;  /* 0x0000001e1a457220 */ /* 0x000fe40000410000 */
[----:B------:R-:W-:Y:S01]  /*2550*/  FADD.FTZ R48, R48, R29 ;  /* 0x0000001d30307221 */ /* 0x000fe20000010000 */
[----:B------:R-:W0:Y:S01]  /*2560*/  MUFU.RCP R77, R77 ;  /* 0x0000004d004d7308 */ /* 0x000e220000001000 */
[----:B------:R-:W-:Y:S01]  /*2570*/  FFMA.FTZ R31, R31, R69, R70 ;  /* 0x000000451f1f7223 */ /* 0x000fe20000010046 */
[----:B------:R-:W-:Y:S01]  /*2580*/  FMUL.FTZ R70, R27, R29 ;  /* 0x0000001d1b467220 */ /* 0x000fe20000410000 */
[----:B------:R-:W-:Y:S01]  /*2590*/  FADD.FTZ R45, R45, R69 ;  /* 0x000000452d2d7221 */ /* 0x000fe20000010000 */
[----:B------:R-:W-:Y:S01]  /*25a0*/  FFMA.FTZ R29, R37, R28, R46 ;  /* 0x0000001c251d7223 */ /* 0x000fe2000001002e */
[----:B------:R-:W-:Y:S01]  /*25b0*/  FADD.FTZ R48, R48, R39 ;  /* 0x0000002730307221 */ /* 0x000fe20000010000 */
[----:B------:R-:W-:Y:S01]  /*25c0*/  FFMA.FTZ R38, R38, R70, R31 ;  /* 0x0000004626267223 */ /* 0x000fe2000001001f */
[----:B------:R-:W-:Y:S01]  /*25d0*/  FMUL.FTZ R31, R26, R28 ;  /* 0x0000001c1a1f7220 */ /* 0x000fe20000410000 */
[----:B------:R-:W-:-:S03]  /*25e0*/  FADD.FTZ R45, R70, R45 ;  /* 0x0000002d462d7221 */ /* 0x000fc60000010000 */
[----:B------:R-:W-:Y:S01]  /*25f0*/  FFMA.FTZ R38, R37, R31, R38 ;  /* 0x0000001f25267223 */ /* 0x000fe20000010026 */
[----:B------:R-:W-:Y:S01]  /*2600*/  FMUL.FTZ R37, R27, R39 ;  /* 0x000000271b257220 */ /* 0x000fe20000410000 */
[----:B------:R-:W-:Y:S01]  /*2610*/  FADD.FTZ R28, R45, R31 ;  /* 0x0000001f2d1c7221 */ /* 0x000fe20000010000 */
[----:B------:R-:W-:Y:S02]  /*2620*/  FMUL.FTZ R31, R26, R40 ;  /* 0x000000281a1f7220 */ /* 0x000fe40000410000 */
[----:B------:R-:W-:Y:S01]  /*2630*/  FFMA.FTZ R38, R44, R37, R38 ;  /* 0x000000252c267223 */ /* 0x000fe20000010026 */
[----:B0-----:R-:W-:Y:S01]  /*2640*/  FADD.FTZ R34, -R77, 1 ;  /* 0x3f8000004d227421 */ /* 0x001fe20000010100 */
[----:B------:R-:W-:Y:S01]  /*2650*/  FMUL.FTZ R36, R22, R77 ;  /* 0x0000004d16247220 */ /* 0x000fe20000410000 */
[----:B------:R-:W-:Y:S01]  /*2660*/  FADD.FTZ R28, R37, R28 ;  /* 0x0000001c251c7221 */ /* 0x000fe20000010000 */
[----:B------:R-:W-:Y:S01]  /*2670*/  FMUL.FTZ R37, R27, R33 ;  /* 0x000000211b257220 */ /* 0x000fe20000410000 */
[----:B------:R-:W-:Y:S01]  /*2680*/  FFMA.FTZ R71, R71, R34, 1 ;  /* 0x3f80000047477423 */ /* 0x000fe20000010022 */
[----:B------:R-:W-:Y:S01]  /*2690*/  FADD.FTZ R34, R21, -UR16 ;  /* 0x8000001015227e21 */ /* 0x000fe20008010000 */
[C---:B------:R-:W-:Y:S01]  /*26a0*/  FFMA.FTZ R39, R41.reuse, R31, R38 ;  /* 0x0000001f29277223 */ /* 0x040fe20000010026 */
[----:B------:R-:W-:Y:S01]  /*26b0*/  FADD.FTZ R38, R28, R31 ;  /* 0x0000001f1c267221 */ /* 0x000fe20000010000 */
[----:B------:R-:W-:Y:S01]  /*26c0*/  FMUL.FTZ R36, R36, R71 ;  /* 0x0000004724247220 */ /* 0x000fe20000410000 */
[----:B------:R-:W-:Y:S01]  /*26d0*/  FMUL.FTZ R34, R34, UR9 ;  /* 0x0000000922227c20 */ /* 0x000fe20008410000 */
[----:B------:R-:W-:Y:S01]  /*26e0*/  FFMA.FTZ R44, R41, R40, R29 ;  /* 0x00000028292c7223 */ /* 0x000fe2000001001d */
[----:B------:R-:W-:Y:S01]  /*26f0*/  FFMA.FTZ R28, R42, R37, R39 ;  /* 0x000000252a1c7223 */ /* 0x000fe20000010027 */
[----:B------:R-:W-:Y:S01]  /*2700*/  FMUL.FTZ R29, R26, R36 ;  /* 0x000000241a1d7220 */ /* 0x000fe20000410000 */
[----:B------:R-:W-:Y:S01]  /*2710*/  FFMA.FTZ R49, R27, R34, R25 ;  /* 0x000000221b317223 */ /* 0x000fe20000010019 */
[----:B------:R-:W-:Y:S01]  /*2720*/  FADD.FTZ R38, R37, R38 ;  /* 0x0000002625267221 */ /* 0x000fe20000010000 */
[----:B------:R-:W-:Y:S01]  /*2730*/  FADD.FTZ R33, R48, R33 ;  /* 0x0000002130217221 */ /* 0x000fe20000010000 */
[----:B------:R-:W-:Y:S01]  /*2740*/  FFMA.FTZ R31, R35, R29, R28 ;  /* 0x0000001d231f7223 */ /* 0x000fe2000001001c */
[----:B------:R-:W-:Y:S01]  /*2750*/  FMUL.FTZ R71, R49, -1.4426950216293334961 ;  /* 0xbfb8aa3b31477820 */ /* 0x000fe20000410000 */
[----:B------:R-:W-:Y:S01]  /*2760*/  FADD.FTZ R28, R38, R29 ;  /* 0x0000001d261c7221 */ /* 0x000fe20000010000 */
[----:B------:R-:W-:Y:S01]  /*2770*/  FFMA.FTZ R44, R35, R36, R44 ;  /* 0x00000024232c7223 */ /* 0x000fe2000001002c */
[----:B------:R-:W-:-:S03]  /*2780*/  FADD.FTZ R46, R43, R36 ;  /* 0x000000242b2e7221 */ /* 0x000fc60000010000 */
[----:B------:R-:W0:Y:S02]  /*2790*/  MUFU.EX2 R71, R71 ;  /* 0x0000004700477308 */ /* 0x000e240000000800 */
[----:B0-----:R-:W-:-:S06]  /*27a0*/  FADD.FTZ R76, R71, 1 ;  /* 0x3f800000474c7421 */ /* 0x001fcc0000010000 */
[----:B------:R-:W0:Y:S02]  /*27b0*/  MUFU.RCP R76, R76 ;  /* 0x0000004c004c7308 */ /* 0x000e240000001000 */
[----:B0-----:R-:W-:-:S04]  /*27c0*/  FADD.FTZ R30, -R76, 1 ;  /* 0x3f8000004c1e7421 */ /* 0x001fc80000010100 */
[----:B------:R-:W-:Y:S01]  /*27d0*/  FFMA.FTZ R49, R49, R30, 1 ;  /* 0x3f80000031317423 */ /* 0x000fe2000001001e */
[----:B------:R-:W-:-:S04]  /*27e0*/  FMUL.FTZ R30, R23, R76 ;  /* 0x0000004c171e7220 */ /* 0x000fc80000410000 */
[----:B------:R-:W-:-:S04]  /*27f0*/  FMUL.FTZ R30, R30, R49 ;  /* 0x000000311e1e7220 */ /* 0x000fc80000410000 */
[-C--:B------:R-:W-:Y:S01]  /*2800*/  FMUL.FTZ R39, R27, R30.reuse ;  /* 0x0000001e1b277220 */ /* 0x080fe20000410000 */
[C---:B------:R-:W-:Y:S01]  /*2810*/  FFMA.FTZ R45, R34.reuse, R30, R47 ;  /* 0x0000001e222d7223 */ /* 0x040fe2000001002f */
[----:B------:R-:W-:Y:S02]  /*2820*/  FADD.FTZ R47, R33, R30 ;  /* 0x0000001e212f7221 */ /* 0x000fe40000010000 */
[----:B------:R-:W-:Y:S01]  /*2830*/  FFMA.FTZ R38, R34, R39, R31 ;  /* 0x0000002722267223 */ /* 0x000fe2000001001f */
[----:B------:R-:W-:-:S07]  /*2840*/  FADD.FTZ R39, R39, R28 ;  /* 0x0000001c27277221 */ /* 0x000fce0000010000 */
.L_x_1083:
        /* <DEDUP_REMOVED lines=44> */
.L_x_1085:
[----:B------:R-:W-:Y:S05]  /*2b10*/  BSYNC.RECONVERGENT B0 ;  /* 0x0000000000007941 */ /* 0x000fea0003800200 */
.L_x_1084:
        /* <DEDUP_REMOVED lines=12> */
.L_x_1087:
[----:B------:R-:W-:Y:S05]  /*2be0*/  BSYNC.RECONVERGENT B0 ;  /* 0x0000000000007941 */ /* 0x000fea0003800200 */
.L_x_1086:
[----:B------:R-:W-:Y:S01]  /*2bf0*/  BAR.SYNC.DEFER_BLOCKING 0x0 ;  /* 0x0000000000007b1d */ /* 0x000fe20000010000 */
[----:B------:R-:W-:-:S05]  /*2c00*/  LEA R69, R32, R61, 0x1 ;  /* 0x0000003d20457211 */ /* 0x000fca00078e08ff */
[----:B------:R-:W-:Y:S04]  /*2c10*/  BSSY.RECONVERGENT B0, `(.L_x_1088) ;  /* 0x000013d000007945 */ /* 0x000fe80003800200 */
[----:B------:R-:W-:Y:S05]  /*2c20*/  @P5 BRA `(.L_x_1089) ;  /* 0x0000001000ec5947 */ /* 0x000fea0003800000 */
[----:B-1----:R-:W1:Y:S04]  /*2c30*/  LDS.128 R32, [R70+0x20] ;  /* 0x0000200046207984 */ /* 0x002e680000000c00 */
[----:B------:R-:W4:Y:S04]  /*2c40*/  LDS.128 R36, [R70+0x40] ;  /* 0x0000400046247984 */ /* 0x000f280000000c00 */
[----:B--23--:R-:W2:Y:S01]  /*2c50*/  LDS.128 R28, [R70+0x60] ;  /* 0x00006000461c7984 */ /* 0x00cea20000000c00 */
        /* <DEDUP_REMOVED lines=8> */
[----:B------:R-:W-:Y:S01]  /*2ce0*/  FADD.FTZ R46, R42, R39 ;  /* 0x000000272a2e7221 */ /* 0x000fe20000010000 */
[----:B--2---:R-:W-:Y:S01]  /*2cf0*/  FADD.FTZ R45, R45, R28 ;  /* 0x0000001c2d2d7221 */ /* 0x004fe20000010000 */
        /* <DEDUP_REMOVED lines=299> */
[----:B------:R-:W-:Y:S01]  /*3fb0*/  FADD.FTZ R45, R28, R45 ;  /* 0x0000002d1c2d7221 */ /* 0x000fe20000010000 */
[----:B------:R-:W-:Y:S01]  /*3fc0*/  FADD.FTZ R46, R29, R46 ;  /* 0x0000002e1d2e7221 */ /* 0x000fe20000010000 */
[----:B------:R-:W-:-:S07]  /*3fd0*/  FADD.FTZ R47, R30, R47 ;  /* 0x0000002f1e2f7221 */ /* 0x000fce0000010000 */
.L_x_1089:
[----:B------:R-:W-:Y:S05]  /*3fe0*/  BSYNC.RECONVERGENT B0 ;  /* 0x0000000000007941 */ /* 0x000fea0003800200 */
.L_x_1088:
[----:B------:R-:W-:Y:S04]  /*3ff0*/  BSSY.RECONVERGENT B0, `(.L_x_1090) ;  /* 0x000001c000007945 */ /* 0x000fe80003800200 */
[----:B------:R-:W-:Y:S05]  /*4000*/  @P5 BRA `(.L_x_1091) ;  /* 0x0000000000685947 */ /* 0x000fea0003800000 */
[----:B--23--:R-:W2:Y:S08]  /*4010*/  LDC.64 R28, c[0x0][0x3f8] ;  /* 0x0000fe00ff1c7b82 */ /* 0x00ceb00000000a00 */
[----:B------:R-:W3:Y:S01]  /*4020*/  LDC.64 R30, c[0x0][0x3d8] ;  /* 0x0000f600ff1e7b82 */ /* 0x000ee20000000a00 */
[----:B--2---:R-:W-:Y:S01]  /*4030*/  IMAD.WIDE.U32 R32, R28, 0x3, RZ ;  /* 0x000000031c207825 */ /* 0x004fe200078e00ff */
[----:B------:R-:W-:-:S02]  /*4040*/  LEA R37, R29, R29, 0x1 ;  /* 0x0000001d1d257211 */ /* 0x000fc400078e08ff */
[----:B------:R-:W-:Y:S02]  /*4050*/  LEA.HI R39, P2, R29, R28, RZ, 0x1 ;  /* 0x0000001c1d277211 */ /* 0x000fe400078508ff */
[----:B------:R-:W-:Y:S02]  /*4060*/  IADD3 R37, PT, PT, R33, R37, RZ ;  /* 0x0000002521257210 */ /* 0x000fe40007ffe0ff */
[----:B-1----:R-:W-:Y:S01]  /*4070*/  IADD3.X R34, PT, PT, RZ, R29, RZ, P2, !PT ;  /* 0x0000001dff227210 */ /* 0x002fe200017fe4ff */
[----:B---3--:R-:W-:Y:S01]  /*4080*/  IMAD.WIDE R30, R69, 0x4, R30 ;  /* 0x00000004451e7825 */ /* 0x008fe200078e021e */
        /* <DEDUP_REMOVED lines=18> */
.L_x_1091:
[----:B------:R-:W-:Y:S05]  /*41b0*/  BSYNC.RECONVERGENT B0 ;  /* 0x0000000000007941 */ /* 0x000fea0003800200 */
.L_x_1090:
[----:B------:R-:W-:Y:S05]  /*41c0*/  @!P0 BRA `(.L_x_1092) ;  /* 0x0000000800bc8947 */ /* 0x000fea0003800000 */
[----:B--234-:R-:W2:Y:S01]  /*41d0*/  LDC.64 R28, c[0x0][0x3d0] ;  /* 0x0000f400ff1c7b82 */ /* 0x01cea20000000a00 */
[----:B------:R-:W-:-:S05]  /*41e0*/  LOP3.LUT R30, R62, 0x1, RZ, 0xc0, !PT ;  /* 0x000000013e1e7812 */ /* 0x000fca00078ec0ff */
[----:B------:R-:W-:-:S04]  /*41f0*/  IMAD R33, R30, UR14, RZ ;  /* 0x0000000e1e217c24 */ /* 0x000fc8000f8e02ff */
[----:B------:R-:W-:-:S05]  /*4200*/  IMAD R30, R33, R0, RZ ;  /* 0x00000000211e7224 */ /* 0x000fca00078e02ff */
[----:B------:R-:W-:-:S05]  /*4210*/  SHF.L.U32 R31, R30, 0x1, RZ ;  /* 0x000000011e1f7819 */ /* 0x000fca00000006ff */
[----:B--2---:R-:W-:Y:S01]  /*4220*/  IMAD.WIDE R28, R31, 0x4, R28 ;  /* 0x000000041f1c7825 */ /* 0x004fe200078e021c */
[----:B------:R-:W-:Y:S06]  /*4230*/  @P1 BRA `(.L_x_1093) ;  /* 0x0000000000681947 */ /* 0x000fec0003800000 */
[----:B------:R-:W2:Y:S01]  /*4240*/  LDC.64 R30, c[0x0][0x3c8] ;  /* 0x0000f200ff1e7b82 */ /* 0x000ea20000000a00 */
[----:B-1----:R-:W-:Y:S01]  /*4250*/  LOP3.LUT P0, R34, R62, 0x2, RZ, 0xc0, !PT ;  /* 0x000000023e227812 */ /* 0x002fe2000780c0ff */
[----:B------:R-:W-:Y:S02]  /*4260*/  UIMAD UR4, UR13, UR14, UR8 ;  /* 0x0000000e0d0472a4 */ /* 0x000fe4000f8e0208 */
[----:B------:R-:W-:Y:S02]  /*4270*/  IADD3 R33, PT, PT, R33, UR8, RZ ;  /* 0x0000000821217c10 */ /* 0x000fe4000fffe0ff */
[----:B------:R-:W-:Y:S02]  /*4280*/  SEL R37, R0, RZ, !P0 ;  /* 0x000000ff00257207 */ /* 0x000fe40004000000 */
[----:B------:R-:W-:Y:S02]  /*4290*/  MOV R35, UR4 ;  /* 0x0000000400237c02 */ /* 0x000fe40008000f00 */
        /* <DEDUP_REMOVED lines=10> */
[----:B--2---:R-:W1:Y:S01]  /*4340*/  LDC R35, c[0x0][0x2f8] ;  /* 0x0000be00ff237b82 */ /* 0x004e620000000800 */
[----:B------:R-:W-:-:S07]  /*4350*/  MOV R32, 0xffffffff ;  /* 0xffffffff00207802 */ /* 0x000fce0000000f00 */
.L_x_1094:
[----:B------:R-:W2:Y:S04]  /*4360*/  LDG.E.STRONG.GPU R34, desc[UR10][R30.64] ;  /* 0x0000000a1e227981 */ /* 0x000ea8000c1ef900 */
[----:B--2---:R-:W-:Y:S01]  /*4370*/  CCTL.IVALL ;  /* 0x00000000ff00798f */ /* 0x004fe20002000000 */
[----:B-1----:R-:W-:Y:S01]  /*4380*/  IADD3 R33, PT, PT, R35, -R35, RZ ;  /* 0x8000002323217210 */ /* 0x002fe20007ffe0ff */
[----:B------:R-:W-:Y:S05]  /*4390*/  YIELD ;  /* 0x0000000000007946 */ /* 0x000fea0003800000 */
[----:B------:R-:W-:-:S13]  /*43a0*/  ISETP.EQ.AND P0, PT, R33, RZ, PT ;  /* 0x000000ff2100720c */ /* 0x000fda0003f02270 */
[----:B------:R-:W-:-:S04]  /*43b0*/  @P0 MOV R32, R34 ;  /* 0x0000002200200202 */ /* 0x000fc80000000f00 */
[----:B------:R-:W-:-:S13]  /*43c0*/  ISETP.NE.AND P0, PT, R32, R37, PT ;  /* 0x000000252000720c */ /* 0x000fda0003f05270 */
[----:B------:R-:W-:Y:S05]  /*43d0*/  @P0 BRA `(.L_x_1094) ;  /* 0xfffffffc00e00947 */ /* 0x000fea000383ffff */
.L_x_1093:
[----:B------:R-:W-:Y:S05]  /*43e0*/  WARPSYNC.ALL ;  /* 0x0000000000007948 */ /* 0x000fea0003800000 */
[----:B------:R-:W-:Y:S01]  /*43f0*/  ISETP.GE.U32.AND P0, PT, R0, 0x8, PT ;  /* 0x000000080000780c */ /* 0x000fe20003f06070 */
[----:B------:R-:W-:Y:S01]  /*4400*/  BAR.SYNC.DEFER_BLOCKING 0x0 ;  /* 0x0000000000007b1d */ /* 0x000fe20000010000 */
[----:B------:R-:W-:-:S11]  /*4410*/  HFMA2 R40, -RZ, RZ, 0, 0 ;  /* 0x00000000ff287431 */ /* 0x000fd600000001ff */
[----:B------:R-:W-:Y:S05]  /*4420*/  @!P0 BRA `(.L_x_1095) ;  /* 0x0000000400108947 */ /* 0x000fea0003800000 */
[----:B------:R-:W-:Y:S02]  /*4430*/  MOV R41, RZ ;  /* 0x000000ff00297202 */ /* 0x000fe40000000f00 */
[----:B------:R-:W-:-:S07]  /*4440*/  LOP3.LUT R40, R0, 0x7ffffff8, RZ, 0xc0, !PT ;  /* 0x7ffffff800287812 */ /* 0x000fce00078ec0ff */
.L_x_1096:
[C---:B------:R-:W-:Y:S02]  /*4450*/  ISETP.EQ.OR P5, PT, R41.reuse, UR13, P1 ;  /* 0x0000000d29007c0c */ /* 0x040fe40008fa2670 */
[C---:B--2---:R-:W-:Y:S02]  /*4460*/  IADD3 R33, PT, PT, R41.reuse, 0x1, RZ ;  /* 0x0000000129217810 */ /* 0x044fe40007ffe0ff */
[----:B------:R-:W-:Y:S02]  /*4470*/  IADD3 R35, PT, PT, R41, 0x2, RZ ;  /* 0x0000000229237810 */ /* 0x000fe40007ffe0ff */
[----:B------:R-:W-:Y:S02]  /*4480*/  ISETP.EQ.OR P6, PT, R33, UR13, P1 ;  /* 0x0000000d21007c0c */ /* 0x000fe40008fc2670 */
[----:B------:R-:W-:Y:S02]  /*4490*/  MOV R30, UR14 ;  /* 0x0000000e001e7c02 */ /* 0x000fe40008000f00 */
[----:B------:R-:W-:-:S02]  /*44a0*/  ISETP.EQ.OR P0, PT, R35, UR13, P1 ;  /* 0x0000000d23007c0c */ /* 0x000fc40008f02670 */
[----:B------:R-:W-:Y:S01]  /*44b0*/  MOV R32, UR14 ;  /* 0x0000000e00207c02 */ /* 0x000fe20008000f00 */
[----:B------:R-:W-:Y:S01]  /*44c0*/  @!P5 IMAD R31, R41, R30, UR8 ;  /* 0x00000008291fde24 */ /* 0x000fe2000f8e021e */
[----:B-1----:R-:W-:-:S03]  /*44d0*/  MOV R34, UR14 ;  /* 0x0000000e00227c02 */ /* 0x002fc60008000f00 */
[----:B------:R-:W-:-:S04]  /*44e0*/  @!P5 IMAD.WIDE.U32 R30, R31, 0x8, R28 ;  /* 0x000000081f1ed825 */ /* 0x000fc800078e001c */
[----:B------:R-:W-:Y:S02]  /*44f0*/  @!P6 IMAD R33, R33, R32, UR8 ;  /* 0x000000082121ee24 */ /* 0x000fe4000f8e0220 */
[----:B------:R-:W0:Y:S01]  /*4500*/  @!P5 LDG.E.64 R30, desc[UR10][R30.64] ;  /* 0x0000000a1e1ed981 */ /* 0x000e22000c1e1b00 */
[----:B------:R-:W-:Y:S02]  /*4510*/  @!P0 IMAD R35, R35, R34, UR8 ;  /* 0x0000000823238e24 */ /* 0x000fe4000f8e0222 */
[----:B------:R-:W-:-:S04]  /*4520*/  @!P6 IMAD.WIDE.U32 R32, R33, 0x8, R28 ;  /* 0x000000082120e825 */ /* 0x000fc800078e001c */
[----:B------:R-:W-:Y:S02]  /*4530*/  @!P0 IMAD.WIDE.U32 R34, R35, 0x8, R28 ;  /* 0x0000000823228825 */ /* 0x000fe400078e001c */
[----:B------:R-:W2:Y:S04]  /*4540*/  @!P6 LDG.E.64 R32, desc[UR10][R32.64] ;  /* 0x0000000a2020e981 */ /* 0x000ea8000c1e1b00 */
[----:B------:R-:W3:Y:S01]  /*4550*/  @!P0 LDG.E.64 R34, desc[UR10][R34.64] ;  /* 0x0000000a22228981 */ /* 0x000ee2000c1e1b00 */
[----:B------:R-:W-:-:S04]  /*4560*/  IADD3 R37, PT, PT, R41, 0x3, RZ ;  /* 0x0000000329257810 */ /* 0x000fc80007ffe0ff */
[----:B------:R-:W-:Y:S02]  /*4570*/  ISETP.EQ.OR P2, PT, R37, UR13, P1 ;  /* 0x0000000d25007c0c */ /* 0x000fe40008f42670 */
[C---:B------:R-:W-:Y:S02]  /*4580*/  IADD3 R38, PT, PT, R41.reuse, 0x4, RZ ;  /* 0x0000000429267810 */ /* 0x040fe40007ffe0ff */
[----:B------:R-:W-:Y:S02]  /*4590*/  MOV R36, UR14 ;  /* 0x0000000e00247c02 */ /* 0x000fe40008000f00 */
[----:B------:R-:W-:Y:S02]  /*45a0*/  ISETP.EQ.OR P4, PT, R38, UR13, P1 ;  /* 0x0000000d26007c0c */ /* 0x000fe40008f82670 */
[----:B------:R-:W-:-:S05]  /*45b0*/  IADD3 R39, PT, PT, R41, 0x6, RZ ;  /* 0x0000000629277810 */ /* 0x000fca0007ffe0ff */
[----:B------:R-:W-:Y:S01]  /*45c0*/  @!P2 IMAD R37, R37, R36, UR8 ;  /* 0x000000082525ae24 */ /* 0x000fe2000f8e0224 */
[C---:B------:R-:W-:Y:S02]  /*45d0*/  IADD3 R36, PT, PT, R41.reuse, 0x7, RZ ;  /* 0x0000000729247810 */ /* 0x040fe40007ffe0ff */
[----:B------:R-:W-:Y:S01]  /*45e0*/  MOV R43, UR14 ;  /* 0x0000000e002b7c02 */ /* 0x000fe20008000f00 */
[----:B0-----:R-:W-:Y:S01]  /*45f0*/  @!P5 FADD.FTZ R48, R48, R30 ;  /* 0x0000001e3030d221 */ /* 0x001fe20000010000 */
[----:B------:R-:W-:Y:S01]  /*4600*/  IADD3 R30, PT, PT, R41, 0x5, RZ ;  /* 0x00000005291e7810 */ /* 0x000fe20007ffe0ff */
[----:B------:R-:W-:-:S03]  /*4610*/  @!P5 FADD.FTZ R49, R49, R31 ;  /* 0x0000001f3131d221 */ /* 0x000fc60000010000 */
[----:B------:R-:W-:Y:S01]  /*4620*/  ISETP.EQ.OR P5, PT, R30, UR13, P1 ;  /* 0x0000000d1e007c0c */ /* 0x000fe20008fa2670 */
[----:B--2---:R-:W-:Y:S01]  /*4630*/  @!P6 FADD.FTZ R48, R48, R32 ;  /* 0x000000203030e221 */ /* 0x004fe20000010000 */
[----:B------:R-:W-:Y:S01]  /*4640*/  @!P6 FADD.FTZ R49, R49, R33 ;  /* 0x000000213131e221 */ /* 0x000fe20000010000 */
[----:B------:R-:W-:Y:S02]  /*4650*/  MOV R33, UR14 ;  /* 0x0000000e00217c02 */ /* 0x000fe40008000f00 */
[----:B------:R-:W-:Y:S01]  /*4660*/  ISETP.EQ.OR P6, PT, R39, UR13, P1 ;  /* 0x0000000d27007c0c */ /* 0x000fe20008fc2670 */
[----:B---3--:R-:W-:Y:S01]  /*4670*/  @!P0 FADD.FTZ R48, R48, R34 ;  /* 0x0000002230308221 */ /* 0x008fe20000010000 */
[----:B------:R-:W-:Y:S01]  /*4680*/  @!P0 FADD.FTZ R49, R49, R35 ;  /* 0x0000002331318221 */ /* 0x000fe20000010000 */
[----:B------:R-:W-:Y:S01]  /*4690*/  ISETP.EQ.OR P0, PT, R36, UR13, P1 ;  /* 0x0000000d24007c0c */ /* 0x000fe20008f02670 */
[----:B------:R-:W-:Y:S01]  /*46a0*/  @!P4 IMAD R33, R38, R33, UR8 ;  /* 0x000000082621ce24 */ /* 0x000fe2000f8e0221 */
[----:B------:R-:W-:Y:S01]  /*46b0*/  MOV R31, UR14 ;  /* 0x0000000e001f7c02 */ /* 0x000fe20008000f00 */
[----:B------:R-:W-:Y:S01]  /*46c0*/  @!P2 IMAD.WIDE.U32 R34, R37, 0x8, R28 ;  /* 0x000000082522a825 */ /* 0x000fe200078e001c */
[----:B------:R-:W-:-:S03]  /*46d0*/  MOV R38, UR14 ;  /* 0x0000000e00267c02 */ /* 0x000fc60008000f00 */
[----:B------:R-:W-:Y:S02]  /*46e0*/  @!P5 IMAD R31, R30, R31, UR8 ;  /* 0x000000081e1fde24 */ /* 0x000fe4000f8e021f */
[--C-:B------:R-:W-:Y:S01]  /*46f0*/  @!P4 IMAD.WIDE.U32 R32, R33, 0x8, R28.reuse ;  /* 0x000000082120c825 */ /* 0x100fe200078e001c */
[----:B------:R-:W2:Y:S03]  /*4700*/  @!P2 LDG.E.64 R34, desc[UR10][R34.64] ;  /* 0x0000000a2222a981 */ /* 0x000ea6000c1e1b00 */
[----:B------:R-:W-:Y:S02]  /*4710*/  @!P6 IMAD R37, R39, R38, UR8 ;  /* 0x000000082725ee24 */ /* 0x000fe4000f8e0226 */
[----:B------:R-:W-:Y:S01]  /*4720*/  @!P5 IMAD.WIDE.U32 R30, R31, 0x8, R28 ;  /* 0x000000081f1ed825 */ /* 0x000fe200078e001c */
[----:B------:R-:W3:Y:S03]  /*4730*/  @!P4 LDG.E.64 R32, desc[UR10][R32.64] ;  /* 0x0000000a2020c981 */ /* 0x000ee6000c1e1b00 */
[----:B------:R-:W-:-:S02]  /*4740*/  @!P0 IMAD R39, R36, R43, UR8 ;  /* 0x0000000824278e24 */ /* 0x000fc4000f8e022b */
        /* <DEDUP_REMOVED lines=18> */
.L_x_1095:
[----:B--2---:R-:W-:-:S13]  /*4870*/  LOP3.LUT P0, R30, R0, 0x7, RZ, 0xc0, !PT ;  /* 0x00000007001e7812 */ /* 0x004fda000780c0ff */
[----:B------:R-:W-:Y:S05]  /*4880*/  @!P0 BRA `(.L_x_1092) ;  /* 0x00000004000c8947 */ /* 0x000fea0003800000 */
[----:B------:R-:W-:Y:S02]  /*4890*/  IADD3 R30, PT, PT, R30, -0x1, RZ ;  /* 0xffffffff1e1e7810 */ /* 0x000fe40007ffe0ff */
[----:B------:R-:W-:Y:S02]  /*48a0*/  LOP3.LUT P0, R38, R0, 0x3, RZ, 0xc0, !PT ;  /* 0x0000000300267812 */ /* 0x000fe4000780c0ff */
[----:B------:R-:W-:-:S13]  /*48b0*/  ISETP.GE.U32.AND P2, PT, R30, 0x3, PT ;  /* 0x000000031e00780c */ /* 0x000fda0003f46070 */
[----:B------:R-:W-:Y:S05]  /*48c0*/  @!P2 BRA `(.L_x_1097) ;  /* 0x000000000080a947 */ /* 0x000fea0003800000 */
[C---:B------:R-:W-:Y:S02]  /*48d0*/  IADD3 R33, PT, PT, R40.reuse, 0x1, RZ ;  /* 0x0000000128217810 */ /* 0x040fe40007ffe0ff */
[C---:B------:R-:W-:Y:S02]  /*48e0*/  ISETP.EQ.OR P2, PT, R40.reuse, UR13, P1 ;  /* 0x0000000d28007c0c */ /* 0x040fe40008f42670 */
[C---:B------:R-:W-:Y:S02]  /*48f0*/  IADD3 R35, PT, PT, R40.reuse, 0x2, RZ ;  /* 0x0000000228237810 */ /* 0x040fe40007ffe0ff */
        /* <DEDUP_REMOVED lines=9> */
[----:B-1----:R-:W-:Y:S01]  /*4990*/  MOV R34, UR14 ;  /* 0x0000000e00227c02 */ /* 0x002fe20008000f00 */
        /* <DEDUP_REMOVED lines=19> */
.L_x_1097:
[----:B------:R-:W-:Y:S05]  /*4ad0*/  @!P0 BRA `(.L_x_1092) ;  /* 0x0000000000788947 */ /* 0x000fea0003800000 */
[----:B------:R-:W-:Y:S02]  /*4ae0*/  ISETP.NE.AND P0, PT, R38, 0x1, PT ;  /* 0x000000012600780c */ /* 0x000fe40003f05270 */
[----:B-1----:R-:W-:-:S11]  /*4af0*/  LOP3.LUT R34, R0, 0x1, RZ, 0xc0, !PT ;  /* 0x0000000100227812 */ /* 0x002fd600078ec0ff */
        /* <DEDUP_REMOVED lines=17> */
.L_x_1098:
        /* <DEDUP_REMOVED lines=10> */
.L_x_1099:
[----:B------:R-:W-:Y:S05]  /*4cb0*/  BSYNC.RECONVERGENT B0 ;  /* 0x0000000000007941 */ /* 0x000fea0003800200 */
.L_x_1092:
[----:B------:R-:W5:Y:S01]  /*4cc0*/  S2UR UR5, SR_CgaCtaId ;  /* 0x00000000000579c3 */ /* 0x000f620000008800 */
[----:B------:R-:W-:Y:S01]  /*4cd0*/  UMOV UR4, 0x400 ;  /* 0x0000040000047882 */ /* 0x000fe20000000000 */
[----:B------:R-:W0:Y:S01]  /*4ce0*/  LDCU.64 UR18, c[0x0][0x400] ;  /* 0x00008000ff1277ac */ /* 0x000e220008000a00 */
[----:B----4-:R-:W-:Y:S01]  /*4cf0*/  SHF.R.U32.HI R30, RZ, 0x1, R61 ;  /* 0x00000001ff1e7819 */ /* 0x010fe2000001163d */
[----:B------:R-:W-:Y:S01]  /*4d00*/  FADD.FTZ R58, R58, -UR16 ;  /* 0x800000103a3a7e21 */ /* 0x000fe20008010000 */
[----:B------:R-:W-:Y:S01]  /*4d10*/  SHF.R.S32.HI R32, RZ, 0x1f, R68 ;  /* 0x0000001fff207819 */ /* 0x000fe20000011444 */
[----:B------:R-:W-:Y:S02]  /*4d20*/  FADD.FTZ R59, R59, -UR16 ;  /* 0x800000103b3b7e21 */ /* 0x000fe40008010000 */
[----:B------:R-:W4:Y:S01]  /*4d30*/  LDC R31, c[0x0][0x41c] ;  /* 0x00010700ff1f7b82 */ /* 0x000f220000000800 */
[----:B------:R-:W-:Y:S01]  /*4d40*/  FMUL.FTZ R35, R58, UR9 ;  /* 0x000000093a237c20 */ /* 0x000fe20008410000 */
[----:B------:R-:W-:Y:S01]  /*4d50*/  FMUL.FTZ R44, R59, UR9 ;  /* 0x000000093b2c7c20 */ /* 0x000fe20008410000 */
[----:B0-----:R-:W-:Y:S01]  /*4d60*/  ISETP.GE.U32.AND P2, PT, R67, UR18, PT ;  /* 0x0000001243007c0c */ /* 0x001fe2000bf46070 */
[----:B-----5:R-:W-:Y:S01]  /*4d70*/  ULEA UR4, UR5, UR4, 0x18 ;  /* 0x0000000405047291 */ /* 0x020fe2000f8ec0ff */
[----:B----4-:R-:W-:-:S08]  /*4d80*/  IMAD R30, R31, UR13, R30 ;  /* 0x0000000d1f1e7c24 */ /* 0x010fd0000f8e021e */
[----:B------:R-:W-:Y:S01]  /*4d90*/  @!P1 STS.64 [UR4+0x30], R48 ;  /* 0x00003030ff009988 */ /* 0x000fe20008000a04 */
[----:B------:R-:W-:Y:S01]  /*4da0*/  SHF.R.S32.HI R31, RZ, 0x1f, R67 ;  /* 0x0000001fff1f7819 */ /* 0x000fe20000011443 */
[----:B------:R-:W-:Y:S01]  /*4db0*/  BAR.SYNC.DEFER_BLOCKING 0x0 ;  /* 0x0000000000007b1d */ /* 0x000fe20000010000 */
[----:B------:R-:W-:Y:S02]  /*4dc0*/  ISETP.GE.U32.AND P1, PT, R68, UR18, PT ;  /* 0x0000001244007c0c */ /* 0x000fe4000bf26070 */
[----:B------:R-:W-:Y:S02]  /*4dd0*/  ISETP.GE.U32.AND P0, PT, R30, UR18, PT ;  /* 0x000000121e007c0c */ /* 0x000fe4000bf06070 */
[----:B------:R-:W-:Y:S02]  /*4de0*/  SHF.R.S32.HI R33, RZ, 0x1f, R30 ;  /* 0x0000001fff217819 */ /* 0x000fe4000001141e */
[----:B------:R-:W-:Y:S02]  /*4df0*/  ISETP.GE.AND.EX P1, PT, R32, UR19, PT, P1 ;  /* 0x0000001320007c0c */ /* 0x000fe4000bf26310 */
[----:B------:R-:W-:-:S02]  /*4e00*/  ISETP.GE.AND.EX P2, PT, R31, UR19, PT, P2 ;  /* 0x000000131f007c0c */ /* 0x000fc4000bf46320 */
[----:B------:R-:W-:Y:S01]  /*4e10*/  ISETP.GE.AND.EX P0, PT, R33, UR19, PT, P0 ;  /* 0x0000001321007c0c */ /* 0x000fe2000bf06300 */
[----:B--23--:R-:W0:Y:S01]  /*4e20*/  LDS.64 R28, [UR4+0x30] ;  /* 0x00003004ff1c7984 */ /* 0x00ce220008000a00 */
[----:B------:R-:W0:Y:S02]  /*4e30*/  LDCU UR4, c[0x0][0x42c] ;  /* 0x00008580ff0477ac */ /* 0x000e240008000800 */
[----:B0-----:R-:W-:Y:S01]  /*4e40*/  FMUL.FTZ R28, R28, UR4 ;  /* 0x000000041c1c7c20 */ /* 0x001fe20008410000 */
[----:B------:R-:W-:-:S04]  /*4e50*/  FMUL.FTZ R29, R29, UR4 ;  /* 0x000000041d1d7c20 */ /* 0x000fc80008410000 */
        /* <DEDUP_REMOVED lines=20> */
.L_x_1100:
[----:B------:R-:W-:Y:S01]  /*4fa0*/  FADD.FTZ R54, R54, -UR16 ;  /* 0x8000001036367e21 */ /* 0x000fe20008010000 */
[----:B-1----:R-:W-:Y:S01]  /*4fb0*/  FFMA.FTZ R34, R28, R44, R29 ;  /* 0x0000002c1c227223 */ /* 0x002fe2000001001d */
[----:B------:R-:W-:Y:S01]  /*4fc0*/  BSSY.RECONVERGENT B0, `(.L_x_1101) ;  /* 0x0000013000007945 */ /* 0x000fe20003800200 */
[----:B------:R-:W-:Y:S01]  /*4fd0*/  FFMA.FTZ R38, R26, R56, -R43 ;  /* 0x000000381a267223 */ /* 0x000fe2000001082b */
[----:B------:R-:W-:Y:S01]  /*4fe0*/  FADD.FTZ R55, R55, -UR16 ;  /* 0x8000001037377e21 */ /* 0x000fe20008010000 */
[----:B------:R-:W-:Y:S01]  /*4ff0*/  FMUL.FTZ R41, R54, UR9 ;  /* 0x0000000936297c20 */ /* 0x000fe20008410000 */
        /* <DEDUP_REMOVED lines=15> */
.L_x_1102:
[----:B------:R-:W-:Y:S05]  /*50f0*/  BSYNC.RECONVERGENT B0 ;  /* 0x0000000000007941 */ /* 0x000fea0003800200 */
.L_x_1101:
[----:B------:R-:W-:Y:S01]  /*5100*/  FFMA.FTZ R43, R28, R41, R29 ;  /* 0x000000291c2b7223 */ /* 0x000fe2000001001d */
[----:B------:R-:W-:Y:S01]  /*5110*/  FMUL.FTZ R44, R55, UR9 ;  /* 0x00000009372c7c20 */ /* 0x000fe20008410000 */
[----:B------:R-:W-:Y:S06]  /*5120*/  @!P3 BRA `(.L_x_1103) ;  /* 0x000000000048b947 */ /* 0x000fec0003800000 */
        /* <DEDUP_REMOVED lines=18> */
.L_x_1103:
[----:B------:R-:W-:Y:S01]  /*5250*/  FADD.FTZ R50, R50, -UR16 ;  /* 0x8000001032327e21 */ /* 0x000fe20008010000 */
[----:B------:R-:W-:Y:S01]  /*5260*/  FFMA.FTZ R34, R28, R44, R29 ;  /* 0x0000002c1c227223 */ /* 0x000fe2000001001d */
[----:B------:R-:W-:Y:S01]  /*5270*/  BSSY.RECONVERGENT B0, `(.L_x_1104) ;  /* 0x0000013000007945 */ /* 0x000fe20003800200 */
[----:B------:R-:W-:Y:S01]  /*5280*/  FFMA.FTZ R43, R26, R52, -R43 ;  /* 0x000000341a2b7223 */ /* 0x000fe2000001082b */
[----:B------:R-:W-:Y:S01]  /*5290*/  FADD.FTZ R51, R51, -UR16 ;  /* 0x8000001033337e21 */ /* 0x000fe20008010000 */
[----:B0-----:R-:W-:Y:S01]  /*52a0*/  FMUL.FTZ R39, R50, UR9 ;  /* 0x0000000932277c20 */ /* 0x001fe20008410000 */
        /* <DEDUP_REMOVED lines=12> */
[----:B------:R-:W-:-:S04]  /*5370*/  IADD3 R35, PT, PT, R33, R35, RZ ;  /* 0x0000002321237210 */ /* 0x000fc80007ffe0ff */
[----:B------:R-:W-:-:S05]  /*5380*/  LEA.HI.X R35, R32, UR21, R35, 0x2, P0 ;  /* 0x0000001520237c11 */ /* 0x000fca00080f1423 */
[----:B------:R0:W-:Y:S02]  /*5390*/  STG.E.64 desc[UR10][R34.64], R36 ;  /* 0x0000002422007986 */ /* 0x0001e4000c101b0a */
.L_x_1105:
[----:B------:R-:W-:Y:S05]  /*53a0*/  BSYNC.RECONVERGENT B0 ;  /* 0x0000000000007941 */ /* 0x000fea0003800200 */
.L_x_1104:
[----:B------:R-:W-:Y:S01]  /*53b0*/  FFMA.FTZ R41, R28, R39, R29 ;  /* 0x000000271c297223 */ /* 0x000fe2000001001d */
[----:B------:R-:W-:Y:S01]  /*53c0*/  FMUL.FTZ R42, R51, UR9 ;  /* 0x00000009332a7c20 */ /* 0x000fe20008410000 */
[----:B------:R-:W-:Y:S06]  /*53d0*/  @!P3 BRA `(.L_x_1106) ;  /* 0x000000000048b947 */ /* 0x000fec0003800000 */
        /* <DEDUP_REMOVED lines=18> */
.L_x_1106:
[----:B------:R-:W-:Y:S01]  /*5500*/  FFMA.FTZ R32, R28, R42, R29 ;  /* 0x0000002a1c207223 */ /* 0x000fe2000001001d */
[----:B------:R-:W-:Y:S01]  /*5510*/  BSSY.RECONVERGENT B0, `(.L_x_1107) ;  /* 0x0000013000007945 */ /* 0x000fe20003800200 */
[----:B------:R-:W-:Y:S01]  /*5520*/  FFMA.FTZ R41, R26, R2, -R41 ;  /* 0x000000021a297223 */ /* 0x000fe20000010829 */
[----:B0-----:R-:W-:Y:S01]  /*5530*/  FADD.FTZ R34, R4, -UR16 ;  /* 0x8000001004227e21 */ /* 0x001fe20008010000 */
        /* <DEDUP_REMOVED lines=10> */
[----:B------:R-:W-:Y:S01]  /*55e0*/  IMAD R3, R67, UR5, R32 ;  /* 0x0000000543037c24 */ /* 0x000fe2000f8e0220 */
[----:B-1----:R-:W-:Y:S01]  /*55f0*/  LEA R2, P0, R4, UR20, 0x2 ;  /* 0x0000001404027c11 */ /* 0x002fe2000f8010ff */
[----:B------:R-:W-:-:S03]  /*5600*/  FMUL.FTZ R32, R41, UR9 ;  /* 0x0000000929207c20 */ /* 0x000fc60008410000 */
[----:B------:R-:W-:-:S04]  /*5610*/  IADD3 R3, PT, PT, R5, R3, RZ ;  /* 0x0000000305037210 */ /* 0x000fc80007ffe0ff */
[----:B------:R-:W-:-:S05]  /*5620*/  LEA.HI.X R3, R4, UR21, R3, 0x2, P0 ;  /* 0x0000001504037c11 */ /* 0x000fca00080f1403 */
[----:B------:R0:W-:Y:S02]  /*5630*/  STG.E.64 desc[UR10][R2.64], R32 ;  /* 0x0000002002007986 */ /* 0x0001e4000c101b0a */
.L_x_1108:
[----:B------:R-:W-:Y:S05]  /*5640*/  BSYNC.RECONVERGENT B0 ;  /* 0x0000000000007941 */ /* 0x000fea0003800200 */
.L_x_1107:
[----:B------:R-:W-:Y:S01]  /*5650*/  UISETP.NE.AND UP0, UPT, UR15, URZ, UPT ;  /* 0x000000ff0f00728c */ /* 0x000fe2000bf05270 */
[----:B------:R-:W-:Y:S01]  /*5660*/  FADD.FTZ R8, R8, -UR16 ;  /* 0x8000001008087e21 */ /* 0x000fe20008010000 */
[----:B------:R-:W-:Y:S01]  /*5670*/  FADD.FTZ R38, R9, -UR16 ;  /* 0x8000001009267e21 */ /* 0x000fe20008010000 */
[----:B------:R-:W-:Y:S01]  /*5680*/  FADD.FTZ R31, R12, -UR16 ;  /* 0x800000100c1f7e21 */ /* 0x000fe20008010000 */
[----:B------:R-:W-:Y:S01]  /*5690*/  FADD.FTZ R5, R13, -UR16 ;  /* 0x800000100d057e21 */ /* 0x000fe20008010000 */
[----:B------:R-:W-:Y:S01]  /*56a0*/  FADD.FTZ R16, R16, -UR16 ;  /* 0x8000001010107e21 */ /* 0x000fe20008010000 */
[----:B------:R-:W-:Y:S01]  /*56b0*/  FADD.FTZ R17, R17, -UR16 ;  /* 0x8000001011117e21 */ /* 0x000fe20008010000 */
[----:B------:R-:W-:Y:S01]  /*56c0*/  FADD.FTZ R9, R20, -UR16 ;  /* 0x8000001014097e21 */ /* 0x000fe20008010000 */
[----:B------:R-:W-:Y:S01]  /*56d0*/  FADD.FTZ R12, R21, -UR16 ;  /* 0x80000010150c7e21 */ /* 0x000fe20008010000 */
[----:B------:R-:W-:Y:S01]  /*56e0*/  FMUL.FTZ R4, R35, UR9 ;  /* 0x0000000923047c20 */ /* 0x000fe20008410000 */
[----:B0-----:R-:W-:Y:S01]  /*56f0*/  FMUL.FTZ R3, R34, UR9 ;  /* 0x0000000922037c20 */ /* 0x001fe20008410000 */
[----:B------:R-:W-:Y:S01]  /*5700*/  FMUL.FTZ R35, R8, UR9 ;  /* 0x0000000908237c20 */ /* 0x000fe20008410000 */
[----:B------:R-:W-:Y:S01]  /*5710*/  FMUL.FTZ R38, R38, UR9 ;  /* 0x0000000926267c20 */ /* 0x000fe20008410000 */
[----:B------:R-:W-:Y:S01]  /*5720*/  FMUL.FTZ R31, R31, UR9 ;  /* 0x000000091f1f7c20 */ /* 0x000fe20008410000 */
[----:B------:R-:W-:Y:S01]  /*5730*/  FMUL.FTZ R34, R5, UR9 ;  /* 0x0000000905227c20 */ /* 0x000fe20008410000 */
[----:B------:R-:W-:Y:S01]  /*5740*/  FMUL.FTZ R16, R16, UR9 ;  /* 0x0000000910107c20 */ /* 0x000fe20008410000 */
[----:B------:R-:W-:Y:S01]  /*5750*/  FMUL.FTZ R20, R17, UR9 ;  /* 0x0000000911147c20 */ /* 0x000fe20008410000 */
[----:B------:R-:W-:Y:S01]  /*5760*/  FMUL.FTZ R8, R9, UR9 ;  /* 0x0000000909087c20 */ /* 0x000fe20008410000 */
[----:B------:R-:W-:Y:S01]  /*5770*/  SHF.R.S32.HI R2, RZ, 0x1f, R66 ;  /* 0x0000001fff027819 */ /* 0x000fe20000011442 */
[----:B------:R-:W-:Y:S01]  /*5780*/  FMUL.FTZ R12, R12, UR9 ;  /* 0x000000090c0c7c20 */ /* 0x000fe20008410000 */
[----:B------:R-:W-:Y:S01]  /*5790*/  SHF.R.S32.HI R37, RZ, 0x1f, R65 ;  /* 0x0000001fff257819 */ /* 0x000fe20000011441 */
[C-C-:B------:R-:W-:Y:S01]  /*57a0*/  FFMA.FTZ R45, R28.reuse, R3, R29.reuse ;  /* 0x000000031c2d7223 */ /* 0x140fe2000001001d */
[----:B------:R-:W-:Y:S01]  /*57b0*/  SHF.R.S32.HI R21, RZ, 0x1f, R64 ;  /* 0x0000001fff157819 */ /* 0x000fe20000011440 */
[C---:B------:R-:W-:Y:S01]  /*57c0*/  FFMA.FTZ R46, R28.reuse, R4, R29 ;  /* 0x000000041c2e7223 */ /* 0x040fe2000001001d */
[----:B------:R-:W-:Y:S01]  /*57d0*/  SHF.R.S32.HI R13, RZ, 0x1f, R63 ;  /* 0x0000001fff0d7819 */ /* 0x000fe2000001143f */
[--C-:B------:R-:W-:Y:S01]  /*57e0*/  FFMA.FTZ R39, R28, R35, R29.reuse ;  /* 0x000000231c277223 */ /* 0x100fe2000001001d */
[----:B------:R-:W-:Y:S01]  /*57f0*/  ISETP.GE.U32.AND P0, PT, R66, UR18, PT ;  /* 0x0000001242007c0c */ /* 0x000fe2000bf06070 */
[C-C-:B------:R-:W-:Y:S01]  /*5800*/  FFMA.FTZ R40, R28.reuse, R38, R29.reuse ;  /* 0x000000261c287223 */ /* 0x140fe2000001001d */
[----:B------:R-:W-:Y:S01]  /*5810*/  ISETP.GE.U32.AND P1, PT, R65, UR18, PT ;  /* 0x0000001241007c0c */ /* 0x000fe2000bf26070 */
[--C-:B------:R-:W-:Y:S01]  /*5820*/  FFMA.FTZ R33, R28, R31, R29.reuse ;  /* 0x0000001f1c217223 */ /* 0x100fe2000001001d */
[----:B------:R-:W-:Y:S01]  /*5830*/  ISETP.GE.U32.AND P2, PT, R64, UR18, PT ;  /* 0x0000001240007c0c */ /* 0x000fe2000bf46070 */
[C-C-:B------:R-:W-:Y:S01]  /*5840*/  FFMA.FTZ R36, R28.reuse, R34, R29.reuse ;  /* 0x000000221c247223 */ /* 0x140fe2000001001d */
[----:B------:R-:W-:Y:S01]  /*5850*/  ISETP.GE.U32.AND P3, PT, R63, UR18, PT ;  /* 0x000000123f007c0c */ /* 0x000fe2000bf66070 */
[--C-:B------:R-:W-:Y:S01]  /*5860*/  FFMA.FTZ R17, R28, R16, R29.reuse ;  /* 0x000000101c117223 */ /* 0x100fe2000001001d */
[----:B------:R-:W-:Y:S01]  /*5870*/  IADD3 R30, PT, PT, R30, 0x1c0, RZ ;  /* 0x000001c01e1e7810 */ /* 0x000fe20007ffe0ff */
[C-C-:B------:R-:W-:Y:S01]  /*5880*/  FFMA.FTZ R32, R28.reuse, R20, R29.reuse ;  /* 0x000000141c207223 */ /* 0x140fe2000001001d */
[--C-:B------:R-:W-:Y:S01]  /*5890*/  FFMA.FTZ R9, R28, R8, R29.reuse ;  /* 0x000000081c097223 */ /* 0x100fe2000001001d */
[----:B------:R-:W-:Y:S01]  /*58a0*/  ISETP.GE.AND.EX P0, PT, R2, UR19, PT, P0 ;  /* 0x0000001302007c0c */ /* 0x000fe2000bf06300 */
[----:B------:R-:W-:Y:S01]  /*58b0*/  FFMA.FTZ R28, R28, R12, R29 ;  /* 0x0000000c1c1c7223 */ /* 0x000fe2000001001d */
[----:B------:R-:W-:-:S02]  /*58c0*/  ISETP.GE.AND.EX P1, PT, R37, UR19, PT, P1 ;  /* 0x0000001325007c0c */ /* 0x000fc4000bf26310 */
[----:B------:R-:W-:Y:S02]  /*58d0*/  ISETP.GE.AND.EX P2, PT, R21, UR19, PT, P2 ;  /* 0x0000001315007c0c */ /* 0x000fe4000bf46320 */
[----:B------:R-:W-:Y:S02]  /*58e0*/  ISETP.GE.AND.EX P3, PT, R13, UR19, PT, P3 ;  /* 0x000000130d007c0c */ /* 0x000fe4000bf66330 */
        /* <DEDUP_REMOVED lines=20> */
.L_x_1109:
        /* <DEDUP_REMOVED lines=17> */
.L_x_1111:
[----:B------:R-:W-:Y:S05]  /*5b40*/  BSYNC.RECONVERGENT B0 ;  /* 0x0000000000007941 */ /* 0x000fea0003800200 */
.L_x_1110:
[----:B------:R-:W-:Y:S05]  /*5b50*/  BRA.U !UP0, `(.L_x_1112) ;  /* 0x0000000108487547 */ /* 0x000fea000b800000 */
        /* <DEDUP_REMOVED lines=18> */
.L_x_1112:
        /* <DEDUP_REMOVED lines=17> */
.L_x_1114:
[----:B------:R-:W-:Y:S05]  /*5d90*/  BSYNC.RECONVERGENT B0 ;  /* 0x0000000000007941 */ /* 0x000fea0003800200 */
.L_x_1113:
        /* <DEDUP_REMOVED lines=19> */
.L_x_1115:
        /* <DEDUP_REMOVED lines=17> */
.L_x_1117:
[----:B------:R-:W-:Y:S05]  /*5fe0*/  BSYNC.RECONVERGENT B0 ;  /* 0x0000000000007941 */ /* 0x000fea0003800200 */
.L_x_1116:
[----:B------:R-:W-:Y:S05]  /*5ff0*/  BRA.U !UP0, `(.L_x_1118) ;  /* 0x0000000108487547 */ /* 0x000fea000b800000 */
        /* <DEDUP_REMOVED lines=18> */
.L_x_1118:
[----:B------:R-:W-:Y:S01]  /*6120*/  BSSY.RECONVERGENT B0, `(.L_x_1119) ;  /* 0x0000012000007945 */ /* 0x000fe20003800200 */
[----:B------:R-:W-:Y:S01]  /*6130*/  FFMA.FTZ R17, R26, R18, -R17 ;  /* 0x000000121a117223 */ /* 0x000fe20000010811 */
[----:B------:R-:W-:Y:S01]  /*6140*/  SHF.R.S32.HI R10, RZ, 0x1f, R30 ;  /* 0x0000001fff0a7819 */ /* 0x000fe2000001141e */
[----:B0-----:R-:W-:Y:S01]  /*6150*/  FFMA.FTZ R7, R27, R19, -R32 ;  /* 0x000000131b077223 */ /* 0x001fe20000010820 */
        /* <DEDUP_REMOVED lines=14> */
.L_x_1120:
[----:B------:R-:W-:Y:S05]  /*6240*/  BSYNC.RECONVERGENT B0 ;  /* 0x0000000000007941 */ /* 0x000fea0003800200 */
.L_x_1119:
        /* <DEDUP_REMOVED lines=19> */
.L_x_1121:
        /* <DEDUP_REMOVED lines=8> */
[----:B------:R-:W-:Y:S01]  /*6400*/  MOV R72, R74 ;  /* 0x0000004a00487202 */ /* 0x000fe20000000f00 */
[----:B------:R-:W1:Y:S01]  /*6410*/  LDCU.64 UR16, c[0x0][0x380] ;  /* 0x00007000ff1077ac */ /* 0x000e620008000a00 */
[----:B0-----:R-:W-:-:S03]  /*6420*/  IMAD R3, R10, UR4, RZ ;  /* 0x000000040a037c24 */ /* 0x001fc6000f8e02ff */
[----:B------:R-:W-:-:S04]  /*6430*/  IMAD.WIDE.U32 R72, R30, UR4, R72 ;  /* 0x000000041e487c25 */ /* 0x000fc8000f8e0048 */
[----:B------:R-:W-:Y:S01]  /*6440*/  IMAD R3, R30, UR5, R3 ;  /* 0x000000051e037c24 */ /* 0x000fe2000f8e0203 */
[----:B-1----:R-:W-:-:S04]  /*6450*/  LEA R2, P0, R72, UR16, 0x2 ;  /* 0x0000001048027c11 */ /* 0x002fc8000f8010ff */
[----:B------:R-:W-:-:S04]  /*6460*/  IADD3 R3, PT, PT, R73, R3, RZ ;  /* 0x0000000349037210 */ /* 0x000fc80007ffe0ff */
[----:B------:R-:W-:-:S05]  /*6470*/  LEA.HI.X R3, R72, UR17, R3, 0x2, P0 ;  /* 0x0000001148037c11 */ /* 0x000fca00080f1403 */
[----:B------:R1:W-:Y:S02]  /*6480*/  STG.E.64 desc[UR10][R2.64], R4 ;  /* 0x0000000402007986 */ /* 0x0003e4000c101b0a */
.L_x_1123:
[----:B------:R-:W-:Y:S05]  /*6490*/  BSYNC.RECONVERGENT B0 ;  /* 0x0000000000007941 */ /* 0x000fea0003800200 */
.L_x_1122:
[----:B------:R-:W-:Y:S01]  /*64a0*/  UIADD3 UR7, UPT, UPT, UR14, UR7, URZ ;  /* 0x000000070e077290 */ /* 0x000fe2000fffe0ff */
[----:B------:R-:W-:-:S03]  /*64b0*/  IADD3 R62, PT, PT, R62, 0x1, RZ ;  /* 0x000000013e3e7810 */ /* 0x000fc60007ffe0ff */
[----:B------:R-:W-:-:S09]  /*64c0*/  UISETP.GE.AND UP0, UPT, UR7, UR6, UPT ;  /* 0x000000060700728c */ /* 0x000fd2000bf06270 */
[----:B------:R-:W-:Y:S05]  /*64d0*/  BRA.U !UP0, `(.L_x_1124) ;  /* 0xffffff9d082c7547 */ /* 0x000fea000b83ffff */
.L_x_1081:
[----:B-1----:R-:W1:Y:S01]  /*64e0*/  LDC R4, c[0x0][0x370] ;  /* 0x0000dc00ff047b82 */ /* 0x002e620000000800 */
[----:B------:R-:W-:Y:S01]  /*64f0*/  ISETP.NE.AND P2, PT, R61, RZ, PT ;  /* 0x000000ff3d00720c */ /* 0x000fe20003f45270 */
[----:B------:R-:W-:Y:S06]  /*6500*/  BSSY.RECONVERGENT B0, `(.L_x_1125) ;  /* 0x0000011000007945 */ /* 0x000fec0003800200 */
[----:B0-----:R-:W0:Y:S08]  /*6510*/  LDC R7, c[0x0][0x374] ;  /* 0x0000dd00ff077b82 */ /* 0x001e300000000800 */
[----:B------:R-:W2:Y:S01]  /*6520*/  LDC.64 R2, c[0x0][0x3c8] ;  /* 0x0000f200ff027b82 */ /* 0x000ea20000000a00 */
[----:B-1----:R-:W-:-:S02]  /*6530*/  IADD3 R5, PT, PT, R4, -0x1, RZ ;  /* 0xffffffff04057810 */ /* 0x002fc40007ffe0ff */
[----:B------:R-:W-:Y:S02]  /*6540*/  ISETP.NE.AND P1, PT, R4, 0x1, PT ;  /* 0x000000010400780c */ /* 0x000fe40003f25270 */
[----:B0-----:R-:W-:-:S04]  /*6550*/  IADD3 R0, PT, PT, R7, -0x1, RZ ;  /* 0xffffffff07007810 */ /* 0x001fc80007ffe0ff */
        /* <DEDUP_REMOVED lines=11> */
.L_x_1126:
[----:B------:R-:W-:Y:S05]  /*6610*/  BSYNC.RECONVERGENT B0 ;  /* 0x0000000000007941 */ /* 0x000fea0003800200 */
.L_x_1125:
[----:B------:R-:W-:Y:S05]  /*6620*/  @P0 EXIT ;  /* 0x000000000000094d */ /* 0x000fea0003800000 */
[----:B------:R-:W-:Y:S05]  /*6630*/  @P2 BRA `(.L_x_1127) ;  /* 0x0000000000202947 */ /* 0x000fea0003800000 */
[----:B------:R-:W-:-:S05]  /*6640*/  IMAD R0, R4, R7, RZ ;  /* 0x0000000704007224 */ /* 0x000fca00078e02ff */
[----:B------:R-:W-:-:S13]  /*6650*/  ISETP.NE.AND P0, PT, R0, -0x1, PT ;  /* 0xffffffff0000780c */ /* 0x000fda0003f05270 */
[----:B------:R-:W-:Y:S05]  /*6660*/  @!P0 BRA `(.L_x_1127) ;  /* 0x0000000000148947 */ /* 0x000fea0003800000 */
.L_x_1128:
[----:B0-----:R-:W2:Y:S04]  /*6670*/  LDG.E.STRONG.GPU R5, desc[UR10][R2.64] ;  /* 0x0000000a02057981 */ /* 0x001ea8000c1ef900 */
[----:B--2---:R-:W-:Y:S01]  /*6680*/  CCTL.IVALL ;  /* 0x00000000ff00798f */ /* 0x004fe20002000000 */
[----:B------:R-:W-:Y:S05]  /*6690*/  YIELD ;  /* 0x0000000000007946 */ /* 0x000fea0003800000 */
[----:B------:R-:W-:-:S13]  /*66a0*/  ISETP.NE.AND P0, PT, R5, R0, PT ;  /* 0x000000000500720c */ /* 0x000fda0003f05270 */
[----:B------:R-:W-:Y:S05]  /*66b0*/  @P0 BRA `(.L_x_1128) ;  /* 0xfffffffc00ec0947 */ /* 0x000fea000383ffff */
.L_x_1127:
[----:B------:R-:W-:Y:S05]  /*66c0*/  WARPSYNC.ALL ;  /* 0x0000000000007948 */ /* 0x000fea0003800000 */
[----:B------:R-:W1:Y:S08]  /*66d0*/  LDC.64 R6, c[0x0][0x3f8] ;  /* 0x0000fe00ff067b82 */ /* 0x000e700000000a00 */
[----:B------:R-:W-:Y:S01]  /*66e0*/  BAR.SYNC.DEFER_BLOCKING 0x0 ;  /* 0x0000000000007b1d */ /* 0x000fe20000010000 */
[----:B-1----:R-:W-:-:S04]  /*66f0*/  LEA.HI R0, P0, R7, R6, RZ, 0x1 ;  /* 0x0000000607007211 */ /* 0x002fc800078108ff */
[----:B0-----:R-:W-:-:S04]  /*6700*/  IADD3.X R3, PT, PT, RZ, R7, RZ, P0, !PT ;  /* 0x00000007ff037210 */ /* 0x001fc800007fe4ff */
        /* <DEDUP_REMOVED lines=55> */
.L_x_1131:
        /* <DEDUP_REMOVED lines=29> */
.L_x_1130:
[----:B------:R-:W-:Y:S05]  /*6c50*/  BSYNC.RECONVERGENT B0 ;  /* 0x0000000000007941 */ /* 0x000fea0003800200 */
.L_x_1129:
        /* <DEDUP_REMOVED lines=10> */
.L_x_1132:
[C---:B------:R-:W-:Y:S02]  /*6d00*/  SHF.L.U32 R24, R61.reuse, 0x2, RZ ;  /* 0x000000023d187819 */ /* 0x040fe400000006ff */
[----:B------:R-:W-:Y:S02]  /*6d10*/  SHF.L.U64.HI R9, R61, 0x2, R10 ;  /* 0x000000023d097819 */ /* 0x000fe4000001020a */
[----:B-1----:R-:W-:-:S04]  /*6d20*/  IADD3 R12, P0, PT, R24, UR4, RZ ;  /* 0x00000004180c7c10 */ /* 0x002fc8000ff1e0ff */
[----:B------:R-:W-:Y:S02]  /*6d30*/  IADD3.X R13, PT, PT, R9, UR5, RZ, P0, !PT ;  /* 0x00000005090d7c10 */ /* 0x000fe400087fe4ff */
[C---:B------:R-:W-:Y:S02]  /*6d40*/  IADD3 R14, P0, PT, R12.reuse, R5, RZ ;  /* 0x000000050c0e7210 */ /* 0x040fe40007f1e0ff */
[C---:B---3--:R-:W-:Y:S01]  /*6d50*/  IADD3 R18, P1, PT, R12.reuse, R8, RZ ;  /* 0x000000080c127210 */ /* 0x048fe20007f3e0ff */
[----:B------:R1:W3:Y:S01]  /*6d60*/  LDG.E R26, desc[UR10][R12.64] ;  /* 0x0000000a0c1a7981 */ /* 0x0002e2000c1e1900 */
[C---:B------:R-:W-:Y:S02]  /*6d70*/  IADD3.X R15, PT, PT, R13.reuse, R4, RZ, P0, !PT ;  /* 0x000000040d0f7210 */ /* 0x040fe400007fe4ff */
[----:B------:R-:W-:Y:S02]  /*6d80*/  IADD3 R16, P0, PT, R12, R6, RZ ;  /* 0x000000060c107210 */ /* 0x000fe40007f1e0ff */
[C---:B------:R-:W-:Y:S01]  /*6d90*/  IADD3.X R19, PT, PT, R13.reuse, R7, RZ, P1, !PT ;  /* 0x000000070d137210 */ /* 0x040fe20000ffe4ff */
[----:B------:R4:W3:Y:S01]  /*6da0*/  LDG.E R27, desc[UR10][R14.64] ;  /* 0x0000000a0e1b7981 */ /* 0x0008e2000c1e1900 */
[----:B------:R-:W-:-:S03]  /*6db0*/  IADD3.X R17, PT, PT, R13, R2, RZ, P0, !PT ;  /* 0x000000020d117210 */ /* 0x000fc600007fe4ff */
[----:B------:R-:W5:Y:S04]  /*6dc0*/  LDG.E R29, desc[UR10][R18.64] ;  /* 0x0000000a121d7981 */ /* 0x000f68000c1e1900 */
[----:B------:R-:W5:Y:S01]  /*6dd0*/  LDG.E R28, desc[UR10][R16.64] ;  /* 0x0000000a101c7981 */ /* 0x000f62000c1e1900 */
[C---:B------:R-:W-:Y:S02]  /*6de0*/  SHF.L.U32 R34, R61.reuse, 0x3, RZ ;  /* 0x000000033d227819 */ /* 0x040fe400000006ff */
[----:B------:R-:W-:Y:S02]  /*6df0*/  SHF.L.U64.HI R35, R61, 0x3, R10 ;  /* 0x000000033d237819 */ /* 0x000fe4000001020a */
[----:B------:R-:W-:Y:S02]  /*6e00*/  LOP3.LUT R22, R34, 0xfffffff8, RZ, 0xc0, !PT ;  /* 0xfffffff822167812 */ /* 0x000fe400078ec0ff */
[----:B------:R-:W-:-:S02]  /*6e10*/  LOP3.LUT R24, R24, 0xfffffffc, RZ, 0xc0, !PT ;  /* 0xfffffffc18187812 */ /* 0x000fc400078ec0ff */
[C---:B--2---:R-:W-:Y:S02]  /*6e20*/  IADD3 R20, P0, PT, R22.reuse, UR6, RZ ;  /* 0x0000000616147c10 */ /* 0x044fe4000ff1e0ff */
[----:B------:R-:W-:Y:S02]  /*6e30*/  LOP3.LUT R10, R35, 0x3, RZ, 0xc0, !PT ;  /* 0x00000003230a7812 */ /* 0x000fe400078ec0ff */
[----:B0-----:R-:W-:Y:S02]  /*6e40*/  IADD3 R22, P1, PT, R22, UR8, RZ ;  /* 0x0000000816167c10 */ /* 0x001fe4000ff3e0ff */
[----:B------:R-:W-:Y:S02]  /*6e50*/  LOP3.LUT R9, R9, 0x3, RZ, 0xc0, !PT ;  /* 0x0000000309097812 */ /* 0x000fe400078ec0ff */
[----:B------:R-:W-:Y:S02]  /*6e60*/  IADD3 R24, P2, PT, R24, UR4, RZ ;  /* 0x0000000418187c10 */ /* 0x000fe4000ff5e0ff */
[----:B------:R-:W-:-:S02]  /*6e70*/  IADD3.X R21, PT, PT, R10, UR7, RZ, P0, !PT ;  /* 0x000000070a157c10 */ /* 0x000fc400087fe4ff */
[----:B------:R-:W-:Y:S02]  /*6e80*/  IADD3.X R23, PT, PT, R10, UR9, RZ, P1, !PT ;  /* 0x000000090a177c10 */ /* 0x000fe40008ffe4ff */
[----:B------:R-:W-:Y:S02]  /*6e90*/  IADD3.X R25, PT, PT, R9, UR5, RZ, P2, !PT ;  /* 0x0000000509197c10 */ /* 0x000fe400097fe4ff */
[C---:B------:R-:W-:Y:S02]  /*6ea0*/  IADD3 R10, P0, PT, R24.reuse, R5, RZ ;  /* 0x00000005180a7210 */ /* 0x040fe40007f1e0ff */
[C---:B-1----:R-:W-:Y:S02]  /*6eb0*/  IADD3 R12, P1, PT, R24.reuse, R6, RZ ;  /* 0x00000006180c7210 */ /* 0x042fe40007f3e0ff */
[----:B----4-:R-:W-:Y:S02]  /*6ec0*/  IADD3 R14, P2, PT, R24, R8, RZ ;  /* 0x00000008180e7210 */ /* 0x010fe40007f5e0ff */
[----:B------:R-:W-:-:S02]  /*6ed0*/  IADD3.X R11, PT, PT, R25, R4, RZ, P0, !PT ;  /* 0x00000004190b7210 */ /* 0x000fc400007fe4ff */
[C---:B------:R-:W-:Y:S02]  /*6ee0*/  IADD3.X R13, PT, PT, R25.reuse, R2, RZ, P1, !PT ;  /* 0x00000002190d7210 */ /* 0x040fe40000ffe4ff */
[----:B------:R-:W-:Y:S01]  /*6ef0*/  IADD3.X R15, PT, PT, R25, R7, RZ, P2, !PT ;  /* 0x00000007190f7210 */ /* 0x000fe200017fe4ff */
[----:B---3--:R-:W-:Y:S04]  /*6f00*/  STG.E.64 desc[UR10][R20.64], R26 ;  /* 0x0000001a14007986 */ /* 0x008fe8000c101b0a */
        /* <DEDUP_REMOVED lines=15> */
[----:B0-----:R-:W3:Y:S04]  /*7000*/  LDG.E R22, desc[UR10][R24.64+0x400] ;  /* 0x0004000a18167981 */ /* 0x001ee8000c1e1900 */
        /* <DEDUP_REMOVED lines=8> */
[----:B-1----:R-:W-:Y:S02]  /*7090*/  IADD3 R16, P1, PT, R9, UR8, RZ ;  /* 0x0000000809107c10 */ /* 0x002fe4000ff3e0ff */
[----:B------:R-:W-:-:S02]  /*70a0*/  IADD3.X R21, PT, PT, R28, UR7, RZ, P0, !PT ;  /* 0x000000071c157c10 */ /* 0x000fc400087fe4ff */
[----:B------:R-:W-:-:S03]  /*70b0*/  IADD3.X R17, PT, PT, R28, UR9, RZ, P1, !PT ;  /* 0x000000091c117c10 */ /* 0x000fc60008ffe4ff */
[----:B---3--:R0:W-:Y:S04]  /*70c0*/  STG.E.64 desc[UR10][R20.64], R22 ;  /* 0x0000001614007986 */ /* 0x0081e8000c101b0a */
[----:B----4-:R3:W-:Y:S04]  /*70d0*/  STG.E.64 desc[UR10][R16.64], R26 ;  /* 0x0000001a10007986 */ /* 0x0107e8000c101b0a */
[----:B------:R-:W4:Y:S04]  /*70e0*/  LDG.E R28, desc[UR10][R24.64+0x600] ;  /* 0x0006000a181c7981 */ /* 0x000f28000c1e1900 */
[----:B------:R1:W4:Y:S04]  /*70f0*/  LDG.E R29, desc[UR10][R10.64+0x600] ;  /* 0x0006000a0a1d7981 */ /* 0x000328000c1e1900 */
        /* <DEDUP_REMOVED lines=14> */
[----:B----4-:R3:W-:Y:S04]  /*71e0*/  STG.E.64 desc[UR10][R18.64], R28 ;  /* 0x0000001c12007986 */ /* 0x0107e8000c101b0a */
[----:B-----5:R3:W-:Y:S07]  /*71f0*/  STG.E.64 desc[UR10][R20.64], R30 ;  /* 0x0000001e14007986 */ /* 0x0207ee000c101b0a */
[----:B------:R-:W-:Y:S05]  /*7200*/  @P0 BRA `(.L_x_1132) ;  /* 0xfffffff800bc0947 */ /* 0x000fea000383ffff */
[----:B------:R-:W-:Y:S05]  /*7210*/  EXIT ;  /* 0x000000000000794d */ /* 0x000fea0003800000 */
.L_x_1133:
        /* <DEDUP_REMOVED lines=14> */
.L_x_2494:


//--------------------- .text._Z35group_norm_nhwc_bwd_one_pass_kernelI11Fp32IOBf16WLi64ELi4ELi128EEv26Group_norm_nhwc_bwd_params --------------------------
	.section	.text._Z35group_norm_nhwc_bwd_one_pass_kernelI11Fp32IOBf16WLi64ELi4ELi128EEv26Group_norm_nhwc_bwd_params,"ax",@progbits
	.align	128
        .global         _Z35group_norm_nhwc_bwd_one_pass_kernelI11Fp32IOBf16WLi64ELi4ELi128EEv26Group_norm_nhwc_bwd_params
        .type           _Z35group_norm_nhwc_bwd_one_pass_kernelI11Fp32IOBf16WLi64ELi4ELi128EEv26Group_norm_nhwc_bwd_params,@function
        .size           _Z35group_norm_nhwc_bwd_one_pass_kernelI11Fp32IOBf16WLi64ELi4ELi128EEv26Group_norm_nhwc_bwd_params,(.L_x_2495 - _Z35group_norm_nhwc_bwd_one_pass_kernelI11Fp32IOBf16WLi64ELi4ELi128EEv26Group_norm_nhwc_bwd_params)
        .other          _Z35group_norm_nhwc_bwd_one_pass_kernelI11Fp32IOBf16WLi64ELi4ELi128EEv26Group_norm_nhwc_bwd_params,@"STO_CUDA_ENTRY STV_DEFAULT"
_Z35group_norm_nhwc_bwd_one_pass_kernelI11Fp32IOBf16WLi64ELi4ELi128EEv26Group_norm_nhwc_bwd_params:
.text._Z35group_norm_nhwc_bwd_one_pass_kernelI11Fp32IOBf16WLi64ELi4ELi128EEv26Group_norm_nhwc_bwd_params:
        /* <DEDUP_REMOVED lines=27> */
.L_x_1155:
[----:B0-----:R-:W0:Y:S01]  /*01b0*/  LDC R8, c[0x0][0x410] ;  /* 0x00010400ff087b82 */ /* 0x001e220000000800 */
[----:B-1----:R-:W1:Y:S01]  /*01c0*/  LDCU.64 UR6, c[0x0][0x3b8] ;  /* 0x00007700ff0677ac */ /* 0x002e620008000a00 */
[----:B------:R-:W-:Y:S01]  /*01d0*/  SHF.R.S32.HI R11, RZ, 0x1f, R32 ;  /* 0x0000001fff0b7819 */ /* 0x000fe20000011420 */
[----:B--2---:R-:W2:Y:S01]  /*01e0*/  LDCU.128 UR24, c[0x0][0x400] ;  /* 0x00008000ff1877ac */ /* 0x004ea20008000c00 */
[----:B-1----:R-:W-:Y:S01]  /*01f0*/  UIMAD.WIDE UR6, UR11, 0x8, UR6 ;  /* 0x000000080b0678a5 */ /* 0x002fe2000f8e0206 */
[----:B0-----:R-:W-:-:S05]  /*0200*/  IABS R5, R8 ;  /* 0x0000000800057213 */ /* 0x001fca0000000000 */
[----:B---3--:R-:W-:Y:S01]  /*0210*/  MOV R6, UR6 ;  /* 0x0000000600067c02 */ /* 0x008fe20008000f00 */
[----:B------:R-:W0:Y:S01]  /*0220*/  I2F.RP R0, R5 ;  /* 0x0000000500007306 */ /* 0x000e220000209400 */
[----:B--2---:R-:W-:-:S03]  /*0230*/  ISETP.GE.U32.AND P0, PT, R32, UR24, PT ;  /* 0x0000001820007c0c */ /* 0x004fc6000bf06070 */
[----:B------:R-:W1:Y:S04]  /*0240*/  LDCU.U8 UR6, c[0x0][0x414] ;  /* 0x00008280ff0677ac */ /* 0x000e680008000000 */
[----:B0-----:R-:W0:Y:S02]  /*0250*/  MUFU.RCP R0, R0 ;  /* 0x0000000000007308 */ /* 0x001e240000001000 */
[----:B0-----:R-:W-:-:S06]  /*0260*/  IADD3 R2, PT, PT, R0, 0xffffffe, RZ ;  /* 0x0ffffffe00027810 */ /* 0x001fcc0007ffe0ff */
[----:B------:R0:W2:Y:S02]  /*0270*/  F2I.FTZ.U32.TRUNC.NTZ R3, R2 ;  /* 0x0000000200037305 */ /* 0x0000a4000021f000 */
[----:B0-----:R-:W-:Y:S01]  /*0280*/  HFMA2 R2, -RZ, RZ, 0, 0 ;  /* 0x00000000ff027431 */ /* 0x001fe200000001ff */
[----:B--2---:R-:W-:-:S05]  /*0290*/  IADD3 R4, PT, PT, RZ, -R3, RZ ;  /* 0x80000003ff047210 */ /* 0x004fca0007ffe0ff */
[----:B------:R-:W-:Y:S01]  /*02a0*/  IMAD R7, R4, R5, RZ ;  /* 0x0000000504077224 */ /* 0x000fe200078e02ff */
[----:B------:R-:W-:-:S03]  /*02b0*/  IABS R4, UR11 ;  /* 0x0000000b00047c13 */ /* 0x000fc60008000000 */
[----:B------:R-:W-:Y:S01]  /*02c0*/  IMAD.HI.U32 R3, R3, R7, R2 ;  /* 0x0000000703037227 */ /* 0x000fe200078e0002 */
[----:B------:R-:W-:Y:S02]  /*02d0*/  MOV R7, UR7 ;  /* 0x0000000700077c02 */ /* 0x000fe40008000f00 */
[----:B------:R-:W-:-:S03]  /*02e0*/  LOP3.LUT R2, R8, UR11, RZ, 0x3c, !PT ;  /* 0x0000000b08027c12 */ /* 0x000fc6000f8e3cff */
[----:B------:R-:W-:Y:S01]  /*02f0*/  IMAD.HI.U32 R3, R3, R4, RZ ;  /* 0x0000000403037227 */ /* 0x000fe200078e00ff */
[----:B------:R-:W2:Y:S04]  /*0300*/  LDG.E.64 R6, desc[UR14][R6.64] ;  /* 0x0000000e06067981 */ /* 0x000ea8000c1e1b00 */
[----:B------:R-:W-:-:S05]  /*0310*/  IADD3 R0, PT, PT, -R3, RZ, RZ ;  /* 0x000000ff03007210 */ /* 0x000fca0007ffe1ff */
[----:B------:R-:W-:-:S05]  /*0320*/  IMAD R0, R5, R0, R4 ;  /* 0x0000000005007224 */ /* 0x000fca00078e0204 */
[----:B------:R-:W-:Y:S02]  /*0330*/  ISETP.GT.U32.AND P4, PT, R5, R0, PT ;  /* 0x000000000500720c */ /* 0x000fe40003f84070 */
[----:B------:R-:W-:-:S11]  /*0340*/  ISETP.LE.AND P1, PT, RZ, UR11, PT ;  /* 0x0000000bff007c0c */ /* 0x000fd6000bf23270 */
[----:B------:R-:W-:-:S04]  /*0350*/  @!P4 IADD3 R0, PT, PT, R0, -R5, RZ ;  /* 0x800000050000c210 */ /* 0x000fc80007ffe0ff */
[-C--:B------:R-:W-:Y:S02]  /*0360*/  ISETP.GE.U32.AND P3, PT, R0, R5.reuse, PT ;  /* 0x000000050000720c */ /* 0x080fe40003f66070 */
[----:B------:R-:W-:Y:S02]  /*0370*/  ISETP.GE.AND P2, PT, R2, RZ, PT ;  /* 0x000000ff0200720c */ /* 0x000fe40003f46270 */
[----:B------:R-:W-:Y:S02]  /*0380*/  ISETP.GE.AND.EX P0, PT, R11, UR25, PT, P0 ;  /* 0x000000190b007c0c */ /* 0x000fe4000bf06300 */
[----:B------:R-:W-:Y:S02]  /*0390*/  @!P4 IADD3 R3, PT, PT, R3, 0x1, RZ ;  /* 0x000000010303c810 */ /* 0x000fe40007ffe0ff */
[----:B------:R-:W-:Y:S02]  /*03a0*/  ISETP.GT.U32.AND P4, PT, R5, R0, PT ;  /* 0x000000000500720c */ /* 0x000fe40003f84070 */
[----:B------:R-:W-:-:S03]  /*03b0*/  IADD3 R5, PT, PT, R0, -R5, RZ ;  /* 0x8000000500057210 */ /* 0x000fc60007ffe0ff */
[----:B------:R-:W-:Y:S02]  /*03c0*/  @P3 IADD3 R3, PT, PT, R3, 0x1, RZ ;  /* 0x0000000103033810 */ /* 0x000fe40007ffe0ff */
[----:B------:R-:W-:Y:S02]  /*03d0*/  SEL R0, R5, R0, !P4 ;  /* 0x0000000005007207 */ /* 0x000fe40006000000 */
[----:B------:R-:W-:Y:S01]  /*03e0*/  MOV R2, R3 ;  /* 0x0000000300027202 */ /* 0x000fe20000000f00 */
[----:B------:R-:W0:Y:S01]  /*03f0*/  @!P0 LDC.64 R14, c[0x0][0x3f8] ;  /* 0x0000fe00ff0e8b82 */ /* 0x000e220000000a00 */
[----:B------:R-:W-:Y:S02]  /*0400*/  ISETP.NE.AND P3, PT, R8, RZ, PT ;  /* 0x000000ff0800720c */ /* 0x000fe40003f65270 */
[----:B------:R-:W-:Y:S02]  /*0410*/  LOP3.LUT R5, RZ, R8, RZ, 0x33, !PT ;  /* 0x00000008ff057212 */ /* 0x000fe400078e33ff */
[----:B------:R-:W-:-:S02]  /*0420*/  @!P1 IADD3 R0, PT, PT, -R0, RZ, RZ ;  /* 0x000000ff00009210 */ /* 0x000fc40007ffe1ff */
[----:B------:R-:W-:Y:S01]  /*0430*/  @!P2 IADD3 R2, PT, PT, -R2, RZ, RZ ;  /* 0x000000ff0202a210 */ /* 0x000fe20007ffe1ff */
[----:B------:R-:W3:Y:S01]  /*0440*/  @!P0 LDC.64 R12, c[0x0][0x3a0] ;  /* 0x0000e800ff0c8b82 */ /* 0x000ee20000000a00 */
[C---:B------:R-:W-:Y:S02]  /*0450*/  SEL R3, R5.reuse, R0, !P3 ;  /* 0x0000000005037207 */ /* 0x040fe40005800000 */
[----:B------:R-:W-:Y:S02]  /*0460*/  SHF.L.U32 R17, R26, 0x1, RZ ;  /* 0x000000011a117819 */ /* 0x000fe400000006ff */
[----:B------:R-:W-:Y:S02]  /*0470*/  SEL R5, R5, R2, !P3 ;  /* 0x0000000205057207 */ /* 0x000fe40005800000 */
[----:B------:R-:W-:Y:S02]  /*0480*/  SHF.L.U32 R0, R3, 0x2, RZ ;  /* 0x0000000203007819 */ /* 0x000fe400000006ff */
[----:B------:R-:W-:-:S02]  /*0490*/  LOP3.LUT R17, R17, 0x2, RZ, 0xc0, !PT ;  /* 0x0000000211117812 */ /* 0x000fc400078ec0ff */
[----:B------:R-:W-:Y:S02]  /*04a0*/  SHF.R.S32.HI R2, RZ, 0x1f, R5 ;  /* 0x0000001fff027819 */ /* 0x000fe40000011405 */
[----:B-1----:R-:W-:Y:S02]  /*04b0*/  ISETP.NE.AND P2, PT, RZ, UR6, PT ;  /* 0x00000006ff007c0c */ /* 0x002fe4000bf45270 */
[----:B------:R-:W-:Y:S01]  /*04c0*/  SHF.R.S32.HI R35, RZ, 0x1f, R0 ;  /* 0x0000001fff237819 */ /* 0x000fe20000011400 */
[----:B------:R-:W-:Y:S01]  /*04d0*/  IMAD R2, R2, UR26, RZ ;  /* 0x0000001a02027c24 */ /* 0x000fe2000f8e02ff */
[----:B------:R-:W-:-:S03]  /*04e0*/  LOP3.LUT R34, R0, R17, RZ, 0xfc, !PT ;  /* 0x0000001100227212 */ /* 0x000fc600078efcff */
[C---:B------:R-:W-:Y:S02]  /*04f0*/  IMAD R37, R5.reuse, UR27, R2 ;  /* 0x0000001b05257c24 */ /* 0x040fe4000f8e0202 */
[----:B------:R-:W-:Y:S02]  /*0500*/  IMAD.WIDE.U32 R34, R5, UR26, R34 ;  /* 0x0000001a05227c25 */ /* 0x000fe4000f8e0022 */
[----:B------:R-:W1:Y:S02]  /*0510*/  @!P0 LDC.64 R4, c[0x0][0x398] ;  /* 0x0000e600ff048b82 */ /* 0x000e640000000a00 */
[----:B0-----:R-:W-:Y:S01]  /*0520*/  @!P0 IMAD R2, R11, R14, RZ ;  /* 0x0000000e0b028224 */ /* 0x001fe200078e02ff */
[----:B------:R-:W-:Y:S02]  /*0530*/  IADD3 R37, PT, PT, R35, R37, RZ ;  /* 0x0000002523257210 */ /* 0x000fe40007ffe0ff */
[----:B------:R-:W-:-:S03]  /*0540*/  @!P0 MOV R36, R34 ;  /* 0x0000002200248202 */ /* 0x000fc60000000f00 */
[----:B------:R-:W0:Y:S01]  /*0550*/  @P2 LDC.64 R8, c[0x0][0x3b0] ;  /* 0x0000ec00ff082b82 */ /* 0x000e220000000a00 */
[C---:B------:R-:W-:Y:S02]  /*0560*/  @!P0 IMAD R19, R32.reuse, R15, R2 ;  /* 0x0000000f20138224 */ /* 0x040fe400078e0202 */
[----:B------:R-:W-:-:S05]  /*0570*/  @!P0 IMAD.WIDE.U32 R14, R32, R14, R36 ;  /* 0x0000000e200e8225 */ /* 0x000fca00078e0024 */
[----:B------:R-:W4:Y:S01]  /*0580*/  LDC.64 R10, c[0x0][0x3a8] ;  /* 0x0000ea00ff0a7b82 */ /* 0x000f220000000a00 */
[----:B------:R-:W-:Y:S02]  /*0590*/  @!P0 IADD3 R19, PT, PT, R15, R19, RZ ;  /* 0x000000130f138210 */ /* 0x000fe40007ffe0ff */
[C---:B------:R-:W-:Y:S02]  /*05a0*/  @!P0 SHF.L.U32 R15, R14.reuse, 0x2, RZ ;  /* 0x000000020e0f8819 */ /* 0x040fe400000006ff */
[----:B------:R-:W-:Y:S02]  /*05b0*/  @!P0 SHF.L.U64.HI R2, R14, 0x2, R19 ;  /* 0x000000020e028819 */ /* 0x000fe40000010213 */
[C---:B---3--:R-:W-:Y:S02]  /*05c0*/  @!P0 IADD3 R14, P1, PT, R15.reuse, R12, RZ ;  /* 0x0000000c0f0e8210 */ /* 0x048fe40007f3e0ff */
[----:B-1----:R-:W-:Y:S02]  /*05d0*/  @!P0 IADD3 R16, P3, PT, R15, R4, RZ ;  /* 0x000000040f108210 */ /* 0x002fe40007f7e0ff */
[----:B------:R-:W-:-:S02]  /*05e0*/  IADD3 R19, PT, PT, R17, R0, RZ ;  /* 0x0000000011137210 */ /* 0x000fc40007ffe0ff */
[C---:B------:R-:W-:Y:S02]  /*05f0*/  @!P0 IADD3.X R15, PT, PT, R2.reuse, R13, RZ, P1, !PT ;  /* 0x0000000d020f8210 */ /* 0x040fe40000ffe4ff */
[----:B------:R-:W-:Y:S02]  /*0600*/  CS2R R12, SRZ ;  /* 0x00000000000c7805 */ /* 0x000fe4000001ff00 */
[----:B------:R-:W-:Y:S01]  /*0610*/  @!P0 IADD3.X R17, PT, PT, R2, R5, RZ, P3, !PT ;  /* 0x0000000502118210 */ /* 0x000fe20001ffe4ff */
[C---:B0-----:R-:W-:Y:S01]  /*0620*/  @P2 IMAD.WIDE R8, R19.reuse, 0x2, R8 ;  /* 0x0000000213082825 */ /* 0x041fe200078e0208 */
[----:B------:R-:W-:Y:S02]  /*0630*/  CS2R R4, SRZ ;  /* 0x0000000000047805 */ /* 0x000fe4000001ff00 */
[----:B------:R-:W3:Y:S01]  /*0640*/  @!P0 LDG.E.64 R12, desc[UR14][R14.64] ;  /* 0x0000000e0e0c8981 */ /* 0x000ee2000c1e1b00 */
[----:B----4-:R-:W-:-:S03]  /*0650*/  IMAD.WIDE R10, R19, 0x2, R10 ;  /* 0x00000002130a7825 */ /* 0x010fc600078e020a */
[----:B------:R-:W4:Y:S04]  /*0660*/  @P2 LDG.E.U16 R2, desc[UR14][R8.64] ;  /* 0x0000000e08022981 */ /* 0x000f28000c1e1500 */
[----:B------:R-:W5:Y:S04]  /*0670*/  @P2 LDG.E.U16 R18, desc[UR14][R8.64+0x2] ;  /* 0x0000020e08122981 */ /* 0x000f68000c1e1500 */
[----:B------:R-:W5:Y:S04]  /*0680*/  LDG.E.U16 R27, desc[UR14][R10.64] ;  /* 0x0000000e0a1b7981 */ /* 0x000f68000c1e1500 */
[----:B------:R-:W5:Y:S04]  /*0690*/  LDG.E.U16 R25, desc[UR14][R10.64+0x2] ;  /* 0x0000020e0a197981 */ /* 0x000f68000c1e1500 */
[----:B------:R-:W5:Y:S01]  /*06a0*/  @!P0 LDG.E.64 R4, desc[UR14][R16.64] ;  /* 0x0000000e10048981 */ /* 0x000f62000c1e1b00 */
        /* <DEDUP_REMOVED lines=13> */
[----:B------:R-:W-:-:S03]  /*0780*/  FADD.FTZ R13, -R6, R13 ;  /* 0x0000000d060d7221 */ /* 0x000fc60000010100 */
[----:B------:R-:W-:Y:S01]  /*0790*/  FMUL.FTZ R0, R12, UR17 ;  /* 0x000000110c007c20 */ /* 0x000fe20008410000 */
[----:B----4-:R-:W-:Y:S01]  /*07a0*/  @P2 SHF.L.U32 R30, R2, 0x10, RZ ;  /* 0x00000010021e2819 */ /* 0x010fe200000006ff */
[----:B------:R-:W-:Y:S01]  /*07b0*/  FMUL.FTZ R2, R13, UR17 ;  /* 0x000000110d027c20 */ /* 0x000fe20008410000 */
[----:B-----5:R-:W-:Y:S02]  /*07c0*/  @P2 SHF.L.U32 R28, R18, 0x10, RZ ;  /* 0x00000010121c2819 */ /* 0x020fe400000006ff */
[----:B------:R-:W-:Y:S02]  /*07d0*/  SHF.L.U32 R27, R27, 0x10, RZ ;  /* 0x000000101b1b7819 */ /* 0x000fe400000006ff */
[----:B------:R-:W-:Y:S02]  /*07e0*/  SHF.L.U32 R25, R25, 0x10, RZ ;  /* 0x0000001019197819 */ /* 0x000fe400000006ff */
[----:B------:R-:W-:Y:S02]  /*07f0*/  MOV R7, R5 ;  /* 0x0000000500077202 */ /* 0x000fe40000000f00 */
[----:B------:R-:W-:Y:S01]  /*0800*/  MOV R6, R4 ;  /* 0x0000000400067202 */ /* 0x000fe20000000f00 */
        /* <DEDUP_REMOVED lines=19> */
.L_x_1135:
        /* <DEDUP_REMOVED lines=44> */
.L_x_1137:
[----:B------:R-:W-:Y:S05]  /*0c00*/  BSYNC.RECONVERGENT B0 ;  /* 0x0000000000007941 */ /* 0x000fea0003800200 */
.L_x_1136:
        /* <DEDUP_REMOVED lines=15> */
.L_x_1139:
[----:B------:R-:W-:Y:S05]  /*0d00*/  BSYNC.RECONVERGENT B0 ;  /* 0x0000000000007941 */ /* 0x000fea0003800200 */
.L_x_1138:
        /* <DEDUP_REMOVED lines=318> */
.L_x_1141:
[----:B------:R-:W-:Y:S05]  /*20f0*/  BSYNC.RECONVERGENT B0 ;  /* 0x0000000000007941 */ /* 0x000fea0003800200 */
.L_x_1140:
        /* <DEDUP_REMOVED lines=8> */
[----:B------:R-:W-:Y:S01]  /*2180*/  SHF.L.U32 R23, R18, 0x1, RZ ;  /* 0x0000000112177819 */ /* 0x000fe200000006ff */
[----:B--2---:R-:W-:Y:S01]  /*2190*/  IMAD.WIDE R14, R3, 0x4, R14 ;  /* 0x00000004030e7825 */ /* 0x004fe200078e020e */
[----:B------:R-:W-:Y:S02]  /*21a0*/  IADD3.X R3, PT, PT, RZ, R13, RZ, P1, !PT ;  /* 0x0000000dff037210 */ /* 0x000fe40000ffe4ff */
[----:B------:R-:W-:Y:S02]  /*21b0*/  LEA.HI R19, P1, R17, R16, RZ, 0x1 ;  /* 0x0000001011137211 */ /* 0x000fe400078308ff */
[----:B------:R-:W-:Y:S01]  /*21c0*/  LOP3.LUT R23, R23, 0xfffffffc, RZ, 0xc0, !PT ;  /* 0xfffffffc17177812 */ /* 0x000fe200078ec0ff */
[----:B------:R4:W-:Y:S01]  /*21d0*/  REDG.E.ADD.F32.FTZ.RN.STRONG.GPU desc[UR14][R14.64], R8 ;  /* 0x000000080e0079a6 */ /* 0x0009e2000c12f30e */
[----:B------:R-:W-:-:S02]  /*21e0*/  SHF.L.U32 R21, R19, 0x1, RZ ;  /* 0x0000000113157819 */ /* 0x000fc400000006ff */
        /* <DEDUP_REMOVED lines=13> */
.L_x_1143:
[----:B------:R-:W-:Y:S05]  /*22c0*/  BSYNC.RECONVERGENT B0 ;  /* 0x0000000000007941 */ /* 0x000fea0003800200 */
.L_x_1142:
        /* <DEDUP_REMOVED lines=30> */
.L_x_1146:
[----:B0-----:R-:W4:Y:S04]  /*24b0*/  LDG.E.STRONG.GPU R3, desc[UR14][R8.64] ;  /* 0x0000000e08037981 */ /* 0x001f28000c1ef900 */
[----:B----4-:R-:W-:Y:S01]  /*24c0*/  CCTL.IVALL ;  /* 0x00000000ff00798f */ /* 0x010fe20002000000 */
[----:B------:R-:W-:Y:S05]  /*24d0*/  YIELD ;  /* 0x0000000000007946 */ /* 0x000fea0003800000 */
[----:B------:R-:W-:-:S13]  /*24e0*/  ISETP.NE.AND P1, PT, R3, R12, PT ;  /* 0x0000000c0300720c */ /* 0x000fda0003f25270 */
[----:B------:R-:W-:Y:S05]  /*24f0*/  @P1 BRA `(.L_x_1146) ;  /* 0xfffffffc00ec1947 */ /* 0x000fea000383ffff */
.L_x_1145:
[----:B------:R-:W-:Y:S05]  /*2500*/  WARPSYNC.ALL ;  /* 0x0000000000007948 */ /* 0x000fea0003800000 */
[----:B------:R-:W-:Y:S01]  /*2510*/  BAR.SYNC.DEFER_BLOCKING 0x0 ;  /* 0x0000000000007b1d */ /* 0x000fe20000010000 */
[----:B0-----:R-:W-:-:S05]  /*2520*/  HFMA2 R3, -RZ, RZ, 0, 0 ;  /* 0x00000000ff037431 */ /* 0x001fca00000001ff */
[----:B------:R-:W-:Y:S05]  /*2530*/  @!P4 BRA `(.L_x_1147) ;  /* 0x00000004002cc947 */ /* 0x000fea0003800000 */
[----:B------:R-:W-:-:S07]  /*2540*/  MOV R3, RZ ;  /* 0x000000ff00037202 */ /* 0x000fce0000000f00 */
.L_x_1148:
[C---:B----4-:R-:W-:Y:S02]  /*2550*/  IADD3 R10, PT, PT, R3.reuse, 0x1, RZ ;  /* 0x00000001030a7810 */ /* 0x050fe40007ffe0ff */
[C---:B------:R-:W-:Y:S02]  /*2560*/  ISETP.EQ.OR P4, PT, R3.reuse, UR19, P3 ;  /* 0x0000001303007c0c */ /* 0x040fe40009f82670 */
[----:B------:R-:W-:Y:S02]  /*2570*/  ISETP.EQ.OR P5, PT, R10, UR19, P3 ;  /* 0x000000130a007c0c */ /* 0x000fe40009fa2670 */
[C---:B--2---:R-:W-:Y:S02]  /*2580*/  IADD3 R13, PT, PT, R3.reuse, 0x2, RZ ;  /* 0x00000002030d7810 */ /* 0x044fe40007ffe0ff */
[----:B-1----:R-:W-:Y:S02]  /*2590*/  IADD3 R12, PT, PT, R3, 0x3, RZ ;  /* 0x00000003030c7810 */ /* 0x002fe40007ffe0ff */
[----:B------:R-:W-:-:S02]  /*25a0*/  ISETP.EQ.OR P6, PT, R13, UR19, P3 ;  /* 0x000000130d007c0c */ /* 0x000fc40009fc2670 */
[----:B------:R-:W-:Y:S02]  /*25b0*/  MOV R8, UR21 ;  /* 0x0000001500087c02 */ /* 0x000fe40008000f00 */
[----:B------:R-:W-:Y:S02]  /*25c0*/  MOV R11, UR21 ;  /* 0x00000015000b7c02 */ /* 0x000fe40008000f00 */
[----:B------:R-:W-:Y:S01]  /*25d0*/  ISETP.EQ.OR P1, PT, R12, UR19, P3 ;  /* 0x000000130c007c0c */ /* 0x000fe20009f22670 */
[----:B------:R-:W-:Y:S01]  /*25e0*/  @!P4 IMAD R8, R3, R8, UR12 ;  /* 0x0000000c0308ce24 */ /* 0x000fe2000f8e0208 */
[----:B------:R-:W-:Y:S01]  /*25f0*/  MOV R9, 0x8 ;  /* 0x0000000800097802 */ /* 0x000fe20000000f00 */
[----:B------:R-:W-:Y:S02]  /*2600*/  @!P5 IMAD R10, R10, R11, UR12 ;  /* 0x0000000c0a0ade24 */ /* 0x000fe4000f8e020b */
[----:B------:R-:W-:Y:S01]  /*2610*/  HFMA2 R11, -RZ, RZ, 0, 4.76837158203125e-07 ;  /* 0x00000008ff0b7431 */ /* 0x000fe200000001ff */
[----:B------:R-:W-:Y:S01]  /*2620*/  MOV R14, UR21 ;  /* 0x00000015000e7c02 */ /* 0x000fe20008000f00 */
[----:B------:R-:W-:Y:S01]  /*2630*/  @!P4 IMAD.WIDE.U32 R8, R8, R9, UR8 ;  /* 0x000000080808ce25 */ /* 0x000fe2000f8e0009 */
[----:B------:R-:W-:-:S02]  /*2640*/  MOV R15, UR21 ;  /* 0x00000015000f7c02 */ /* 0x000fc40008000f00 */
[----:B------:R-:W-:Y:S01]  /*2650*/  MOV R16, 0x8 ;  /* 0x0000000800107802 */ /* 0x000fe20000000f00 */
[----:B------:R-:W-:Y:S02]  /*2660*/  @!P6 IMAD R13, R13, R14, UR12 ;  /* 0x0000000c0d0dee24 */ /* 0x000fe4000f8e020e */
[----:B------:R-:W-:Y:S01]  /*2670*/  @!P1 IMAD R14, R12, R15, UR12 ;  /* 0x0000000c0c0e9e24 */ /* 0x000fe2000f8e020f */
[----:B------:R-:W3:Y:S01]  /*2680*/  @!P4 LDG.E.64 R8, desc[UR14][R8.64] ;  /* 0x0000000e0808c981 */ /* 0x000ee2000c1e1b00 */
[----:B------:R-:W-:Y:S02]  /*2690*/  HFMA2 R15, -RZ, RZ, 0, 4.76837158203125e-07 ;  /* 0x00000008ff0f7431 */ /* 0x000fe400000001ff */
[----:B------:R-:W-:-:S04]  /*26a0*/  @!P5 IMAD.WIDE.U32 R10, R10, R11, UR8 ;  /* 0x000000080a0ade25 */ /* 0x000fc8000f8e000b */
[----:B------:R-:W-:Y:S02]  /*26b0*/  @!P6 IMAD.WIDE.U32 R12, R13, R16, UR8 ;  /* 0x000000080d0cee25 */ /* 0x000fe4000f8e0010 */
[----:B------:R-:W2:Y:S02]  /*26c0*/  @!P5 LDG.E.64 R10, desc[UR14][R10.64] ;  /* 0x0000000e0a0ad981 */ /* 0x000ea4000c1e1b00 */
[----:B------:R-:W-:Y:S02]  /*26d0*/  @!P1 IMAD.WIDE.U32 R14, R14, R15, UR8 ;  /* 0x000000080e0e9e25 */ /* 0x000fe4000f8e000f */
[----:B------:R-:W4:Y:S04]  /*26e0*/  @!P6 LDG.E.64 R12, desc[UR14][R12.64] ;  /* 0x0000000e0c0ce981 */ /* 0x000f28000c1e1b00 */
[----:B------:R-:W5:Y:S01]  /*26f0*/  @!P1 LDG.E.64 R14, desc[UR14][R14.64] ;  /* 0x0000000e0e0e9981 */ /* 0x000f62000c1e1b00 */
[----:B------:R-:W-:-:S02]  /*2700*/  HFMA2 R17, -RZ, RZ, 0, 4.76837158203125e-07 ;  /* 0x00000008ff117431 */ /* 0x000fc400000001ff */
[----:B---3--:R-:W-:Y:S01]  /*2710*/  @!P4 FADD.FTZ R6, R6, R8 ;  /* 0x000000080606c221 */ /* 0x008fe20000010000 */
[----:B------:R-:W-:Y:S01]  /*2720*/  IADD3 R8, PT, PT, R3, 0x4, RZ ;  /* 0x0000000403087810 */ /* 0x000fe20007ffe0ff */
        /* <DEDUP_REMOVED lines=8> */
[----:B------:R-:W-:Y:S01]  /*27b0*/  MOV R13, UR21 ;  /* 0x00000015000d7c02 */ /* 0x000fe20008000f00 */
[----:B------:R-:W-:Y:S01]  /*27c0*/  @!P6 FADD.FTZ R6, R6, R12 ;  /* 0x0000000c0606e221 */ /* 0x000fe20000010000 */
[----:B------:R-:W-:Y:S01]  /*27d0*/  IADD3 R12, PT, PT, R3, 0x7, RZ ;  /* 0x00000007030c7810 */ /* 0x000fe20007ffe0ff */
[----:B-----5:R-:W-:Y:S01]  /*27e0*/  @!P1 FADD.FTZ R7, R7, R15 ;  /* 0x0000000f07079221 */ /* 0x020fe20000010000 */
[----:B------:R-:W-:-:S02]  /*27f0*/  ISETP.EQ.OR P6, PT, R11, UR19, P3 ;  /* 0x000000130b007c0c */ /* 0x000fc40009fc2670 */
[----:B------:R-:W-:Y:S01]  /*2800*/  MOV R10, UR21 ;  /* 0x00000015000a7c02 */ /* 0x000fe20008000f00 */
[----:B------:R-:W-:Y:S01]  /*2810*/  @!P1 FADD.FTZ R6, R6, R14 ;  /* 0x0000000e06069221 */ /* 0x000fe20000010000 */
[----:B------:R-:W-:Y:S01]  /*2820*/  MOV R15, 0x8 ;  /* 0x00000008000f7802 */ /* 0x000fe20000000f00 */
[----:B------:R-:W-:Y:S01]  /*2830*/  @!P4 IMAD R8, R8, R13, UR12 ;  /* 0x0000000c0808ce24 */ /* 0x000fe2000f8e020d */
[----:B------:R-:W-:Y:S01]  /*2840*/  ISETP.EQ.OR P1, PT, R12, UR19, P3 ;  /* 0x000000130c007c0c */ /* 0x000fe20009f22670 */
[----:B------:R-:W-:Y:S02]  /*2850*/  @!P5 IMAD R10, R9, R10, UR12 ;  /* 0x0000000c090ade24 */ /* 0x000fe4000f8e020a */
[----:B------:R-:W-:Y:S01]  /*2860*/  @!P4 IMAD.WIDE.U32 R8, R8, R15, UR8 ;  /* 0x000000080808ce25 */ /* 0x000fe2000f8e000f */
[----:B------:R-:W-:Y:S02]  /*2870*/  MOV R14, UR21 ;  /* 0x00000015000e7c02 */ /* 0x000fe40008000f00 */
[----:B------:R-:W-:-:S03]  /*2880*/  MOV R15, UR21 ;  /* 0x00000015000f7c02 */ /* 0x000fc60008000f00 */
[----:B------:R-:W2:Y:S01]  /*2890*/  @!P4 LDG.E.64 R8, desc[UR14][R8.64] ;  /* 0x0000000e0808c981 */ /* 0x000ea2000c1e1b00 */
[----:B------:R-:W-:Y:S02]  /*28a0*/  @!P6 IMAD R13, R11, R14, UR12 ;  /* 0x0000000c0b0dee24 */ /* 0x000fe4000f8e020e */
        /* <DEDUP_REMOVED lines=20> */
.L_x_1147:
        /* <DEDUP_REMOVED lines=8> */
[C---:B----4-:R-:W-:Y:S01]  /*2a70*/  IADD3 R10, PT, PT, R3.reuse, 0x1, RZ ;  /* 0x00000001030a7810 */ /* 0x050fe20007ffe0ff */
[----:B------:R-:W-:Y:S01]  /*2a80*/  HFMA2 R9, -RZ, RZ, 0, 4.76837158203125e-07 ;  /* 0x00000008ff097431 */ /* 0x000fe200000001ff */
[C---:B------:R-:W-:Y:S01]  /*2a90*/  ISETP.EQ.OR P1, PT, R3.reuse, UR19, P3 ;  /* 0x0000001303007c0c */ /* 0x040fe20009f22670 */
[----:B------:R-:W-:Y:S01]  /*2aa0*/  HFMA2 R16, -RZ, RZ, 0, 4.76837158203125e-07 ;  /* 0x00000008ff107431 */ /* 0x000fe200000001ff */
        /* <DEDUP_REMOVED lines=14> */
[----:B------:R-:W-:Y:S01]  /*2b90*/  @!P4 IMAD.WIDE.U32 R10, R10, R11, UR8 ;  /* 0x000000080a0ace25 */ /* 0x000fe2000f8e000b */
[----:B------:R-:W3:Y:S03]  /*2ba0*/  @!P1 LDG.E.64 R8, desc[UR14][R8.64] ;  /* 0x0000000e08089981 */ /* 0x000ee6000c1e1b00 */
        /* <DEDUP_REMOVED lines=16> */
.L_x_1149:
[----:B------:R-:W-:Y:S05]  /*2cb0*/  BRA.U !UP1, `(.L_x_1144) ;  /* 0x0000000109847547 */ /* 0x000fea000b800000 */
[----:B------:R-:W-:Y:S02]  /*2cc0*/  UISETP.NE.AND UP0, UPT, UR7, 0x1, UPT ;  /* 0x000000010700788c */ /* 0x000fe4000bf05270 */
[----:B------:R-:W-:-:S07]  /*2cd0*/  ULOP3.LUT UP1, URZ, UR20, 0x1, URZ, 0xc0, !UPT ;  /* 0x0000000114ff7892 */ /* 0x000fce000f82c0ff */
[----:B------:R-:W-:Y:S05]  /*2ce0*/  BRA.U !UP0, `(.L_x_1150) ;  /* 0x0000000108487547 */ /* 0x000fea000b800000 */
[C---:B----4-:R-:W-:Y:S01]  /*2cf0*/  IADD3 R8, PT, PT, R3.reuse, 0x1, RZ ;  /* 0x0000000103087810 */ /* 0x050fe20007ffe0ff */
        /* <DEDUP_REMOVED lines=17> */
.L_x_1150:
[----:B------:R-:W-:Y:S01]  /*2e10*/  ISETP.EQ.OR P1, PT, R3, UR19, P3 ;  /* 0x0000001303007c0c */ /* 0x000fe20009f22670 */
[----:B------:R-:W-:Y:S03]  /*2e20*/  BSSY.RECONVERGENT B0, `(.L_x_1144) ;  /* 0x000000a000007945 */ /* 0x000fe60003800200 */
[----:B------:R-:W-:-:S13]  /*2e30*/  PLOP3.LUT P1, PT, P1, PT, UP1, 0xd5, 0x5d ;  /* 0x00000000005d781c */ /* 0x000fda0000f2fa1d */
[----:B------:R-:W-:Y:S05]  /*2e40*/  @P1 BRA `(.L_x_1151) ;  /* 0x00000000001c1947 */ /* 0x000fea0003800000 */
[----:B----4-:R-:W-:Y:S01]  /*2e50*/  HFMA2 R9, -RZ, RZ, 0, 4.76837158203125e-07 ;  /* 0x00000008ff097431 */ /* 0x010fe200000001ff */
[----:B------:R-:W-:-:S05]  /*2e60*/  MOV R8, UR21 ;  /* 0x0000001500087c02 */ /* 0x000fca0008000f00 */
[----:B------:R-:W-:-:S04]  /*2e70*/  IMAD R8, R3, R8, UR12 ;  /* 0x0000000c03087e24 */ /* 0x000fc8000f8e0208 */
[----:B------:R-:W-:-:S06]  /*2e80*/  IMAD.WIDE.U32 R8, R8, R9, UR8 ;  /* 0x0000000808087e25 */ /* 0x000fcc000f8e0009 */
[----:B------:R-:W3:Y:S02]  /*2e90*/  LDG.E.64 R8, desc[UR14][R8.64] ;  /* 0x0000000e08087981 */ /* 0x000ee4000c1e1b00 */
[----:B---3--:R-:W-:Y:S01]  /*2ea0*/  FADD.FTZ R6, R6, R8 ;  /* 0x0000000806067221 */ /* 0x008fe20000010000 */
[----:B------:R-:W-:-:S07]  /*2eb0*/  FADD.FTZ R7, R7, R9 ;  /* 0x0000000907077221 */ /* 0x000fce0000010000 */
.L_x_1151:
[----:B------:R-:W-:Y:S05]  /*2ec0*/  BSYNC.RECONVERGENT B0 ;  /* 0x0000000000007941 */ /* 0x000fea0003800200 */
.L_x_1144:
        /* <DEDUP_REMOVED lines=12> */
[----:B------:R-:W1:Y:S08]  /*2f90*/  MUFU.EX2 R3, R3 ;  /* 0x0000000300037308 */ /* 0x000e700000000800 */
[----:B------:R-:W5:Y:S01]  /*2fa0*/  MUFU.EX2 R10, R10 ;  /* 0x0000000a000a7308 */ /* 0x000f620000000800 */
[----:B-1-3--:R-:W-:-:S07]  /*2fb0*/  FADD.FTZ R6, R3, 1 ;  /* 0x3f80000003067421 */ /* 0x00afce0000010000 */
[----:B------:R-:W2:Y:S01]  /*2fc0*/  MUFU.RCP R7, R6 ;  /* 0x0000000600077308 */ /* 0x000ea20000001000 */
[----:B-----5:R-:W-:-:S07]  /*2fd0*/  FADD.FTZ R11, R10, 1 ;  /* 0x3f8000000a0b7421 */ /* 0x020fce0000010000 */
        /* <DEDUP_REMOVED lines=9> */
.L_x_1152:
[----:B0---4-:R-:W-:Y:S01]  /*3070*/  FMUL.FTZ R3, R8, UR6 ;  /* 0x0000000608037c20 */ /* 0x011fe20008410000 */
[----:B------:R-:W-:Y:S01]  /*3080*/  FMUL.FTZ R9, R9, UR6 ;  /* 0x0000000609097c20 */ /* 0x000fe20008410000 */
[----:B------:R-:W-:Y:S04]  /*3090*/  BSSY.RECONVERGENT B0, `(.L_x_1153) ;  /* 0x0000014000007945 */ /* 0x000fe80003800200 */
[----:B------:R-:W-:Y:S05]  /*30a0*/  @P0 BRA `(.L_x_1154) ;  /* 0x0000000000480947 */ /* 0x000fea0003800000 */
[----:B------:R-:W0:Y:S01]  /*30b0*/  LDCU.64 UR8, c[0x0][0x3f8] ;  /* 0x00007f00ff0877ac */ /* 0x000e220008000a00 */
[----:B------:R-:W-:Y:S01]  /*30c0*/  SHF.R.S32.HI R11, RZ, 0x1f, R32 ;  /* 0x0000001fff0b7819 */ /* 0x000fe20000011420 */
[--C-:B------:R-:W-:Y:S01]  /*30d0*/  FFMA.FTZ R0, R0, R3, R9.reuse ;  /* 0x0000000300007223 */ /* 0x100fe20000010009 */
[----:B-1-3--:R-:W-:Y:S01]  /*30e0*/  MOV R6, R34 ;  /* 0x0000002200067202 */ /* 0x00afe20000000f00 */
[----:B------:R-:W1:Y:S01]  /*30f0*/  LDCU.64 UR6, c[0x0][0x380] ;  /* 0x00007000ff0677ac */ /* 0x000e620008000a00 */
        /* <DEDUP_REMOVED lines=13> */
.L_x_1154:
[----:B------:R-:W-:Y:S05]  /*31d0*/  BSYNC.RECONVERGENT B0 ;  /* 0x0000000000007941 */ /* 0x000fea0003800200 */
.L_x_1153:
[----:B------:R-:W-:Y:S02]  /*31e0*/  UIADD3 UR11, UPT, UPT, UR21, UR11, URZ ;  /* 0x0000000b150b7290 */ /* 0x000fe4000fffe0ff */
[----:B------:R-:W-:Y:S02]  /*31f0*/  UIADD3 UR4, UPT, UPT, UR4, 0x1, URZ ;  /* 0x0000000104047890 */ /* 0x000fe4000fffe0ff */
[----:B------:R-:W-:-:S09]  /*3200*/  UISETP.GE.AND UP0, UPT, UR11, UR5, UPT ;  /* 0x000000050b00728c */ /* 0x000fd2000bf06270 */
[----:B------:R-:W-:Y:S05]  /*3210*/  BRA.U !UP0, `(.L_x_1155) ;  /* 0xffffffcd08e47547 */ /* 0x000fea000b83ffff */
.L_x_1134:
[----:B0-----:R-:W0:Y:S01]  /*3220*/  LDC R4, c[0x0][0x370] ;  /* 0x0000dc00ff047b82 */ /* 0x001e220000000800 */
[----:B------:R-:W-:Y:S01]  /*3230*/  ISETP.NE.AND P2, PT, R26, RZ, PT ;  /* 0x000000ff1a00720c */ /* 0x000fe20003f45270 */
[----:B------:R-:W-:Y:S06]  /*3240*/  BSSY.RECONVERGENT B0, `(.L_x_1156) ;  /* 0x0000011000007945 */ /* 0x000fec0003800200 */
[----:B-1-3--:R-:W1:Y:S08]  /*3250*/  LDC R7, c[0x0][0x374] ;  /* 0x0000dd00ff077b82 */ /* 0x00ae700000000800 */
[----:B------:R-:W3:Y:S01]  /*3260*/  LDC.64 R2, c[0x0][0x3c8] ;  /* 0x0000f200ff027b82 */ /* 0x000ee20000000a00 */
[----:B0-----:R-:W-:-:S02]  /*3270*/  IADD3 R5, PT, PT, R4, -0x1, RZ ;  /* 0xffffffff04057810 */ /* 0x001fc40007ffe0ff */
        /* <DEDUP_REMOVED lines=13> */
.L_x_1157:
[----:B------:R-:W-:Y:S05]  /*3350*/  BSYNC.RECONVERGENT B0 ;  /* 0x0000000000007941 */ /* 0x000fea0003800200 */
.L_x_1156:
[----:B------:R-:W-:Y:S05]  /*3360*/  @P0 EXIT ;  /* 0x000000000000094d */ /* 0x000fea0003800000 */
[----:B------:R-:W-:Y:S05]  /*3370*/  @P2 BRA `(.L_x_1158) ;  /* 0x0000000000202947 */ /* 0x000fea0003800000 */
[----:B------:R-:W-:-:S05]  /*3380*/  IMAD R0, R4, R7, RZ ;  /* 0x0000000704007224 */ /* 0x000fca00078e02ff */
[----:B------:R-:W-:-:S13]  /*3390*/  ISETP.NE.AND P0, PT, R0, -0x1, PT ;  /* 0xffffffff0000780c */ /* 0x000fda0003f05270 */
[----:B------:R-:W-:Y:S05]  /*33a0*/  @!P0 BRA `(.L_x_1158) ;  /* 0x0000000000148947 */ /* 0x000fea0003800000 */
.L_x_1159:
[----:B0-----:R-:W3:Y:S04]  /*33b0*/  LDG.E.STRONG.GPU R5, desc[UR14][R2.64] ;  /* 0x0000000e02057981 */ /* 0x001ee8000c1ef900 */
[----:B---3--:R-:W-:Y:S01]  /*33c0*/  CCTL.IVALL ;  /* 0x00000000ff00798f */ /* 0x008fe20002000000 */
[----:B------:R-:W-:Y:S05]  /*33d0*/  YIELD ;  /* 0x0000000000007946 */ /* 0x000fea0003800000 */
[----:B------:R-:W-:-:S13]  /*33e0*/  ISETP.NE.AND P0, PT, R5, R0, PT ;  /* 0x000000000500720c */ /* 0x000fda0003f05270 */
[----:B------:R-:W-:Y:S05]  /*33f0*/  @P0 BRA `(.L_x_1159) ;  /* 0xfffffffc00ec0947 */ /* 0x000fea000383ffff */
.L_x_1158:
        /* <DEDUP_REMOVED lines=42> */
[----:B------:R-:W-:Y:S01]  /*36a0*/  SHF.L.U32 R16, R26, 0x2, RZ ;  /* 0x000000021a107819 */ /* 0x000fe200000006ff */
[----:B------:R-:W3:Y:S01]  /*36b0*/  LDCU.64 UR18, c[0x0][0x388] ;  /* 0x00007100ff1277ac */ /* 0x000ee20008000a00 */
[C---:B------:R-:W-:Y:S02]  /*36c0*/  SHF.L.U32 R3, R18.reuse, 0x7, RZ ;  /* 0x0000000712037819 */ /* 0x040fe400000006ff */
[----:B------:R-:W-:Y:S01]  /*36d0*/  LOP3.LUT R18, R18, 0x3, RZ, 0xc0, !PT ;  /* 0x0000000312127812 */ /* 0x000fe200078ec0ff */
[----:B------:R-:W-:Y:S01]  /*36e0*/  USHF.L.U32 UR4, UR11, 0x2, URZ ;  /* 0x000000020b047899 */ /* 0x000fe200080006ff */
[----:B------:R-:W-:-:S02]  /*36f0*/  LOP3.LUT R3, R3, 0x180, RZ, 0xc0, !PT ;  /* 0x0000018003037812 */ /* 0x000fc400078ec0ff */
[----:B------:R-:W-:Y:S02]  /*3700*/  SHF.L.U64.HI R21, R26, 0x2, R11 ;  /* 0x000000021a157819 */ /* 0x000fe4000001020b */
[----:B------:R-:W-:Y:S01]  /*3710*/  IADD3 R26, P4, PT, R3, R26, RZ ;  /* 0x0000001a031a7210 */ /* 0x000fe20007f9e0ff */
[----:B------:R-:W-:Y:S01]  /*3720*/  IMAD.WIDE.U32 R2, R2, 0x4, RZ ;  /* 0x0000000402027825 */ /* 0x000fe200078e00ff */
[C---:B0-----:R-:W-:Y:S02]  /*3730*/  IADD3 R12, P1, PT, R16.reuse, UR12, RZ ;  /* 0x0000000c100c7c10 */ /* 0x041fe4000ff3e0ff */
[----:B------:R-:W-:Y:S02]  /*3740*/  MOV R0, UR8 ;  /* 0x0000000800007c02 */ /* 0x000fe40008000f00 */
[----:B-1----:R-:W-:Y:S02]  /*3750*/  IADD3 R14, P2, PT, R16, UR16, RZ ;  /* 0x00000010100e7c10 */ /* 0x002fe4000ff5e0ff */
[----:B------:R-:W-:-:S02]  /*3760*/  MOV R5, UR9 ;  /* 0x0000000900057c02 */ /* 0x000fc40008000f00 */
[----:B------:R-:W-:Y:S02]  /*3770*/  MOV R10, UR6 ;  /* 0x00000006000a7c02 */ /* 0x000fe40008000f00 */
[----:B------:R-:W-:Y:S02]  /*3780*/  MOV R7, UR7 ;  /* 0x0000000700077c02 */ /* 0x000fe40008000f00 */
[----:B---3--:R-:W-:Y:S02]  /*3790*/  IADD3 R16, P3, PT, R16, UR18, RZ ;  /* 0x0000001210107c10 */ /* 0x008fe4000ff7e0ff */
[----:B------:R-:W-:Y:S02]  /*37a0*/  IADD3 R18, P5, PT, RZ, -R18, RZ ;  /* 0x80000012ff127210 */ /* 0x000fe40007fbe0ff */
[C---:B------:R-:W-:Y:S02]  /*37b0*/  IADD3.X R25, PT, PT, R21.reuse, UR13, RZ, P1, !PT ;  /* 0x0000000d15197c10 */ /* 0x040fe40008ffe4ff */
[----:B------:R-:W-:-:S02]  /*37c0*/  IADD3.X R23, PT, PT, R21, UR17, RZ, P2, !PT ;  /* 0x0000001115177c10 */ /* 0x000fc400097fe4ff */
[----:B------:R-:W-:Y:S02]  /*37d0*/  SHF.L.U64.HI R0, R0, 0x2, R5 ;  /* 0x0000000200007819 */ /* 0x000fe40000010205 */
[----:B------:R-:W-:Y:S02]  /*37e0*/  SHF.L.U64.HI R10, R10, 0x2, R7 ;  /* 0x000000020a0a7819 */ /* 0x000fe40000010207 */
[----:B------:R-:W-:Y:S02]  /*37f0*/  IADD3.X R21, PT, PT, R21, UR19, RZ, P3, !PT ;  /* 0x0000001315157c10 */ /* 0x000fe40009ffe4ff */
[----:B------:R-:W-:Y:S02]  /*3800*/  IADD3 R20, PT, PT, R3, UR4, RZ ;  /* 0x0000000403147c10 */ /* 0x000fe4000fffe0ff */
[----:B------:R-:W-:Y:S02]  /*3810*/  IADD3.X R19, PT, PT, RZ, -0x1, RZ, P5, !PT ;  /* 0xffffffffff137810 */ /* 0x000fe40002ffe4ff */
[----:B------:R-:W-:-:S07]  /*3820*/  IADD3.X R11, PT, PT, RZ, R11, RZ, P4, !PT ;  /* 0x0000000bff0b7210 */ /* 0x000fce00027fe4ff */
.L_x_1162:
        /* <DEDUP_REMOVED lines=32> */
.L_x_1161:
[----:B------:R-:W-:Y:S05]  /*3a30*/  BSYNC.RECONVERGENT B0 ;  /* 0x0000000000007941 */ /* 0x000fea0003800200 */
.L_x_1160:
        /* <DEDUP_REMOVED lines=11> */
.L_x_1164:
        /* <DEDUP_REMOVED lines=80> */
[----:B------:R-:W-:Y:S02]  /*3ff0*/  ISETP.GT.AND.EX P0, PT, R0, RZ, PT, P0 ;  /* 0x000000ff0000720c */ /* 0x000fe40003f04300 */
[----:B---3--:R-:W-:Y:S02]  /*4000*/  F2FP.BF16.F32.PACK_AB R5, R11, R4 ;  /* 0x000000040b05723e */ /* 0x008fe400000010ff */
[----:B----4-:R-:W-:-:S03]  /*4010*/  F2FP.BF16.F32.PACK_AB R7, R9, R6 ;  /* 0x000000060907723e */ /* 0x010fc600000010ff */
[----:B------:R1:W-:Y:S04]  /*4020*/  STG.E desc[UR14][R2.64], R5 ;  /* 0x0000000502007986 */ /* 0x0003e8000c10190e */
[----:B------:R1:W-:Y:S01]  /*4030*/  STG.E desc[UR14][R14.64], R7 ;  /* 0x000000070e007986 */ /* 0x0003e2000c10190e */
[----:B------:R-:W-:Y:S01]  /*4040*/  HFMA2 R11, -RZ, RZ, 0, 0 ;  /* 0x00000000ff0b7431 */ /* 0x000fe200000001ff */
[----:B------:R-:W-:Y:S06]  /*4050*/  @P0 BRA `(.L_x_1164) ;  /* 0xfffffff800a40947 */ /* 0x000fec000383ffff */
[----:B------:R-:W-:Y:S05]  /*4060*/  BSYNC.RECONVERGENT B0 ;  /* 0x0000000000007941 */ /* 0x000fea0003800200 */
.L_x_1163:
[----:B------:R-:W-:Y:S05]  /*4070*/  EXIT ;  /* 0x000000000000794d */ /* 0x000fea0003800000 */
.L_x_1165:
        /* <DEDUP_REMOVED lines=16> */
.L_x_2495:


//--------------------- .text._Z35group_norm_nhwc_bwd_one_pass_kernelI11Fp32IOBf16WLi128ELi4ELi128EEv26Group_norm_nhwc_bwd_params --------------------------
	.section	.text._Z35group_norm_nhwc_bwd_one_pass_kernelI11Fp32IOBf16WLi128ELi4ELi128EEv26Group_norm_nhwc_bwd_params,"ax",@progbits
	.align	128
        .global         _Z35group_norm_nhwc_bwd_one_pass_kernelI11Fp32IOBf16WLi128ELi4ELi128EEv26Group_norm_nhwc_bwd_params
        .type           _Z35group_norm_nhwc_bwd_one_pass_kernelI11Fp32IOBf16WLi128ELi4ELi128EEv26Group_norm_nhwc_bwd_params,@function
        .size           _Z35group_norm_nhwc_bwd_one_pass_kernelI11Fp32IOBf16WLi128ELi4ELi128EEv26Group_norm_nhwc_bwd_params,(.L_x_2496 - _Z35group_norm_nhwc_bwd_one_pass_kernelI11Fp32IOBf16WLi128ELi4ELi128EEv26Group_norm_nhwc_bwd_params)
        .other          _Z35group_norm_nhwc_bwd_one_pass_kernelI11Fp32IOBf16WLi128ELi4ELi128EEv26Group_norm_nhwc_bwd_params,@"STO_CUDA_ENTRY STV_DEFAULT"
_Z35group_norm_nhwc_bwd_one_pass_kernelI11Fp32IOBf16WLi128ELi4ELi128EEv26Group_norm_nhwc_bwd_params:
.text._Z35group_norm_nhwc_bwd_one_pass_kernelI11Fp32IOBf16WLi128ELi4ELi128EEv26Group_norm_nhwc_bwd_params:
        /* <DEDUP_REMOVED lines=14> */
[----:B------:R-:W-:Y:S01]  /*00e0*/  HFMA2 R34, -RZ, RZ, 0, 0 ;  /* 0x00000000ff227431 */ /* 0x000fe200000001ff */
[----:B------:R-:W-:Y:S01]  /*00f0*/  UMOV UR4, 0x400 ;  /* 0x0000040000047882 */ /* 0x000fe20000000000 */
[----:B------:R-:W-:Y:S01]  /*0100*/  SHF.R.U32.HI R35, RZ, 0x2, R31 ;  /* 0x00000002ff237819 */ /* 0x000fe2000001161f */
[----:B------:R-:W-:Y:S01]  /*0110*/  UIADD3 UR5, UPT, UPT, UR4, 0x40, URZ ;  /* 0x0000004004057890 */ /* 0x000fe2000fffe0ff */
[----:B------:R-:W3:Y:S01]  /*0120*/  LDC R0, c[0x0][0x41c] ;  /* 0x00010700ff007b82 */ /* 0x000ee20000000800 */
[----:B------:R-:W4:Y:S01]  /*0130*/  LDCU.U8 UR15, c[0x0][0x414] ;  /* 0x00008280ff0f77ac */ /* 0x000f220008000000 */
[----:B------:R-:W-:Y:S01]  /*0140*/  LOP3.LUT R35, R35, 0xf8, RZ, 0xc0, !PT ;  /* 0x000000f823237812 */ /* 0x000fe200078ec0ff */
[----:B------:R-:W-:-:S05]  /*0150*/  UMOV UR8, UR9 ;  /* 0x0000000900087c82 */ /* 0x000fca0008000000 */
[----:B------:R-:W1:Y:S01]  /*0160*/  LDC R28, c[0x0][0x370] ;  /* 0x0000dc00ff1c7b82 */ /* 0x000e620000000800 */
[----:B0-----:R-:W-:Y:S02]  /*0170*/  ULEA UR5, UR7, UR5, 0x18 ;  /* 0x0000000507057291 */ /* 0x001fe4000f8ec0ff */
[----:B------:R-:W-:-:S04]  /*0180*/  ULEA UR7, UR7, UR4, 0x18 ;  /* 0x0000000407077291 */ /* 0x000fc8000f8ec0ff */
[----:B------:R-:W-:Y:S01]  /*0190*/  LEA R36, R31, UR5, 0x4 ;  /* 0x000000051f247c11 */ /* 0x000fe2000f8e20ff */
[----:B--234-:R-:W-:-:S07]  /*01a0*/  IMAD R37, R0, UR11, R37 ;  /* 0x0000000b00257c24 */ /* 0x01cfce000f8e0225 */
.L_x_1191:
[----:B0-----:R-:W0:Y:S01]  /*01b0*/  LDC R6, c[0x0][0x410] ;  /* 0x00010400ff067b82 */ /* 0x001e220000000800 */
[----:B--2---:R-:W2:Y:S01]  /*01c0*/  LDCU.64 UR4, c[0x0][0x3b8] ;  /* 0x00007700ff0477ac */ /* 0x004ea20008000a00 */
[----:B------:R-:W3:Y:S01]  /*01d0*/  LDCU.128 UR16, c[0x0][0x400] ;  /* 0x00008000ff1077ac */ /* 0x000ee20008000c00 */
[----:B--2---:R-:W-:Y:S01]  /*01e0*/  UIMAD.WIDE UR4, UR8, 0x8, UR4 ;  /* 0x00000008080478a5 */ /* 0x004fe2000f8e0204 */
[----:B0-----:R-:W-:-:S05]  /*01f0*/  IABS R5, R6 ;  /* 0x0000000600057213 */ /* 0x001fca0000000000 */
[----:B------:R-:W-:Y:S01]  /*0200*/  MOV R10, UR4 ;  /* 0x00000004000a7c02 */ /* 0x000fe20008000f00 */
[----:B------:R-:W0:Y:S01]  /*0210*/  I2F.RP R0, R5 ;  /* 0x0000000500007306 */ /* 0x000e220000209400 */
[----:B------:R-:W-:-:S06]  /*0220*/  MOV R11, UR5 ;  /* 0x00000005000b7c02 */ /* 0x000fcc0008000f00 */
[----:B------:R-:W2:Y:S01]  /*0230*/  LDG.E.64 R10, desc[UR12][R10.64] ;  /* 0x0000000c0a0a7981 */ /* 0x000ea2000c1e1b00 */
[----:B0-----:R-:W0:Y:S02]  /*0240*/  MUFU.RCP R0, R0 ;  /* 0x0000000000007308 */ /* 0x001e240000001000 */
[----:B0-----:R-:W-:-:S06]  /*0250*/  IADD3 R2, PT, PT, R0, 0xffffffe, RZ ;  /* 0x0ffffffe00027810 */ /* 0x001fcc0007ffe0ff */
[----:B------:R0:W4:Y:S02]  /*0260*/  F2I.FTZ.U32.TRUNC.NTZ R3, R2 ;  /* 0x0000000200037305 */ /* 0x000124000021f000 */
[----:B0-----:R-:W-:Y:S02]  /*0270*/  MOV R2, RZ ;  /* 0x000000ff00027202 */ /* 0x001fe40000000f00 */
[----:B----4-:R-:W-:-:S05]  /*0280*/  IADD3 R4, PT, PT, RZ, -R3, RZ ;  /* 0x80000003ff047210 */ /* 0x010fca0007ffe0ff */
[----:B------:R-:W-:Y:S01]  /*0290*/  IMAD R7, R4, R5, RZ ;  /* 0x0000000504077224 */ /* 0x000fe200078e02ff */
[----:B------:R-:W-:-:S03]  /*02a0*/  IABS R4, UR8 ;  /* 0x0000000800047c13 */ /* 0x000fc60008000000 */
[----:B------:R-:W-:-:S06]  /*02b0*/  IMAD.HI.U32 R3, R3, R7, R2 ;  /* 0x0000000703037227 */ /* 0x000fcc00078e0002 */
[----:B------:R-:W-:-:S05]  /*02c0*/  IMAD.HI.U32 R3, R3, R4, RZ ;  /* 0x0000000403037227 */ /* 0x000fca00078e00ff */
[----:B------:R-:W-:-:S05]  /*02d0*/  IADD3 R0, PT, PT, -R3, RZ, RZ ;  /* 0x000000ff03007210 */ /* 0x000fca0007ffe1ff */
[----:B------:R-:W-:-:S05]  /*02e0*/  IMAD R0, R5, R0, R4 ;  /* 0x0000000005007224 */ /* 0x000fca00078e0204 */
[----:B------:R-:W-:Y:S02]  /*02f0*/  ISETP.GT.U32.AND P5, PT, R5, R0, PT ;  /* 0x000000000500720c */ /* 0x000fe40003fa4070 */
[----:B------:R-:W-:Y:S02]  /*0300*/  SHF.R.S32.HI R7, RZ, 0x1f, R37 ;  /* 0x0000001fff077819 */ /* 0x000fe40000011425 */
[C---:B---3--:R-:W-:Y:S02]  /*0310*/  ISETP.GE.U32.AND P0, PT, R37.reuse, UR16, PT ;  /* 0x0000001025007c0c */ /* 0x048fe4000bf06070 */
[----:B------:R-:W-:Y:S02]  /*0320*/  IADD3 R23, PT, PT, R37, 0x40, RZ ;  /* 0x0000004025177810 */ /* 0x000fe40007ffe0ff */
[----:B------:R-:W-:-:S05]  /*0330*/  ISETP.GE.AND.EX P0, PT, R7, UR17, PT, P0 ;  /* 0x0000001107007c0c */ /* 0x000fca000bf06300 */
[-C--:B------:R-:W-:Y:S02]  /*0340*/  @!P5 IADD3 R0, PT, PT, R0, -R5.reuse, RZ ;  /* 0x800000050000d210 */ /* 0x080fe40007ffe0ff */
[----:B------:R-:W-:Y:S02]  /*0350*/  LOP3.LUT R2, R6, UR8, RZ, 0x3c, !PT ;  /* 0x0000000806027c12 */ /* 0x000fe4000f8e3cff */
[----:B------:R-:W-:Y:S02]  /*0360*/  ISETP.GE.U32.AND P4, PT, R0, R5, PT ;  /* 0x000000050000720c */ /* 0x000fe40003f86070 */
[----:B------:R-:W-:Y:S02]  /*0370*/  ISETP.GE.U32.AND P1, PT, R23, UR16, PT ;  /* 0x0000001017007c0c */ /* 0x000fe4000bf26070 */
[----:B------:R-:W-:Y:S01]  /*0380*/  SHF.R.S32.HI R21, RZ, 0x1f, R23 ;  /* 0x0000001fff157819 */ /* 0x000fe20000011417 */
[----:B------:R-:W0:Y:S01]  /*0390*/  @!P0 LDC.64 R8, c[0x0][0x3f8] ;  /* 0x0000fe00ff088b82 */ /* 0x000e220000000a00 */
[----:B------:R-:W-:-:S02]  /*03a0*/  ISETP.GE.AND P2, PT, R2, RZ, PT ;  /* 0x000000ff0200720c */ /* 0x000fc40003f46270 */
[----:B------:R-:W-:Y:S02]  /*03b0*/  ISETP.LE.AND P3, PT, RZ, UR8, PT ;  /* 0x00000008ff007c0c */ /* 0x000fe4000bf63270 */
[----:B------:R-:W-:Y:S02]  /*03c0*/  ISETP.GE.AND.EX P1, PT, R21, UR17, PT, P1 ;  /* 0x0000001115007c0c */ /* 0x000fe4000bf26310 */
[----:B------:R-:W-:Y:S01]  /*03d0*/  @!P5 IADD3 R3, PT, PT, R3, 0x1, RZ ;  /* 0x000000010303d810 */ /* 0x000fe20007ffe0ff */
[----:B------:R-:W3:Y:S01]  /*03e0*/  @!P0 LDC.64 R12, c[0x0][0x398] ;  /* 0x0000e600ff0c8b82 */ /* 0x000ee20000000a00 */
[----:B------:R-:W-:Y:S02]  /*03f0*/  ISETP.GT.U32.AND P5, PT, R5, R0, PT ;  /* 0x000000000500720c */ /* 0x000fe40003fa4070 */
[----:B------:R-:W-:Y:S02]  /*0400*/  IADD3 R5, PT, PT, R0, -R5, RZ ;  /* 0x8000000500057210 */ /* 0x000fe40007ffe0ff */
[----:B------:R-:W-:-:S02]  /*0410*/  @P4 IADD3 R3, PT, PT, R3, 0x1, RZ ;  /* 0x0000000103034810 */ /* 0x000fc40007ffe0ff */
[----:B------:R-:W-:Y:S02]  /*0420*/  SEL R0, R5, R0, !P5 ;  /* 0x0000000005007207 */ /* 0x000fe40006800000 */
[----:B------:R-:W-:Y:S01]  /*0430*/  ISETP.NE.AND P4, PT, R6, RZ, PT ;  /* 0x000000ff0600720c */ /* 0x000fe20003f85270 */
[----:B------:R-:W4:Y:S01]  /*0440*/  @!P1 LDC.64 R18, c[0x0][0x3f8] ;  /* 0x0000fe00ff129b82 */ /* 0x000f220000000a00 */
[----:B------:R-:W-:Y:S02]  /*0450*/  LOP3.LUT R5, RZ, R6, RZ, 0x33, !PT ;  /* 0x00000006ff057212 */ /* 0x000fe400078e33ff */
[----:B------:R-:W-:Y:S02]  /*0460*/  @!P2 IADD3 R3, PT, PT, -R3, RZ, RZ ;  /* 0x000000ff0303a210 */ /* 0x000fe40007ffe1ff */
[----:B------:R-:W-:Y:S02]  /*0470*/  @!P3 IADD3 R0, PT, PT, -R0, RZ, RZ ;  /* 0x000000ff0000b210 */ /* 0x000fe40007ffe1ff */
[----:B------:R-:W-:-:S02]  /*0480*/  SEL R3, R5, R3, !P4 ;  /* 0x0000000305037207 */ /* 0x000fc40006000000 */
[----:B------:R-:W-:Y:S01]  /*0490*/  SHF.L.U32 R25, R31, 0x1, RZ ;  /* 0x000000011f197819 */ /* 0x000fe200000006ff */
[----:B0-----:R-:W-:Y:S01]  /*04a0*/  @!P0 IMAD R4, R7, R8, RZ ;  /* 0x0000000807048224 */ /* 0x001fe200078e02ff */
[----:B------:R-:W-:Y:S01]  /*04b0*/  SEL R38, R5, R0, !P4 ;  /* 0x0000000005267207 */ /* 0x000fe20006000000 */
[----:B------:R-:W0:Y:S01]  /*04c0*/  @!P1 LDC.64 R14, c[0x0][0x3a0] ;  /* 0x0000e800ff0e9b82 */ /* 0x000e220000000a00 */
[----:B------:R-:W-:Y:S02]  /*04d0*/  SHF.R.S32.HI R2, RZ, 0x1f, R3 ;  /* 0x0000001fff027819 */ /* 0x000fe40000011403 */
[----:B------:R-:W-:Y:S02]  /*04e0*/  ISETP.NE.AND P3, PT, RZ, UR15, PT ;  /* 0x0000000fff007c0c */ /* 0x000fe4000bf65270 */
[----:B------:R-:W-:Y:S02]  /*04f0*/  SHF.L.U32 R0, R38, 0x2, RZ ;  /* 0x0000000226007819 */ /* 0x000fe400000006ff */
[----:B------:R-:W-:Y:S01]  /*0500*/  LOP3.LUT R25, R25, 0x2, RZ, 0xc0, !PT ;  /* 0x0000000219197812 */ /* 0x000fe200078ec0ff */
[----:B------:R-:W-:Y:S01]  /*0510*/  IMAD R2, R2, UR18, RZ ;  /* 0x0000001202027c24 */ /* 0x000fe2000f8e02ff */
[----:B------:R-:W-:Y:S01]  /*0520*/  SHF.R.S32.HI R41, RZ, 0x1f, R0 ;  /* 0x0000001fff297819 */ /* 0x000fe20000011400 */
[----:B-1----:R-:W1:Y:S01]  /*0530*/  @!P1 LDC.64 R16, c[0x0][0x398] ;  /* 0x0000e600ff109b82 */ /* 0x002e620000000a00 */
[----:B------:R-:W-:Y:S01]  /*0540*/  LOP3.LUT R40, R0, R25, RZ, 0xfc, !PT ;  /* 0x0000001900287212 */ /* 0x000fe200078efcff */
[----:B------:R-:W-:-:S02]  /*0550*/  IMAD R43, R3, UR19, R2 ;  /* 0x00000013032b7c24 */ /* 0x000fc4000f8e0202 */
[----:B------:R-:W-:Y:S02]  /*0560*/  @!P0 IMAD R27, R37, R9, R4 ;  /* 0x00000009251b8224 */ /* 0x000fe400078e0204 */
[----:B------:R-:W-:Y:S02]  /*0570*/  IMAD.WIDE.U32 R40, R3, UR18, R40 ;  /* 0x0000001203287c25 */ /* 0x000fe4000f8e0028 */
[----:B------:R-:W3:Y:S02]  /*0580*/  @!P0 LDC.64 R2, c[0x0][0x3a0] ;  /* 0x0000e800ff028b82 */ /* 0x000ee40000000a00 */
[----:B----4-:R-:W-:Y:S01]  /*0590*/  @!P1 IMAD R20, R21, R18, RZ ;  /* 0x0000001215149224 */ /* 0x010fe200078e02ff */
[----:B------:R-:W-:-:S05]  /*05a0*/  IADD3 R43, PT, PT, R41, R43, RZ ;  /* 0x0000002b292b7210 */ /* 0x000fca0007ffe0ff */
[----:B------:R-:W4:Y:S01]  /*05b0*/  @P3 LDC.64 R4, c[0x0][0x3b0] ;  /* 0x0000ec00ff043b82 */ /* 0x000f220000000a00 */
[----:B------:R-:W-:-:S07]  /*05c0*/  @!P0 MOV R42, R40 ;  /* 0x00000028002a8202 */ /* 0x000fce0000000f00 */
[----:B------:R-:W1:Y:S01]  /*05d0*/  LDC.64 R6, c[0x0][0x3a8] ;  /* 0x0000ea00ff067b82 */ /* 0x000e620000000a00 */
[----:B------:R-:W-:Y:S01]  /*05e0*/  @!P1 IMAD R29, R23, R19, R20 ;  /* 0x00000013171d9224 */ /* 0x000fe200078e0214 */
[----:B------:R-:W-:Y:S01]  /*05f0*/  @!P1 MOV R20, R40 ;  /* 0x0000002800149202 */ /* 0x000fe20000000f00 */
[----:B------:R-:W-:Y:S01]  /*0600*/  @!P0 IMAD.WIDE.U32 R8, R37, R8, R42 ;  /* 0x0000000825088225 */ /* 0x000fe200078e002a */
[----:B------:R-:W-:-:S04]  /*0610*/  @!P1 MOV R21, R43 ;  /* 0x0000002b00159202 */ /* 0x000fc80000000f00 */
[----:B------:R-:W-:Y:S01]  /*0620*/  @!P0 IADD3 R19, PT, PT, R9, R27, RZ ;  /* 0x0000001b09138210 */ /* 0x000fe20007ffe0ff */
[----:B------:R-:W-:Y:S01]  /*0630*/  @!P1 IMAD.WIDE.U32 R20, R23, R18, R20 ;  /* 0x0000001217149225 */ /* 0x000fe200078e0014 */
[C---:B------:R-:W-:Y:S02]  /*0640*/  @!P0 SHF.L.U32 R23, R8.reuse, 0x2, RZ ;  /* 0x0000000208178819 */ /* 0x040fe400000006ff */
[----:B------:R-:W-:Y:S02]  /*0650*/  IADD3 R9, PT, PT, R25, R0, RZ ;  /* 0x0000000019097210 */ /* 0x000fe40007ffe0ff */
[----:B------:R-:W-:Y:S02]  /*0660*/  @!P0 SHF.L.U64.HI R8, R8, 0x2, R19 ;  /* 0x0000000208088819 */ /* 0x000fe40000010213 */
[----:B------:R-:W-:Y:S02]  /*0670*/  @!P1 IADD3 R21, PT, PT, R21, R29, RZ ;  /* 0x0000001d15159210 */ /* 0x000fe40007ffe0ff */
[----:B------:R-:W-:-:S02]  /*0680*/  @!P1 SHF.L.U32 R19, R20, 0x2, RZ ;  /* 0x0000000214139819 */ /* 0x000fc400000006ff */
[C---:B---3--:R-:W-:Y:S02]  /*0690*/  @!P0 IADD3 R18, P2, PT, R23.reuse, R2, RZ ;  /* 0x0000000217128210 */ /* 0x048fe40007f5e0ff */
[----:B------:R-:W-:Y:S02]  /*06a0*/  @!P0 IADD3 R12, P4, PT, R23, R12, RZ ;  /* 0x0000000c170c8210 */ /* 0x000fe40007f9e0ff */
[----:B------:R-:W-:Y:S01]  /*06b0*/  @!P1 SHF.L.U64.HI R0, R20, 0x2, R21 ;  /* 0x0000000214009819 */ /* 0x000fe20000010215 */
[----:B----4-:R-:W-:Y:S01]  /*06c0*/  @P3 IMAD.WIDE R20, R9, 0x2, R4 ;  /* 0x0000000209143825 */ /* 0x010fe200078e0204 */
[C---:B0-----:R-:W-:Y:S02]  /*06d0*/  @!P1 IADD3 R14, P5, PT, R19.reuse, R14, RZ ;  /* 0x0000000e130e9210 */ /* 0x041fe40007fbe0ff */
[----:B-1----:R-:W-:Y:S01]  /*06e0*/  @!P1 IADD3 R16, P6, PT, R19, R16, RZ ;  /* 0x0000001013109210 */ /* 0x002fe20007fde0ff */
[----:B------:R-:W-:Y:S01]  /*06f0*/  IMAD.WIDE R22, R9, 0x2, R6 ;  /* 0x0000000209167825 */ /* 0x000fe200078e0206 */
[----:B------:R-:W-:-:S02]  /*0700*/  @!P0 IADD3.X R19, PT, PT, R8, R3, RZ, P2, !PT ;  /* 0x0000000308138210 */ /* 0x000fc400017fe4ff */
[----:B------:R-:W-:Y:S02]  /*0710*/  CS2R R4, SRZ ;  /* 0x0000000000047805 */ /* 0x000fe4000001ff00 */
[----:B------:R-:W-:Y:S01]  /*0720*/  MOV R3, RZ ;  /* 0x000000ff00037202 */ /* 0x000fe20000000f00 */
[----:B------:R-:W3:Y:S01]  /*0730*/  @P3 LDG.E.U16 R25, desc[UR12][R20.64] ;  /* 0x0000000c14193981 */ /* 0x000ee2000c1e1500 */
[----:B------:R-:W-:Y:S02]  /*0740*/  MOV R2, RZ ;  /* 0x000000ff00027202 */ /* 0x000fe40000000f00 */
[----:B------:R-:W-:Y:S01]  /*0750*/  @!P0 IADD3.X R13, PT, PT, R8, R13, RZ, P4, !PT ;  /* 0x0000000d080d8210 */ /* 0x000fe200027fe4ff */
[----:B------:R-:W4:Y:S01]  /*0760*/  @P3 LDG.E.U16 R24, desc[UR12][R20.64+0x2] ;  /* 0x0000020c14183981 */ /* 0x000f22000c1e1500 */
[C---:B------:R-:W-:Y:S02]  /*0770*/  @!P1 IADD3.X R15, PT, PT, R0.reuse, R15, RZ, P5, !PT ;  /* 0x0000000f000f9210 */ /* 0x040fe40002ffe4ff */
[----:B------:R-:W-:Y:S01]  /*0780*/  @!P1 IADD3.X R17, PT, PT, R0, R17, RZ, P6, !PT ;  /* 0x0000001100119210 */ /* 0x000fe200037fe4ff */
[----:B------:R-:W4:Y:S04]  /*0790*/  LDG.E.U16 R29, desc[UR12][R22.64] ;  /* 0x0000000c161d7981 */ /* 0x000f28000c1e1500 */
[----:B------:R-:W4:Y:S04]  /*07a0*/  LDG.E.U16 R0, desc[UR12][R22.64+0x2] ;  /* 0x0000020c16007981 */ /* 0x000f28000c1e1500 */
[----:B------:R0:W5:Y:S04]  /*07b0*/  @!P0 LDG.E.64 R4, desc[UR12][R18.64] ;  /* 0x0000000c12048981 */ /* 0x000168000c1e1b00 */
[----:B------:R0:W5:Y:S01]  /*07c0*/  @!P0 LDG.E.64 R2, desc[UR12][R12.64] ;  /* 0x0000000c0c028981 */ /* 0x000162000c1e1b00 */
[----:B------:R-:W-:-:S02]  /*07d0*/  CS2R R6, SRZ ;  /* 0x0000000000067805 */ /* 0x000fc4000001ff00 */
        /* <DEDUP_REMOVED lines=13> */
[----:B------:R-:W-:Y:S01]  /*08b0*/  CS2R R32, SRZ ;  /* 0x0000000000207805 */ /* 0x000fe2000001ff00 */
[----:B------:R-:W-:Y:S01]  /*08c0*/  UMOV UR10, 0x3f800000 ;  /* 0x3f800000000a7882 */ /* 0x000fe20000000000 */
[----:B-1----:R-:W-:-:S13]  /*08d0*/  @P1 R2UR UR4, R10 ;  /* 0x000000000a0412ca */ /* 0x002fda00000e0000 */
[----:B------:R-:W-:Y:S01]  /*08e0*/  @UP0 UMOV UR10, UR4 ;  /* 0x00000004000a0c82 */ /* 0x000fe20008000000 */
[----:B---3--:R-:W-:Y:S02]  /*08f0*/  @P3 SHF.L.U32 R32, R25, 0x10, RZ ;  /* 0x0000001019203819 */ /* 0x008fe400000006ff */
[----:B----4-:R-:W-:Y:S02]  /*0900*/  @P3 SHF.L.U32 R33, R24, 0x10, RZ ;  /* 0x0000001018213819 */ /* 0x010fe400000006ff */
[----:B------:R-:W-:Y:S02]  /*0910*/  SHF.L.U32 R29, R29, 0x10, RZ ;  /* 0x000000101d1d7819 */ /* 0x000fe400000006ff */
[----:B------:R-:W-:Y:S01]  /*0920*/  SHF.L.U32 R0, R0, 0x10, RZ ;  /* 0x0000001000007819 */ /* 0x000fe200000006ff */
[----:B0-----:R-:W-:Y:S06]  /*0930*/  BRA.U UP1, `(.L_x_1167) ;  /* 0x0000000101747547 */ /* 0x001fec000b800000 */
[----:B-----5:R-:W-:Y:S01]  /*0940*/  FADD.FTZ R11, R4, -UR16 ;  /* 0x80000010040b7e21 */ /* 0x020fe20008010000 */
[----:B------:R-:W-:Y:S01]  /*0950*/  FADD.FTZ R10, R5, -UR16 ;  /* 0x80000010050a7e21 */ /* 0x000fe20008010000 */
[----:B------:R-:W-:Y:S01]  /*0960*/  FMUL.FTZ R12, R2, R29 ;  /* 0x0000001d020c7220 */ /* 0x000fe20000410000 */
[----:B------:R-:W-:Y:S01]  /*0970*/  FMUL.FTZ R13, R3, R0 ;  /* 0x00000000030d7220 */ /* 0x000fe20000410000 */
[----:B------:R-:W-:Y:S01]  /*0980*/  FMUL.FTZ R11, R11, UR10 ;  /* 0x0000000a0b0b7c20 */ /* 0x000fe20008410000 */
[----:B------:R-:W-:Y:S01]  /*0990*/  FMUL.FTZ R10, R10, UR10 ;  /* 0x0000000a0a0a7c20 */ /* 0x000fe20008410000 */
[----:B------:R-:W-:Y:S01]  /*09a0*/  FADD.FTZ R14, RZ, R12 ;  /* 0x0000000cff0e7221 */ /* 0x000fe20000010000 */
[----:B------:R-:W-:Y:S01]  /*09b0*/  FADD.FTZ R20, RZ, R3 ;  /* 0x00000003ff147221 */ /* 0x000fe20000010000 */
[----:B------:R-:W-:Y:S01]  /*09c0*/  FFMA.FTZ R15, R11, R12, RZ ;  /* 0x0000000c0b0f7223 */ /* 0x000fe200000100ff */
[----:B------:R-:W-:Y:S01]  /*09d0*/  FADD.FTZ R12, R6, -UR16 ;  /* 0x80000010060c7e21 */ /* 0x000fe20008010000 */
[----:B------:R-:W-:-:S02]  /*09e0*/  FADD.FTZ R14, R13, R14 ;  /* 0x0000000e0d0e7221 */ /* 0x000fc40000010000 */
        /* <DEDUP_REMOVED lines=9> */
[----:B------:R-:W-:Y:S02]  /*0a80*/  FFMA.FTZ R13, R2, R11, RZ ;  /* 0x0000000b020d7223 */ /* 0x000fe400000100ff */
[----:B------:R-:W-:Y:S01]  /*0a90*/  FADD.FTZ R11, R15, R16 ;  /* 0x000000100f0b7221 */ /* 0x000fe20000010000 */
[----:B------:R-:W-:Y:S01]  /*0aa0*/  FFMA.FTZ R16, R14, R15, R17 ;  /* 0x0000000f0e107223 */ /* 0x000fe20000010011 */
[----:B------:R-:W-:Y:S01]  /*0ab0*/  FADD.FTZ R15, RZ, R2 ;  /* 0x00000002ff0f7221 */ /* 0x000fe20000010000 */
[----:B------:R-:W-:Y:S01]  /*0ac0*/  FFMA.FTZ R12, R8, R18, R13 ;  /* 0x00000012080c7223 */ /* 0x000fe2000001000d */
[----:B------:R-:W-:-:S02]  /*0ad0*/  FFMA.FTZ R13, R9, R14, R10 ;  /* 0x0000000e090d7223 */ /* 0x000fc4000001000a */
[----:B------:R-:W-:Y:S01]  /*0ae0*/  FADD.FTZ R14, R8, R15 ;  /* 0x0000000f080e7221 */ /* 0x000fe20000010000 */
[----:B------:R-:W-:Y:S01]  /*0af0*/  FADD.FTZ R15, R9, R20 ;  /* 0x00000014090f7221 */ /* 0x000fe20000010000 */
[----:B------:R-:W-:Y:S06]  /*0b00*/  BRA `(.L_x_1168) ;  /* 0x0000000400107947 */ /* 0x000fec0003800000 */
.L_x_1167:
[----:B-----5:R-:W-:Y:S01]  /*0b10*/  FADD.FTZ R10, R4, -UR16 ;  /* 0x80000010040a7e21 */ /* 0x020fe20008010000 */
[----:B------:R-:W-:Y:S01]  /*0b20*/  FADD.FTZ R12, R6, -UR16 ;  /* 0x80000010060c7e21 */ /* 0x000fe20008010000 */
[----:B------:R-:W-:Y:S02]  /*0b30*/  FADD.FTZ R13, R7, -UR16 ;  /* 0x80000010070d7e21 */ /* 0x000fe40008010000 */
[----:B------:R-:W-:Y:S01]  /*0b40*/  FMUL.FTZ R16, R10, UR10 ;  /* 0x0000000a0a107c20 */ /* 0x000fe20008410000 */
[----:B------:R-:W-:Y:S01]  /*0b50*/  FADD.FTZ R10, R5, -UR16 ;  /* 0x80000010050a7e21 */ /* 0x000fe20008010000 */
[----:B------:R-:W-:Y:S01]  /*0b60*/  FMUL.FTZ R12, R12, UR10 ;  /* 0x0000000a0c0c7c20 */ /* 0x000fe20008410000 */
[----:B------:R-:W-:Y:S01]  /*0b70*/  FMUL.FTZ R13, R13, UR10 ;  /* 0x0000000a0d0d7c20 */ /* 0x000fe20008410000 */
[C-C-:B------:R-:W-:Y:S01]  /*0b80*/  FFMA.FTZ R16, R29.reuse, R16, R32.reuse ;  /* 0x000000101d107223 */ /* 0x140fe20000010020 */
[----:B------:R-:W-:Y:S02]  /*0b90*/  FMUL.FTZ R10, R10, UR10 ;  /* 0x0000000a0a0a7c20 */ /* 0x000fe40008410000 */
[--C-:B------:R-:W-:Y:S01]  /*0ba0*/  FFMA.FTZ R11, R0, R13, R33.reuse ;  /* 0x0000000d000b7223 */ /* 0x100fe20000010021 */
[----:B------:R-:W-:Y:S01]  /*0bb0*/  FMUL.FTZ R14, R16, -1.4426950216293334961 ;  /* 0xbfb8aa3b100e7820 */ /* 0x000fe20000410000 */
[----:B------:R-:W-:Y:S01]  /*0bc0*/  FFMA.FTZ R15, R0, R10, R33 ;  /* 0x0000000a000f7223 */ /* 0x000fe20000010021 */
        /* <DEDUP_REMOVED lines=19> */
[----:B--2---:R-:W-:-:S04]  /*0d00*/  FADD.FTZ R22, -R18, 1 ;  /* 0x3f80000012167421 */ /* 0x004fc80000010100 */
        /* <DEDUP_REMOVED lines=8> */
[----:B------:R-:W-:Y:S01]  /*0d90*/  FADD.FTZ R10, R5, -UR16 ;  /* 0x80000010050a7e21 */ /* 0x000fe20008010000 */
[----:B------:R-:W-:Y:S01]  /*0da0*/  FMUL.FTZ R20, R29, R18 ;  /* 0x000000121d147220 */ /* 0x000fe20000410000 */
[----:B------:R-:W-:Y:S01]  /*0db0*/  FFMA.FTZ R16, R11, R16, 1 ;  /* 0x3f8000000b107423 */ /* 0x000fe20000010010 */
[----:B------:R-:W-:Y:S01]  /*0dc0*/  FADD.FTZ R11, R4, -UR16 ;  /* 0x80000010040b7e21 */ /* 0x000fe20008010000 */
[----:B------:R-:W-:Y:S01]  /*0dd0*/  FMUL.FTZ R15, R17, R22 ;  /* 0x00000016110f7220 */ /* 0x000fe20000410000 */
[----:B------:R-:W-:Y:S01]  /*0de0*/  FMUL.FTZ R10, R10, UR10 ;  /* 0x0000000a0a0a7c20 */ /* 0x000fe20008410000 */
[----:B------:R-:W-:Y:S01]  /*0df0*/  FMUL.FTZ R21, R0, R19 ;  /* 0x0000001300157220 */ /* 0x000fe20000410000 */
[----:B------:R-:W-:Y:S01]  /*0e00*/  FMUL.FTZ R11, R11, UR10 ;  /* 0x0000000a0b0b7c20 */ /* 0x000fe20008410000 */
[----:B------:R-:W-:Y:S01]  /*0e10*/  FMUL.FTZ R17, R9, R14 ;  /* 0x0000000e09117220 */ /* 0x000fe20000410000 */
[----:B------:R-:W-:-:S02]  /*0e20*/  FMUL.FTZ R25, R29, R15 ;  /* 0x0000000f1d197220 */ /* 0x000fc40000410000 */
[----:B------:R-:W-:Y:S01]  /*0e30*/  FFMA.FTZ R23, R11, R20, RZ ;  /* 0x000000140b177223 */ /* 0x000fe200000100ff */
[----:B------:R-:W-:Y:S01]  /*0e40*/  FADD.FTZ R20, RZ, R20 ;  /* 0x00000014ff147221 */ /* 0x000fe20000010000 */
[----:B------:R-:W-:Y:S02]  /*0e50*/  FMUL.FTZ R17, R17, R16 ;  /* 0x0000001011117220 */ /* 0x000fe40000410000 */
[----:B------:R-:W-:Y:S01]  /*0e60*/  FFMA.FTZ R23, R10, R21, R23 ;  /* 0x000000150a177223 */ /* 0x000fe20000010017 */
[----:B------:R-:W-:Y:S01]  /*0e70*/  FADD.FTZ R20, R21, R20 ;  /* 0x0000001415147221 */ /* 0x000fe20000010000 */
[----:B------:R-:W-:Y:S01]  /*0e80*/  FMUL.FTZ R14, R0, R17 ;  /* 0x00000011000e7220 */ /* 0x000fe20000410000 */
[----:B------:R-:W-:Y:S01]  /*0e90*/  FFMA.FTZ R21, R11, R18, RZ ;  /* 0x000000120b157223 */ /* 0x000fe200000100ff */
[----:B------:R-:W-:Y:S01]  /*0ea0*/  FFMA.FTZ R16, R12, R25, R23 ;  /* 0x000000190c107223 */ /* 0x000fe20000010017 */
[----:B------:R-:W-:Y:S02]  /*0eb0*/  FADD.FTZ R25, R20, R25 ;  /* 0x0000001914197221 */ /* 0x000fe40000010000 */
[----:B------:R-:W-:Y:S01]  /*0ec0*/  FFMA.FTZ R12, R12, R15, R21 ;  /* 0x0000000f0c0c7223 */ /* 0x000fe20000010015 */
[----:B------:R-:W-:Y:S01]  /*0ed0*/  FFMA.FTZ R16, R13, R14, R16 ;  /* 0x0000000e0d107223 */ /* 0x000fe20000010010 */
[----:B------:R-:W-:Y:S01]  /*0ee0*/  FADD.FTZ R11, R14, R25 ;  /* 0x000000190e0b7221 */ /* 0x000fe20000010000 */
[----:B------:R-:W-:Y:S01]  /*0ef0*/  FADD.FTZ R14, RZ, R18 ;  /* 0x00000012ff0e7221 */ /* 0x000fe20000010000 */
[----:B------:R-:W-:Y:S01]  /*0f00*/  FFMA.FTZ R18, R10, R19, RZ ;  /* 0x000000130a127223 */ /* 0x000fe200000100ff */
[----:B------:R-:W-:-:S02]  /*0f10*/  FADD.FTZ R10, RZ, R19 ;  /* 0x00000013ff0a7221 */ /* 0x000fc40000010000 */
[----:B------:R-:W-:Y:S01]  /*0f20*/  FADD.FTZ R14, R14, R15 ;  /* 0x0000000f0e0e7221 */ /* 0x000fe20000010000 */
[----:B------:R-:W-:Y:S01]  /*0f30*/  FFMA.FTZ R13, R13, R17, R18 ;  /* 0x000000110d0d7223 */ /* 0x000fe20000010012 */
[----:B------:R-:W-:-:S07]  /*0f40*/  FADD.FTZ R15, R10, R17 ;  /* 0x000000110a0f7221 */ /* 0x000fce0000010000 */
.L_x_1168:
[----:B------:R-:W-:Y:S01]  /*0f50*/  MOV R17, R16 ;  /* 0x0000001000117202 */ /* 0x000fe20000000f00 */
[----:B------:R-:W-:Y:S01]  /*0f60*/  STS.128 [R36], R12 ;  /* 0x0000000c24007388 */ /* 0x000fe20000000c00 */
[----:B------:R-:W-:Y:S01]  /*0f70*/  MOV R16, R11 ;  /* 0x0000000b00107202 */ /* 0x000fe20000000f00 */
[----:B------:R-:W-:Y:S01]  /*0f80*/  BSSY.RECONVERGENT B0, `(.L_x_1169) ;  /* 0x0000022000007945 */ /* 0x000fe20003800200 */
[C---:B------:R-:W-:Y:S01]  /*0f90*/  ISETP.GT.AND P1, PT, R30.reuse, 0x1e, PT ;  /* 0x0000001e1e00780c */ /* 0x040fe20003f24270 */
[----:B------:R-:W0:Y:S01]  /*0fa0*/  SHFL.DOWN PT, R10, R17, 0x1, 0x1f ;  /* 0x08201f00110a7f89 */ /* 0x000e2200000e0000 */
[C---:B------:R-:W-:Y:S02]  /*0fb0*/  ISETP.GT.AND P6, PT, R30.reuse, 0xf, PT ;  /* 0x0000000f1e00780c */ /* 0x040fe40003fc4270 */
[----:B------:R-:W-:Y:S01]  /*0fc0*/  ISETP.GT.AND P5, PT, R30, 0x17, PT ;  /* 0x000000171e00780c */ /* 0x000fe20003fa4270 */
[----:B------:R-:W1:Y:S01]  /*0fd0*/  SHFL.DOWN PT, R11, R16, 0x1, 0x1f ;  /* 0x08201f00100b7f89 */ /* 0x000e6200000e0000 */
[----:B------:R-:W-:-:S02]  /*0fe0*/  ISETP.NE.AND P4, PT, R31, RZ, PT ;  /* 0x000000ff1f00720c */ /* 0x000fc40003f85270 */
[----:B------:R-:W-:-:S05]  /*0ff0*/  ISETP.GE.U32.AND P2, PT, R28, 0x2, PT ;  /* 0x000000021c00780c */ /* 0x000fca0003f46070 */
        /* <DEDUP_REMOVED lines=26> */
.L_x_1170:
[----:B------:R-:W-:Y:S05]  /*11a0*/  BSYNC.RECONVERGENT B0 ;  /* 0x0000000000007941 */ /* 0x000fea0003800200 */
.L_x_1169:
[----:B------:R-:W-:Y:S06]  /*11b0*/  BAR.SYNC.DEFER_BLOCKING 0x0 ;  /* 0x0000000000007b1d */ /* 0x000fec0000010000 */
        /* <DEDUP_REMOVED lines=13> */
.L_x_1172:
[----:B------:R-:W-:Y:S05]  /*1290*/  BSYNC.RECONVERGENT B0 ;  /* 0x0000000000007941 */ /* 0x000fea0003800200 */
.L_x_1171:
[----:B------:R-:W-:Y:S01]  /*12a0*/  BAR.SYNC.DEFER_BLOCKING 0x0 ;  /* 0x0000000000007b1d */ /* 0x000fe20000010000 */
[----:B------:R-:W-:-:S05]  /*12b0*/  LEA R38, R38, R31, 0x1 ;  /* 0x0000001f26267211 */ /* 0x000fca00078e08ff */
[----:B------:R-:W-:Y:S04]  /*12c0*/  BSSY.RECONVERGENT B0, `(.L_x_1173) ;  /* 0x000013d000007945 */ /* 0x000fe80003800200 */
[----:B------:R-:W-:Y:S05]  /*12d0*/  @P1 BRA `(.L_x_1174) ;  /* 0x0000001000ec1947 */ /* 0x000fea0003800000 */
[----:B------:R-:W4:Y:S04]  /*12e0*/  LDS.128 R20, [R36+0x20] ;  /* 0x0000200024147984 */ /* 0x000f280000000c00 */
[----:B-12---:R-:W1:Y:S04]  /*12f0*/  LDS.128 R16, [R36+0x40] ;  /* 0x0000400024107984 */ /* 0x006e680000000c00 */
[----:B------:R-:W2:Y:S01]  /*1300*/  LDS.128 R24, [R36+0x60] ;  /* 0x0000600024187984 */ /* 0x000ea20000000c00 */
[----:B----4-:R-:W-:Y:S01]  /*1310*/  FADD.FTZ R39, R12, R20 ;  /* 0x000000140c277221 */ /* 0x010fe20000010000 */
        /* <DEDUP_REMOVED lines=310> */
[----:B------:R-:W-:-:S07]  /*2680*/  FADD.FTZ R15, R44, R27 ;  /* 0x0000001b2c0f7221 */ /* 0x000fce0000010000 */
.L_x_1174:
[----:B------:R-:W-:Y:S05]  /*2690*/  BSYNC.RECONVERGENT B0 ;  /* 0x0000000000007941 */ /* 0x000fea0003800200 */
.L_x_1173:
        /* <DEDUP_REMOVED lines=28> */
.L_x_1176:
[----:B------:R-:W-:Y:S05]  /*2860*/  BSYNC.RECONVERGENT B0 ;  /* 0x0000000000007941 */ /* 0x000fea0003800200 */
.L_x_1175:
        /* <DEDUP_REMOVED lines=10> */
[----:B--2---:R-:W-:Y:S01]  /*2910*/  LOP3.LUT P1, R16, R34, 0x2, RZ, 0xc0, !PT ;  /* 0x0000000222107812 */ /* 0x004fe2000782c0ff */
        /* <DEDUP_REMOVED lines=14> */
.L_x_1179:
[----:B----4-:R-:W2:Y:S04]  /*2a00*/  LDG.E.STRONG.GPU R14, desc[UR12][R12.64] ;  /* 0x0000000c0c0e7981 */ /* 0x010ea8000c1ef900 */
[----:B--2---:R-:W-:Y:S01]  /*2a10*/  CCTL.IVALL ;  /* 0x00000000ff00798f */ /* 0x004fe20002000000 */
[----:B------:R-:W-:Y:S05]  /*2a20*/  YIELD ;  /* 0x0000000000007946 */ /* 0x000fea0003800000 */
[----:B------:R-:W-:-:S13]  /*2a30*/  ISETP.NE.AND P1, PT, R14, R19, PT ;  /* 0x000000130e00720c */ /* 0x000fda0003f25270 */
[----:B------:R-:W-:Y:S05]  /*2a40*/  @P1 BRA `(.L_x_1179) ;  /* 0xfffffffc00ec1947 */ /* 0x000fea000383ffff */
.L_x_1178:
[----:B------:R-:W-:Y:S05]  /*2a50*/  WARPSYNC.ALL ;  /* 0x0000000000007948 */ /* 0x000fea0003800000 */
[----:B------:R-:W-:Y:S01]  /*2a60*/  BAR.SYNC.DEFER_BLOCKING 0x0 ;  /* 0x0000000000007b1d */ /* 0x000fe20000010000 */
[----:B------:R-:W-:-:S05]  /*2a70*/  HFMA2 R18, -RZ, RZ, 0, 0 ;  /* 0x00000000ff127431 */ /* 0x000fca00000001ff */
[----:B------:R-:W-:Y:S05]  /*2a80*/  @!P2 BRA `(.L_x_1180) ;  /* 0x000000040014a947 */ /* 0x000fea0003800000 */
[----:B------:R-:W-:-:S07]  /*2a90*/  MOV R22, RZ ;  /* 0x000000ff00167202 */ /* 0x000fce0000000f00 */
.L_x_1181:
[C---:B----4-:R-:W-:Y:S02]  /*2aa0*/  IADD3 R15, PT, PT, R22.reuse, 0x1, RZ ;  /* 0x00000001160f7810 */ /* 0x050fe40007ffe0ff */
        /* <DEDUP_REMOVED lines=11> */
[----:B--2---:R-:W-:Y:S01]  /*2b60*/  MOV R16, UR14 ;  /* 0x0000000e00107c02 */ /* 0x004fe20008000f00 */
        /* <DEDUP_REMOVED lines=8> */
[----:B------:R-:W4:Y:S04]  /*2bf0*/  @!P6 LDG.E.64 R16, desc[UR12][R16.64] ;  /* 0x0000000c1010e981 */ /* 0x000f28000c1e1b00 */
[----:B------:R-:W5:Y:S01]  /*2c00*/  @!P1 LDG.E.64 R18, desc[UR12][R18.64] ;  /* 0x0000000c12129981 */ /* 0x000f62000c1e1b00 */
[----:B------:R-:W-:Y:S01]  /*2c10*/  IADD3 R23, PT, PT, R22, 0x4, RZ ;  /* 0x0000000416177810 */ /* 0x000fe20007ffe0ff */
[----:B0--3--:R-:W-:Y:S01]  /*2c20*/  @!P2 FADD.FTZ R10, R10, R12 ;  /* 0x0000000c0a0aa221 */ /* 0x009fe20000010000 */
[----:B------:R-:W-:Y:S01]  /*2c30*/  @!P2 FADD.FTZ R11, R11, R13 ;  /* 0x0000000d0b0ba221 */ /* 0x000fe20000010000 */
[----:B------:R-:W-:Y:S02]  /*2c40*/  IADD3 R12, PT, PT, R22, 0x5, RZ ;  /* 0x00000005160c7810 */ /* 0x000fe40007ffe0ff */
[----:B------:R-:W-:Y:S01]  /*2c50*/  ISETP.EQ.OR P2, PT, R23, UR11, P4 ;  /* 0x0000000b17007c0c */ /* 0x000fe2000a742670 */
[----:B--2---:R-:W-:Y:S01]  /*2c60*/  @!P5 FADD.FTZ R10, R10, R14 ;  /* 0x0000000e0a0ad221 */ /* 0x004fe20000010000 */
[----:B------:R-:W-:Y:S01]  /*2c70*/  @!P5 FADD.FTZ R11, R11, R15 ;  /* 0x0000000f0b0bd221 */ /* 0x000fe20000010000 */
[----:B------:R-:W-:-:S02]  /*2c80*/  ISETP.EQ.OR P5, PT, R12, UR11, P4 ;  /* 0x0000000b0c007c0c */ /* 0x000fc4000a7a2670 */
[----:B------:R-:W-:Y:S01]  /*2c90*/  IADD3 R14, PT, PT, R22, 0x6, RZ ;  /* 0x00000006160e7810 */ /* 0x000fe20007ffe0ff */
[----:B----4-:R-:W-:Y:S01]  /*2ca0*/  @!P6 FADD.FTZ R10, R10, R16 ;  /* 0x000000100a0ae221 */ /* 0x010fe20000010000 */
[----:B------:R-:W-:Y:S01]  /*2cb0*/  @!P6 FADD.FTZ R11, R11, R17 ;  /* 0x000000110b0be221 */ /* 0x000fe20000010000 */
[----:B------:R-:W-:Y:S02]  /*2cc0*/  IADD3 R16, PT, PT, R22, 0x7, RZ ;  /* 0x0000000716107810 */ /* 0x000fe40007ffe0ff */
[----:B-----5:R-:W-:Y:S01]  /*2cd0*/  @!P1 FADD.FTZ R10, R10, R18 ;  /* 0x000000120a0a9221 */ /* 0x020fe20000010000 */
[----:B------:R-:W-:Y:S01]  /*2ce0*/  MOV R18, UR14 ;  /* 0x0000000e00127c02 */ /* 0x000fe20008000f00 */
[----:B------:R-:W-:Y:S01]  /*2cf0*/  @!P1 FADD.FTZ R11, R11, R19 ;  /* 0x000000130b0b9221 */ /* 0x000fe20000010000 */
[----:B------:R-:W-:Y:S02]  /*2d00*/  ISETP.EQ.OR P6, PT, R14, UR11, P4 ;  /* 0x0000000b0e007c0c */ /* 0x000fe4000a7c2670 */
[----:B------:R-:W-:Y:S01]  /*2d10*/  MOV R15, UR14 ;  /* 0x0000000e000f7c02 */ /* 0x000fe20008000f00 */
[----:B------:R-:W-:Y:S01]  /*2d20*/  @!P2 IMAD R13, R23, R18, UR9 ;  /* 0x00000009170dae24 */ /* 0x000fe2000f8e0212 */
[----:B------:R-:W-:-:S02]  /*2d30*/  ISETP.EQ.OR P1, PT, R16, UR11, P4 ;  /* 0x0000000b10007c0c */ /* 0x000fc4000a722670 */
[----:B------:R-:W-:Y:S01]  /*2d40*/  MOV R17, UR14 ;  /* 0x0000000e00117c02 */ /* 0x000fe20008000f00 */
[----:B------:R-:W-:Y:S01]  /*2d50*/  @!P5 IMAD R15, R12, R15, UR9 ;  /* 0x000000090c0fde24 */ /* 0x000fe2000f8e020f */
[----:B------:R-:W-:Y:S01]  /*2d60*/  MOV R19, UR14 ;  /* 0x0000000e00137c02 */ /* 0x000fe20008000f00 */
[----:B------:R-:W-:-:S04]  /*2d70*/  @!P2 IMAD.WIDE.U32 R12, R13, 0x8, R20 ;  /* 0x000000080d0ca825 */ /* 0x000fc800078e0014 */
[----:B------:R-:W-:Y:S02]  /*2d80*/  @!P6 IMAD R17, R14, R17, UR9 ;  /* 0x000000090e11ee24 */ /* 0x000fe4000f8e0211 */
[----:B------:R-:W2:Y:S01]  /*2d90*/  @!P2 LDG.E.64 R12, desc[UR12][R12.64] ;  /* 0x0000000c0c0ca981 */ /* 0x000ea2000c1e1b00 */
[----:B------:R-:W-:-:S04]  /*2da0*/  @!P5 IMAD.WIDE.U32 R14, R15, 0x8, R20 ;  /* 0x000000080f0ed825 */ /* 0x000fc800078e0014 */
[----:B------:R-:W-:Y:S02]  /*2db0*/  @!P1 IMAD R19, R16, R19, UR9 ;  /* 0x0000000910139e24 */ /* 0x000fe4000f8e0213 */
[--C-:B------:R-:W-:Y:S01]  /*2dc0*/  @!P6 IMAD.WIDE.U32 R16, R17, 0x8, R20.reuse ;  /* 0x000000081110e825 */ /* 0x100fe200078e0014 */
[----:B------:R-:W3:Y:S03]  /*2dd0*/  @!P5 LDG.E.64 R14, desc[UR12][R14.64] ;  /* 0x0000000c0e0ed981 */ /* 0x000ee6000c1e1b00 */
[----:B------:R-:W-:Y:S02]  /*2de0*/  @!P1 IMAD.WIDE.U32 R18, R19, 0x8, R20 ;  /* 0x0000000813129825 */ /* 0x000fe400078e0014 */
[----:B------:R-:W4:Y:S04]  /*2df0*/  @!P6 LDG.E.64 R16, desc[UR12][R16.64] ;  /* 0x0000000c1010e981 */ /* 0x000f28000c1e1b00 */
[----:B------:R-:W5:Y:S01]  /*2e00*/  @!P1 LDG.E.64 R18, desc[UR12][R18.64] ;  /* 0x0000000c12129981 */ /* 0x000f62000c1e1b00 */
[----:B------:R-:W-:-:S02]  /*2e10*/  LOP3.LUT R23, R28, 0x7ffffff8, RZ, 0xc0, !PT ;  /* 0x7ffffff81c177812 */ /* 0x000fc400078ec0ff */
[----:B------:R-:W-:Y:S01]  /*2e20*/  IADD3 R22, PT, PT, R22, 0x8, RZ ;  /* 0x0000000816167810 */ /* 0x000fe20007ffe0ff */
[----:B--2---:R-:W-:Y:S01]  /*2e30*/  @!P2 FADD.FTZ R10, R10, R12 ;  /* 0x0000000c0a0aa221 */ /* 0x004fe20000010000 */
[----:B------:R-:W-:Y:S02]  /*2e40*/  @!P2 FADD.FTZ R11, R11, R13 ;  /* 0x0000000d0b0ba221 */ /* 0x000fe40000010000 */
        /* <DEDUP_REMOVED lines=8> */
[----:B------:R-:W-:-:S07]  /*2ed0*/  MOV R18, R23 ;  /* 0x0000001700127202 */ /* 0x000fce0000000f00 */
.L_x_1180:
[----:B----4-:R-:W-:-:S04]  /*2ee0*/  LOP3.LUT R12, R28, 0x7, RZ, 0xc0, !PT ;  /* 0x000000071c0c7812 */ /* 0x010fc800078ec0ff */
[----:B------:R-:W-:-:S13]  /*2ef0*/  ISETP.NE.AND P1, PT, R12, RZ, PT ;  /* 0x000000ff0c00720c */ /* 0x000fda0003f25270 */
[----:B------:R-:W-:Y:S05]  /*2f00*/  @!P1 BRA `(.L_x_1177) ;  /* 0x0000000400109947 */ /* 0x000fea0003800000 */
[----:B------:R-:W-:Y:S02]  /*2f10*/  IADD3 R12, PT, PT, R12, -0x1, RZ ;  /* 0xffffffff0c0c7810 */ /* 0x000fe40007ffe0ff */
[----:B------:R-:W-:Y:S02]  /*2f20*/  LOP3.LUT R19, R28, 0x3, RZ, 0xc0, !PT ;  /* 0x000000031c137812 */ /* 0x000fe400078ec0ff */
[----:B------:R-:W-:Y:S02]  /*2f30*/  ISETP.GE.U32.AND P2, PT, R12, 0x3, PT ;  /* 0x000000030c00780c */ /* 0x000fe40003f46070 */
[----:B------:R-:W-:-:S11]  /*2f40*/  ISETP.NE.AND P1, PT, R19, RZ, PT ;  /* 0x000000ff1300720c */ /* 0x000fd60003f25270 */
[----:B------:R-:W-:Y:S05]  /*2f50*/  @!P2 BRA `(.L_x_1182) ;  /* 0x000000000080a947 */ /* 0x000fea0003800000 */
[----:B------:R-:W-:Y:S02]  /*2f60*/  ISETP.EQ.OR P6, PT, R18, UR11, P4 ;  /* 0x0000000b12007c0c */ /* 0x000fe4000a7c2670 */
[----:B------:R-:W-:-:S11]  /*2f70*/  MOV R13, UR14 ;  /* 0x0000000e000d7c02 */ /* 0x000fd60008000f00 */
[----:B------:R-:W-:-:S04]  /*2f80*/  @!P6 IMAD R13, R18, R13, UR9 ;  /* 0x00000009120dee24 */ /* 0x000fc8000f8e020d */
[----:B------:R-:W-:-:S06]  /*2f90*/  @!P6 IMAD.WIDE.U32 R12, R13, 0x8, R20 ;  /* 0x000000080d0ce825 */ /* 0x000fcc00078e0014 */
[----:B------:R-:W0:Y:S01]  /*2fa0*/  @!P6 LDG.E.64 R12, desc[UR12][R12.64] ;  /* 0x0000000c0c0ce981 */ /* 0x000e22000c1e1b00 */
[C---:B------:R-:W-:Y:S02]  /*2fb0*/  IADD3 R14, PT, PT, R18.reuse, 0x1, RZ ;  /* 0x00000001120e7810 */ /* 0x040fe40007ffe0ff */
[----:B-1----:R-:W-:Y:S02]  /*2fc0*/  IADD3 R17, PT, PT, R18, 0x2, RZ ;  /* 0x0000000212117810 */ /* 0x002fe40007ffe0ff */
[----:B------:R-:W-:Y:S02]  /*2fd0*/  ISETP.EQ.OR P5, PT, R14, UR11, P4 ;  /* 0x0000000b0e007c0c */ /* 0x000fe4000a7a2670 */
[----:B------:R-:W-:Y:S02]  /*2fe0*/  IADD3 R15, PT, PT, R18, 0x3, RZ ;  /* 0x00000003120f7810 */ /* 0x000fe40007ffe0ff */
[----:B------:R-:W-:Y:S02]  /*2ff0*/  ISETP.EQ.OR P2, PT, R17, UR11, P4 ;  /* 0x0000000b11007c0c */ /* 0x000fe4000a742670 */
[----:B------:R-:W-:-:S02]  /*3000*/  MOV R23, UR14 ;  /* 0x0000000e00177c02 */ /* 0x000fc40008000f00 */
[----:B--2---:R-:W-:-:S09]  /*3010*/  MOV R16, UR14 ;  /* 0x0000000e00107c02 */ /* 0x004fd20008000f00 */
[----:B------:R-:W-:-:S04]  /*3020*/  @!P2 IMAD R17, R17, R16, UR9 ;  /* 0x000000091111ae24 */ /* 0x000fc8000f8e0210 */
[----:B------:R-:W-:-:S06]  /*3030*/  @!P2 IMAD.WIDE.U32 R16, R17, 0x8, R20 ;  /* 0x000000081110a825 */ /* 0x000fcc00078e0014 */
[----:B------:R-:W2:Y:S01]  /*3040*/  @!P2 LDG.E.64 R16, desc[UR12][R16.64] ;  /* 0x0000000c1010a981 */ /* 0x000ea2000c1e1b00 */
[----:B0--3--:R-:W-:Y:S01]  /*3050*/  @!P6 FADD.FTZ R10, R10, R12 ;  /* 0x0000000c0a0ae221 */ /* 0x009fe20000010000 */
[----:B------:R-:W-:Y:S01]  /*3060*/  @!P6 FADD.FTZ R11, R11, R13 ;  /* 0x0000000d0b0be221 */ /* 0x000fe20000010000 */
[----:B------:R-:W-:Y:S01]  /*3070*/  ISETP.EQ.OR P6, PT, R15, UR11, P4 ;  /* 0x0000000b0f007c0c */ /* 0x000fe2000a7c2670 */
[----:B------:R-:W-:Y:S01]  /*3080*/  @!P5 IMAD R13, R14, R23, UR9 ;  /* 0x000000090e0dde24 */ /* 0x000fe2000f8e0217 */
[----:B------:R-:W-:-:S03]  /*3090*/  MOV R14, UR14 ;  /* 0x0000000e000e7c02 */ /* 0x000fc60008000f00 */
[----:B------:R-:W-:-:S06]  /*30a0*/  @!P5 IMAD.WIDE.U32 R12, R13, 0x8, R20 ;  /* 0x000000080d0cd825 */ /* 0x000fcc00078e0014 */
[----:B------:R-:W3:Y:S02]  /*30b0*/  @!P5 LDG.E.64 R12, desc[UR12][R12.64] ;  /* 0x0000000c0c0cd981 */ /* 0x000ee4000c1e1b00 */
[----:B------:R-:W-:-:S04]  /*30c0*/  @!P6 IMAD R15, R15, R14, UR9 ;  /* 0x000000090f0fee24 */ /* 0x000fc8000f8e020e */
[----:B------:R-:W-:-:S06]  /*30d0*/  @!P6 IMAD.WIDE.U32 R14, R15, 0x8, R20 ;  /* 0x000000080f0ee825 */ /* 0x000fcc00078e0014 */
[----:B------:R-:W4:Y:S01]  /*30e0*/  @!P6 LDG.E.64 R14, desc[UR12][R14.64] ;  /* 0x0000000c0e0ee981 */ /* 0x000f22000c1e1b00 */
[----:B------:R-:W-:Y:S01]  /*30f0*/  IADD3 R18, PT, PT, R18, 0x4, RZ ;  /* 0x0000000412127810 */ /* 0x000fe20007ffe0ff */
[----:B---3--:R-:W-:Y:S01]  /*3100*/  @!P5 FADD.FTZ R10, R10, R12 ;  /* 0x0000000c0a0ad221 */ /* 0x008fe20000010000 */
[----:B------:R-:W-:-:S03]  /*3110*/  @!P5 FADD.FTZ R11, R11, R13 ;  /* 0x0000000d0b0bd221 */ /* 0x000fc60000010000 */
[----:B--2---:R-:W-:Y:S01]  /*3120*/  @!P2 FADD.FTZ R10, R10, R16 ;  /* 0x000000100a0aa221 */ /* 0x004fe20000010000 */
[----:B------:R-:W-:-:S03]  /*3130*/  @!P2 FADD.FTZ R11, R11, R17 ;  /* 0x000000110b0ba221 */ /* 0x000fc60000010000 */
[----:B----4-:R-:W-:Y:S01]  /*3140*/  @!P6 FADD.FTZ R10, R10, R14 ;  /* 0x0000000e0a0ae221 */ /* 0x010fe20000010000 */
[----:B------:R-:W-:-:S07]  /*3150*/  @!P6 FADD.FTZ R11, R11, R15 ;  /* 0x0000000f0b0be221 */ /* 0x000fce0000010000 */
.L_x_1182:
[----:B------:R-:W-:Y:S05]  /*3160*/  @!P1 BRA `(.L_x_1177) ;  /* 0x0000000000789947 */ /* 0x000fea0003800000 */
[----:B------:R-:W-:Y:S02]  /*3170*/  ISETP.NE.AND P2, PT, R19, 0x1, PT ;  /* 0x000000011300780c */ /* 0x000fe40003f45270 */
[----:B------:R-:W-:-:S11]  /*3180*/  LOP3.LUT P1, RZ, R28, 0x1, RZ, 0xc0, !PT ;  /* 0x000000011cff7812 */ /* 0x000fd6000782c0ff */
        /* <DEDUP_REMOVED lines=11> */
[----:B------:R-:W4:Y:S01]  /*3240*/  @!P2 LDG.E.64 R12, desc[UR12][R12.64] ;  /* 0x0000000c0c0ca981 */ /* 0x000f22000c1e1b00 */
[----:B------:R-:W-:Y:S01]  /*3250*/  IADD3 R18, PT, PT, R18, 0x2, RZ ;  /* 0x0000000212127810 */ /* 0x000fe20007ffe0ff */
[----:B0--3--:R-:W-:Y:S01]  /*3260*/  @!P5 FADD.FTZ R10, R10, R14 ;  /* 0x0000000e0a0ad221 */ /* 0x009fe20000010000 */
[----:B------:R-:W-:-:S03]  /*3270*/  @!P5 FADD.FTZ R11, R11, R15 ;  /* 0x0000000f0b0bd221 */ /* 0x000fc60000010000 */
[----:B----4-:R-:W-:Y:S01]  /*3280*/  @!P2 FADD.FTZ R10, R10, R12 ;  /* 0x0000000c0a0aa221 */ /* 0x010fe20000010000 */
[----:B------:R-:W-:-:S07]  /*3290*/  @!P2 FADD.FTZ R11, R11, R13 ;  /* 0x0000000d0b0ba221 */ /* 0x000fce0000010000 */
.L_x_1183:
[----:B------:R-:W-:Y:S01]  /*32a0*/  ISETP.EQ.OR P2, PT, R18, UR11, P4 ;  /* 0x0000000b12007c0c */ /* 0x000fe2000a742670 */
[----:B------:R-:W-:Y:S03]  /*32b0*/  BSSY.RECONVERGENT B0, `(.L_x_1177) ;  /* 0x0000009000007945 */ /* 0x000fe60003800200 */
[----:B------:R-:W-:-:S13]  /*32c0*/  PLOP3.LUT P1, PT, P1, P2, PT, 0x8f, 0xf8 ;  /* 0x0000000000f8781c */ /* 0x000fda0000f25177 */
[----:B------:R-:W-:Y:S05]  /*32d0*/  @P1 BRA `(.L_x_1184) ;  /* 0x0000000000181947 */ /* 0x000fea0003800000 */
[----:B------:R-:W-:-:S05]  /*32e0*/  MOV R13, UR14 ;  /* 0x0000000e000d7c02 */ /* 0x000fca0008000f00 */
[----:B------:R-:W-:-:S04]  /*32f0*/  IMAD R13, R18, R13, UR9 ;  /* 0x00000009120d7e24 */ /* 0x000fc8000f8e020d */
[----:B------:R-:W-:-:S06]  /*3300*/  IMAD.WIDE.U32 R20, R13, 0x8, R20 ;  /* 0x000000080d147825 */ /* 0x000fcc00078e0014 */
[----:B------:R-:W0:Y:S02]  /*3310*/  LDG.E.64 R20, desc[UR12][R20.64] ;  /* 0x0000000c14147981 */ /* 0x000e24000c1e1b00 */
[----:B0--3--:R-:W-:Y:S01]  /*3320*/  FADD.FTZ R10, R10, R20 ;  /* 0x000000140a0a7221 */ /* 0x009fe20000010000 */
[----:B------:R-:W-:-:S07]  /*3330*/  FADD.FTZ R11, R11, R21 ;  /* 0x000000150b0b7221 */ /* 0x000fce0000010000 */
.L_x_1184:
[----:B------:R-:W-:Y:S05]  /*3340*/  BSYNC.RECONVERGENT B0 ;  /* 0x0000000000007941 */ /* 0x000fea0003800200 */
.L_x_1177:
        /* <DEDUP_REMOVED lines=8> */
[----:B------:R0:W-:Y:S01]  /*33d0*/  @!P4 STS.64 [UR4+0x30], R10 ;  /* 0x0000300aff00c988 */ /* 0x0001e20008000a04 */
[----:B------:R-:W-:Y:S01]  /*33e0*/  BAR.SYNC.DEFER_BLOCKING 0x0 ;  /* 0x0000000000007b1d */ /* 0x000fe20000010000 */
[----:B0--3--:R-:W-:-:S05]  /*33f0*/  FMUL.FTZ R10, R5, UR10 ;  /* 0x0000000a050a7c20 */ /* 0x009fca0008410000 */
[----:B------:R-:W0:Y:S01]  /*3400*/  LDS.64 R12, [UR4+0x30] ;  /* 0x00003004ff0c7984 */ /* 0x000e220008000a00 */
[----:B------:R-:W0:Y:S02]  /*3410*/  LDCU UR4, c[0x0][0x42c] ;  /* 0x00008580ff0477ac */ /* 0x000e240008000800 */
[----:B0-----:R-:W-:Y:S01]  /*3420*/  FMUL.FTZ R12, R12, UR4 ;  /* 0x000000040c0c7c20 */ /* 0x001fe20008410000 */
[----:B------:R-:W-:Y:S01]  /*3430*/  FMUL.FTZ R13, R13, UR4 ;  /* 0x000000040d0d7c20 */ /* 0x000fe20008410000 */
[----:B------:R-:W-:Y:S06]  /*3440*/  @!P3 BRA `(.L_x_1185) ;  /* 0x000000000048b947 */ /* 0x000fec0003800000 */
[----:B------:R-:W-:Y:S01]  /*3450*/  FFMA.FTZ R4, R29, R21, R32 ;  /* 0x000000151d047223 */ /* 0x000fe20000010020 */
[----:B------:R-:W-:-:S03]  /*3460*/  FFMA.FTZ R5, R0, R10, R33 ;  /* 0x0000000a00057223 */ /* 0x000fc60000010021 */
[----:B------:R-:W-:Y:S01]  /*3470*/  FMUL.FTZ R11, R4, -1.4426950216293334961 ;  /* 0xbfb8aa3b040b7820 */ /* 0x000fe20000410000 */
[----:B--2---:R-:W-:-:S05]  /*3480*/  FMUL.FTZ R16, R5, -1.4426950216293334961 ;  /* 0xbfb8aa3b05107820 */ /* 0x004fca0000410000 */
        /* <DEDUP_REMOVED lines=14> */
.L_x_1185:
[----:B------:R-:W-:Y:S04]  /*3570*/  BSSY.RECONVERGENT B0, `(.L_x_1186) ;  /* 0x0000014000007945 */ /* 0x000fe80003800200 */
[----:B------:R-:W-:Y:S05]  /*3580*/  @P0 BRA `(.L_x_1187) ;  /* 0x0000000000480947 */ /* 0x000fea0003800000 */
[----:B------:R-:W0:Y:S01]  /*3590*/  LDCU.64 UR18, c[0x0][0x3f8] ;  /* 0x00007f00ff1277ac */ /* 0x000e220008000a00 */
[----:B--2---:R-:W-:Y:S01]  /*35a0*/  SHF.R.S32.HI R16, RZ, 0x1f, R37 ;  /* 0x0000001fff107819 */ /* 0x004fe20000011425 */
[C-C-:B------:R-:W-:Y:S01]  /*35b0*/  FFMA.FTZ R14, R12.reuse, R21, R13.reuse ;  /* 0x000000150c0e7223 */ /* 0x140fe2000001000d */
[----:B------:R-:W-:Y:S01]  /*35c0*/  MOV R4, R40 ;  /* 0x0000002800047202 */ /* 0x000fe20000000f00 */
[----:B------:R-:W2:Y:S01]  /*35d0*/  LDCU.64 UR4, c[0x0][0x380] ;  /* 0x00007000ff0477ac */ /* 0x000ea20008000a00 */
        /* <DEDUP_REMOVED lines=9> */
[----:B--2---:R-:W-:-:S04]  /*3670*/  LEA R2, P0, R4, UR4, 0x2 ;  /* 0x0000000404027c11 */ /* 0x004fc8000f8010ff */
[----:B------:R-:W-:-:S04]  /*3680*/  IADD3 R15, PT, PT, R5, R15, RZ ;  /* 0x0000000f050f7210 */ /* 0x000fc80007ffe0ff */
[----:B------:R-:W-:-:S05]  /*3690*/  LEA.HI.X R3, R4, UR5, R15, 0x2, P0 ;  /* 0x0000000504037c11 */ /* 0x000fca00080f140f */
[----:B------:R0:W-:Y:S02]  /*36a0*/  STG.E.64 desc[UR12][R2.64], R10 ;  /* 0x0000000a02007986 */ /* 0x0001e4000c101b0c */
.L_x_1187:
[----:B------:R-:W-:Y:S05]  /*36b0*/  BSYNC.RECONVERGENT B0 ;  /* 0x0000000000007941 */ /* 0x000fea0003800200 */
.L_x_1186:
[----:B------:R-:W-:Y:S01]  /*36c0*/  UISETP.NE.AND UP0, UPT, UR15, URZ, UPT ;  /* 0x000000ff0f00728c */ /* 0x000fe2000bf05270 */
[----:B0-----:R-:W-:Y:S01]  /*36d0*/  FMUL.FTZ R11, R6, UR10 ;  /* 0x0000000a060b7c20 */ /* 0x001fe20008410000 */
[----:B------:R-:W-:-:S07]  /*36e0*/  FMUL.FTZ R14, R7, UR10 ;  /* 0x0000000a070e7c20 */ /* 0x000fce0008410000 */
[----:B------:R-:W-:Y:S05]  /*36f0*/  BRA.U !UP0, `(.L_x_1188) ;  /* 0x0000000108487547 */ /* 0x000fea000b800000 */
[----:B------:R-:W-:Y:S01]  /*3700*/  FFMA.FTZ R32, R29, R11, R32 ;  /* 0x0000000b1d207223 */ /* 0x000fe20000010020 */
[----:B------:R-:W-:-:S03]  /*3710*/  FFMA.FTZ R33, R0, R14, R33 ;  /* 0x0000000e00217223 */ /* 0x000fc60000010021 */
[----:B------:R-:W-:Y:S01]  /*3720*/  FMUL.FTZ R2, R32, -1.4426950216293334961 ;  /* 0xbfb8aa3b20027820 */ /* 0x000fe20000410000 */
[----:B------:R-:W-:-:S05]  /*3730*/  FMUL.FTZ R4, R33, -1.4426950216293334961 ;  /* 0xbfb8aa3b21047820 */ /* 0x000fca0000410000 */
[----:B------:R-:W0:Y:S08]  /*3740*/  MUFU.EX2 R2, R2 ;  /* 0x0000000200027308 */ /* 0x000e300000000800 */
[----:B------:R-:W3:Y:S01]  /*3750*/  MUFU.EX2 R4, R4 ;  /* 0x0000000400047308 */ /* 0x000ee20000000800 */
[----:B0-----:R-:W-:-:S07]  /*3760*/  FADD.FTZ R3, R2, 1 ;  /* 0x3f80000002037421 */ /* 0x001fce0000010000 */
[----:B------:R-:W0:Y:S01]  /*3770*/  MUFU.RCP R3, R3 ;  /* 0x0000000300037308 */ /* 0x000e220000001000 */
[----:B---3--:R-:W-:-:S07]  /*3780*/  FADD.FTZ R5, R4, 1 ;  /* 0x3f80000004057421 */ /* 0x008fce0000010000 */
[----:B------:R-:W3:Y:S01]  /*3790*/  MUFU.RCP R6, R5 ;  /* 0x0000000500067308 */ /* 0x000ee20000001000 */
[----:B0-----:R-:W-:Y:S01]  /*37a0*/  FADD.FTZ R7, -R3, 1 ;  /* 0x3f80000003077421 */ /* 0x001fe20000010100 */
[----:B------:R-:W-:-:S03]  /*37b0*/  FMUL.FTZ R8, R8, R3 ;  /* 0x0000000308087220 */ /* 0x000fc60000410000 */
[----:B------:R-:W-:Y:S01]  /*37c0*/  FFMA.FTZ R7, R32, R7, 1 ;  /* 0x3f80000020077423 */ /* 0x000fe20000010007 */
[----:B---3--:R-:W-:Y:S01]  /*37d0*/  FADD.FTZ R10, -R6, 1 ;  /* 0x3f800000060a7421 */ /* 0x008fe20000010100 */
[----:B------:R-:W-:Y:S02]  /*37e0*/  FMUL.FTZ R9, R9, R6 ;  /* 0x0000000609097220 */ /* 0x000fe40000410000 */
[----:B------:R-:W-:Y:S01]  /*37f0*/  FMUL.FTZ R8, R8, R7 ;  /* 0x0000000708087220 */ /* 0x000fe20000410000 */
[----:B------:R-:W-:-:S04]  /*3800*/  FFMA.FTZ R10, R33, R10, 1 ;  /* 0x3f800000210a7423 */ /* 0x000fc8000001000a */
[----:B------:R-:W-:-:S07]  /*3810*/  FMUL.FTZ R9, R9, R10 ;  /* 0x0000000a09097220 */ /* 0x000fce0000410000 */
.L_x_1188:
[----:B------:R-:W0:Y:S01]  /*3820*/  LDCU.64 UR4, c[0x0][0x400] ;  /* 0x00008000ff0477ac */ /* 0x000e220008000a00 */
        /* <DEDUP_REMOVED lines=13> */
[----:B------:R-:W-:Y:S01]  /*3900*/  MOV R41, R43 ;  /* 0x0000002b00297202 */ /* 0x000fe20000000f00 */
[----:B------:R-:W3:Y:S01]  /*3910*/  LDCU.64 UR16, c[0x0][0x380] ;  /* 0x00007000ff1077ac */ /* 0x000ee20008000a00 */
[----:B0-----:R-:W-:Y:S02]  /*3920*/  IMAD R0, R4, UR4, RZ ;  /* 0x0000000404007c24 */ /* 0x001fe4000f8e02ff */
[----:B------:R-:W-:-:S04]  /*3930*/  IMAD.WIDE.U32 R40, R3, UR4, R40 ;  /* 0x0000000403287c25 */ /* 0x000fc8000f8e0028 */
[----:B------:R-:W-:Y:S01]  /*3940*/  IMAD R3, R3, UR5, R0 ;  /* 0x0000000503037c24 */ /* 0x000fe2000f8e0200 */
[----:B---3--:R-:W-:-:S04]  /*3950*/  LEA R2, P0, R40, UR16, 0x2 ;  /* 0x0000001028027c11 */ /* 0x008fc8000f8010ff */
[----:B------:R-:W-:-:S04]  /*3960*/  IADD3 R3, PT, PT, R41, R3, RZ ;  /* 0x0000000329037210 */ /* 0x000fc80007ffe0ff */
[----:B------:R-:W-:-:S05]  /*3970*/  LEA.HI.X R3, R40, UR17, R3, 0x2, P0 ;  /* 0x0000001128037c11 */ /* 0x000fca00080f1403 */
[----:B------:R0:W-:Y:S02]  /*3980*/  STG.E.64 desc[UR12][R2.64], R12 ;  /* 0x0000000c02007986 */ /* 0x0001e4000c101b0c */
.L_x_1190:
[----:B------:R-:W-:Y:S05]  /*3990*/  BSYNC.RECONVERGENT B0 ;  /* 0x0000000000007941 */ /* 0x000fea0003800200 */
.L_x_1189:
[----:B------:R-:W-:Y:S01]  /*39a0*/  UIADD3 UR8, UPT, UPT, UR14, UR8, URZ ;  /* 0x000000080e087290 */ /* 0x000fe2000fffe0ff */
[----:B------:R-:W-:-:S03]  /*39b0*/  IADD3 R34, PT, PT, R34, 0x1, RZ ;  /* 0x0000000122227810 */ /* 0x000fc60007ffe0ff */
[----:B------:R-:W-:-:S09]  /*39c0*/  UISETP.GE.AND UP0, UPT, UR8, UR6, UPT ;  /* 0x000000060800728c */ /* 0x000fd2000bf06270 */
[----:B------:R-:W-:Y:S05]  /*39d0*/  BRA.U !UP0, `(.L_x_1191) ;  /* 0xffffffc508f47547 */ /* 0x000fea000b83ffff */
.L_x_1166:
[----:B------:R-:W3:Y:S01]  /*39e0*/  LDC R4, c[0x0][0x370] ;  /* 0x0000dc00ff047b82 */ /* 0x000ee20000000800 */
[----:B------:R-:W-:Y:S01]  /*39f0*/  ISETP.NE.AND P2, PT, R31, RZ, PT ;  /* 0x000000ff1f00720c */ /* 0x000fe20003f45270 */
[----:B------:R-:W-:Y:S06]  /*3a00*/  BSSY.RECONVERGENT B0, `(.L_x_1192) ;  /* 0x0000011000007945 */ /* 0x000fec0003800200 */
[----:B------:R-:W4:Y:S08]  /*3a10*/  LDC R7, c[0x0][0x374] ;  /* 0x0000dd00ff077b82 */ /* 0x000f300000000800 */
[----:B0-----:R-:W0:Y:S01]  /*3a20*/  LDC.64 R2, c[0x0][0x3c8] ;  /* 0x0000f200ff027b82 */ /* 0x001e220000000a00 */
[----:B---3--:R-:W-:-:S02]  /*3a30*/  IADD3 R5, PT, PT, R4, -0x1, RZ ;  /* 0xffffffff04057810 */ /* 0x008fc40007ffe0ff */
[----:B------:R-:W-:Y:S02]  /*3a40*/  ISETP.NE.AND P1, PT, R4, 0x1, PT ;  /* 0x000000010400780c */ /* 0x000fe40003f25270 */
[----:B----4-:R-:W-:-:S04]  /*3a50*/  IADD3 R0, PT, PT, R7, -0x1, RZ ;  /* 0xffffffff07007810 */ /* 0x010fc80007ffe0ff */
        /* <DEDUP_REMOVED lines=11> */
.L_x_1193:
[----:B------:R-:W-:Y:S05]  /*3b10*/  BSYNC.RECONVERGENT B0 ;  /* 0x0000000000007941 */ /* 0x000fea0003800200 */
.L_x_1192:
[----:B------:R-:W-:Y:S05]  /*3b20*/  @P0 EXIT ;  /* 0x000000000000094d */ /* 0x000fea0003800000 */
[----:B------:R-:W-:Y:S05]  /*3b30*/  @P2 BRA `(.L_x_1194) ;  /* 0x0000000000202947 */ /* 0x000fea0003800000 */
[----:B------:R-:W-:-:S05]  /*3b40*/  IMAD R0, R4, R7, RZ ;  /* 0x0000000704007224 */ /* 0x000fca00078e02ff */
[----:B------:R-:W-:-:S13]  /*3b50*/  ISETP.NE.AND P0, PT, R0, -0x1, PT ;  /* 0xffffffff0000780c */ /* 0x000fda0003f05270 */
[----:B------:R-:W-:Y:S05]  /*3b60*/  @!P0 BRA `(.L_x_1194) ;  /* 0x0000000000148947 */ /* 0x000fea0003800000 */
.L_x_1195:
[----:B0-----:R-:W3:Y:S04]  /*3b70*/  LDG.E.STRONG.GPU R5, desc[UR12][R2.64] ;  /* 0x0000000c02057981 */ /* 0x001ee8000c1ef900 */
[----:B---3--:R-:W-:Y:S01]  /*3b80*/  CCTL.IVALL ;  /* 0x00000000ff00798f */ /* 0x008fe20002000000 */
[----:B------:R-:W-:Y:S05]  /*3b90*/  YIELD ;  /* 0x0000000000007946 */ /* 0x000fea0003800000 */
[----:B------:R-:W-:-:S13]  /*3ba0*/  ISETP.NE.AND P0, PT, R5, R0, PT ;  /* 0x000000000500720c */ /* 0x000fda0003f05270 */
[----:B------:R-:W-:Y:S05]  /*3bb0*/  @P0 BRA `(.L_x_1195) ;  /* 0xfffffffc00ec0947 */ /* 0x000fea000383ffff */
.L_x_1194:
[----:B------:R-:W-:Y:S05]  /*3bc0*/  WARPSYNC.ALL ;  /* 0x0000000000007948 */ /* 0x000fea0003800000 */
[----:B------:R-:W3:Y:S02]  /*3bd0*/  LDCU.64 UR10, c[0x0][0x3f8] ;  /* 0x00007f00ff0a77ac */ /* 0x000ee40008000a00 */
[----:B---3--:R-:W-:-:S04]  /*3be0*/  ULEA.HI UR8, UP0, UR11, UR10, URZ, 0x1 ;  /* 0x0000000a0b087291 */ /* 0x008fc8000f8108ff */
        /* <DEDUP_REMOVED lines=37> */
[----:B------:R-:W3:Y:S01]  /*3e40*/  LDCU.64 UR16, c[0x0][0x390] ;  /* 0x00007200ff1077ac */ /* 0x000ee20008000a00 */
[----:B------:R-:W-:Y:S02]  /*3e50*/  IADD3 R14, PT, PT, R14, 0x1, RZ ;  /* 0x000000010e0e7810 */ /* 0x000fe40007ffe0ff */
[----:B------:R-:W-:Y:S01]  /*3e60*/  MOV R2, UR9 ;  /* 0x0000000900027c02 */ /* 0x000fe20008000f00 */
[----:B------:R-:W4:Y:S01]  /*3e70*/  LDCU.64 UR18, c[0x0][0x388] ;  /* 0x00007100ff1277ac */ /* 0x000f220008000a00 */
[----:B------:R-:W-:Y:S02]  /*3e80*/  SHF.L.U32 R0, R14, 0x7, RZ ;  /* 0x000000070e007819 */ /* 0x000fe400000006ff */
[----:B------:R-:W-:Y:S01]  /*3e90*/  SHF.L.U64.HI R27, R27, 0x2, R2 ;  /* 0x000000021b1b7819 */ /* 0x000fe20000010202 */
[----:B------:R-:W-:Y:S01]  /*3ea0*/  USHF.L.U32 UR4, UR11, 0x2, URZ ;  /* 0x000000020b047899 */ /* 0x000fe200080006ff */
[----:B------:R-:W-:-:S02]  /*3eb0*/  MOV R2, UR10 ;  /* 0x0000000a00027c02 */ /* 0x000fc40008000f00 */
[C---:B-1----:R-:W-:Y:S02]  /*3ec0*/  SHF.L.U32 R17, R31.reuse, 0x2, RZ ;  /* 0x000000021f117819 */ /* 0x042fe400000006ff */
[----:B------:R-:W-:Y:S01]  /*3ed0*/  LOP3.LUT R0, R0, 0x180, RZ, 0xc0, !PT ;  /* 0x0000018000007812 */ /* 0x000fe200078ec0ff */
[----:B------:R-:W-:Y:S01]  /*3ee0*/  IMAD.WIDE.U32 R2, R2, 0x4, RZ ;  /* 0x0000000402027825 */ /* 0x000fe200078e00ff */
[----:B------:R-:W-:Y:S02]  /*3ef0*/  LOP3.LUT R14, R14, 0x3, RZ, 0xc0, !PT ;  /* 0x000000030e0e7812 */ /* 0x000fe400078ec0ff */
[----:B------:R-:W-:Y:S02]  /*3f00*/  SHF.L.U64.HI R18, R31, 0x2, R4 ;  /* 0x000000021f127819 */ /* 0x000fe40000010204 */
[C---:B0-----:R-:W-:Y:S02]  /*3f10*/  IADD3 R21, P1, PT, R17.reuse, UR14, RZ ;  /* 0x0000000e11157c10 */ /* 0x041fe4000ff3e0ff */
[----:B---3--:R-:W-:-:S02]  /*3f20*/  IADD3 R19, P2, PT, R17, UR16, RZ ;  /* 0x0000001011137c10 */ /* 0x008fc4000ff5e0ff */
[----:B------:R-:W-:Y:S02]  /*3f30*/  MOV R23, UR6 ;  /* 0x0000000600177c02 */ /* 0x000fe40008000f00 */
[----:B------:R-:W-:Y:S02]  /*3f40*/  MOV R6, UR7 ;  /* 0x0000000700067c02 */ /* 0x000fe40008000f00 */
[----:B------:R-:W-:Y:S02]  /*3f50*/  IADD3 R31, P4, PT, R0, R31, RZ ;  /* 0x0000001f001f7210 */ /* 0x000fe40007f9e0ff */
[----:B----4-:R-:W-:Y:S02]  /*3f60*/  IADD3 R17, P3, PT, R17, UR18, RZ ;  /* 0x0000001211117c10 */ /* 0x010fe4000ff7e0ff */
[----:B------:R-:W-:Y:S02]  /*3f70*/  IADD3 R14, P5, PT, RZ, -R14, RZ ;  /* 0x8000000eff0e7210 */ /* 0x000fe40007fbe0ff */
[----:B------:R-:W-:-:S02]  /*3f80*/  IADD3.X R22, PT, PT, R18, UR15, RZ, P1, !PT ;  /* 0x0000000f12167c10 */ /* 0x000fc40008ffe4ff */
[C---:B------:R-:W-:Y:S02]  /*3f90*/  IADD3.X R20, PT, PT, R18.reuse, UR17, RZ, P2, !PT ;  /* 0x0000001112147c10 */ /* 0x040fe400097fe4ff */
[----:B------:R-:W-:Y:S02]  /*3fa0*/  SHF.L.U64.HI R23, R23, 0x2, R6 ;  /* 0x0000000217177819 */ /* 0x000fe40000010206 */
[----:B------:R-:W-:Y:S02]  /*3fb0*/  IADD3.X R18, PT, PT, R18, UR19, RZ, P3, !PT ;  /* 0x0000001312127c10 */ /* 0x000fe40009ffe4ff */
[----:B------:R-:W-:Y:S02]  /*3fc0*/  IADD3 R25, PT, PT, R3, UR4, RZ ;  /* 0x0000000403197c10 */ /* 0x000fe4000fffe0ff */
[----:B--2---:R-:W-:Y:S02]  /*3fd0*/  IADD3.X R16, PT, PT, RZ, -0x1, RZ, P5, !PT ;  /* 0xffffffffff107810 */ /* 0x004fe40002ffe4ff */
[----:B------:R-:W-:-:S07]  /*3fe0*/  IADD3.X R4, PT, PT, RZ, R4, RZ, P4, !PT ;  /* 0x00000004ff047210 */ /* 0x000fce00027fe4ff */
.L_x_1198:
        /* <DEDUP_REMOVED lines=27> */
[----:B------:R-:W-:Y:S02]  /*41a0*/  MOV R9, R20 ;  /* 0x0000001400097202 */ /* 0x000fe40000000f00 */
[----:B---3--:R-:W-:Y:S01]  /*41b0*/  F2FP.BF16.F32.PACK_AB R15, R13, R10 ;  /* 0x0000000a0d0f723e */ /* 0x008fe200000010ff */
[----:B------:R0:W-:Y:S04]  /*41c0*/  STG.E desc[UR12][R6.64], R5 ;  /* 0x0000000506007986 */ /* 0x0001e8000c10190c */
[----:B------:R0:W-:Y:S01]  /*41d0*/  STG.E desc[UR12][R8.64], R15 ;  /* 0x0000000f08007986 */ /* 0x0001e2000c10190c */
[----:B------:R-:W-:Y:S01]  /*41e0*/  IADD3.X R20, PT, PT, RZ, R20, RZ, P3, !PT ;  /* 0x00000014ff147210 */ /* 0x000fe20001ffe4ff */
[----:B------:R-:W-:Y:S06]  /*41f0*/  @P1 BRA `(.L_x_1198) ;  /* 0xfffffffc007c1947 */ /* 0x000fec000383ffff */
.L_x_1197:
[----:B------:R-:W-:Y:S05]  /*4200*/  BSYNC.RECONVERGENT B0 ;  /* 0x0000000000007941 */ /* 0x000fea0003800200 */
.L_x_1196:
[----:B------:R-:W-:Y:S05]  /*4210*/  @!P0 EXIT ;  /* 0x000000000000894d */ /* 0x000fea0003800000 */
[----:B------:R-:W-:Y:S01]  /*4220*/  BSSY.RECONVERGENT B0, `(.L_x_1199) ;  /* 0x0000061000007945 */ /* 0x000fe20003800200 */
[----:B------:R-:W-:Y:S02]  /*4230*/  USHF.L.U64.HI UR5, UR10, 0x2, UR11 ;  /* 0x000000020a057899 */ /* 0x000fe4000801020b */
[----:B------:R-:W-:Y:S02]  /*4240*/  USHF.L.U32 UR4, UR10, 0x2, URZ ;  /* 0x000000020a047899 */ /* 0x000fe400080006ff */
[----:B------:R-:W-:Y:S01]  /*4250*/  USHF.L.U64.HI UR7, UR6, 0x2, UR7 ;  /* 0x0000000206077899 */ /* 0x000fe20008010207 */
[----:B------:R-:W3:Y:S01]  /*4260*/  LDCU.64 UR14, c[0x0][0x3d8] ;  /* 0x00007b00ff0e77ac */ /* 0x000ee20008000a00 */
[----:B------:R-:W4:Y:S01]  /*4270*/  LDCU.64 UR16, c[0x0][0x388] ;  /* 0x00007100ff1077ac */ /* 0x000f220008000a00 */
[----:B------:R-:W0:Y:S01]  /*4280*/  LDCU.64 UR18, c[0x0][0x390] ;  /* 0x00007200ff1277ac */ /* 0x000e220008000a00 */
[----:B------:R-:W-:Y:S02]  /*4290*/  USHF.L.U64.HI UR10, UR8, 0x2, UR9 ;  /* 0x00000002080a7899 */ /* 0x000fe40008010209 */
[----:B------:R-:W-:-:S02]  /*42a0*/  USHF.L.U32 UR11, UR8, 0x2, URZ ;  /* 0x00000002080b7899 */ /* 0x000fc400080006ff */
[----:B------:R-:W-:-:S12]  /*42b0*/  USHF.L.U32 UR6, UR6, 0x2, URZ ;  /* 0x0000000206067899 */ /* 0x000fd800080006ff */
.L_x_1200:
[C---:B------:R-:W-:Y:S02]  /*42c0*/  SHF.L.U32 R0, R31.reuse, 0x2, RZ ;  /* 0x000000021f007819 */ /* 0x040fe400000006ff */
[----:B------:R-:W-:Y:S02]  /*42d0*/  SHF.L.U64.HI R4, R31, 0x2, R4 ;  /* 0x000000021f047819 */ /* 0x000fe40000010204 */
[----:B---3--:R-:W-:-:S04]  /*42e0*/  IADD3 R2, P0, PT, R0, UR14, RZ ;  /* 0x0000000e00027c10 */ /* 0x008fc8000ff1e0ff */
[----:B--2---:R-:W-:Y:S02]  /*42f0*/  IADD3.X R3, PT, PT, R4, UR15, RZ, P0, !PT ;  /* 0x0000000f04037c10 */ /* 0x004fe400087fe4ff */
[C---:B0-----:R-:W-:Y:S02]  /*4300*/  IADD3 R6, P0, PT, R2.reuse, UR11, RZ ;  /* 0x0000000b02067c10 */ /* 0x041fe4000ff1e0ff */
[C---:B------:R-:W-:Y:S02]  /*4310*/  IADD3 R10, P2, PT, R2.reuse, UR6, RZ ;  /* 0x00000006020a7c10 */ /* 0x040fe4000ff5e0ff */
[C---:B------:R-:W-:Y:S02]  /*4320*/  IADD3.X R7, PT, PT, R3.reuse, UR10, RZ, P0, !PT ;  /* 0x0000000a03077c10 */ /* 0x040fe400087fe4ff */
[----:B------:R-:W-:Y:S02]  /*4330*/  IADD3 R8, P1, PT, R2, UR4, RZ ;  /* 0x0000000402087c10 */ /* 0x000fe4000ff3e0ff */
[C---:B------:R-:W-:Y:S01]  /*4340*/  IADD3.X R11, PT, PT, R3.reuse, UR7, RZ, P2, !PT ;  /* 0x00000007030b7c10 */ /* 0x040fe200097fe4ff */
[----:B------:R0:W3:Y:S01]  /*4350*/  LDG.E R2, desc[UR12][R2.64] ;  /* 0x0000000c02027981 */ /* 0x0000e2000c1e1900 */
[----:B------:R-:W-:-:S03]  /*4360*/  IADD3.X R9, PT, PT, R3, UR5, RZ, P1, !PT ;  /* 0x0000000503097c10 */ /* 0x000fc60008ffe4ff */
[----:B------:R-:W3:Y:S04]  /*4370*/  LDG.E R7, desc[UR12][R6.64] ;  /* 0x0000000c06077981 */ /* 0x000ee8000c1e1900 */
[----:B------:R-:W5:Y:S04]  /*4380*/  LDG.E R8, desc[UR12][R8.64] ;  /* 0x0000000c08087981 */ /* 0x000f68000c1e1900 */
[----:B------:R-:W5:Y:S01]  /*4390*/  LDG.E R11, desc[UR12][R10.64] ;  /* 0x0000000c0a0b7981 */ /* 0x000f62000c1e1900 */
[----:B------:R-:W-:Y:S02]  /*43a0*/  LOP3.LUT R15, R0, 0xfffffffc, RZ, 0xc0, !PT ;  /* 0xfffffffc000f7812 */ /* 0x000fe400078ec0ff */
[----:B--2---:R-:W-:-:S02]  /*43b0*/  LOP3.LUT R16, R4, 0x1, RZ, 0xc0, !PT ;  /* 0x0000000104107812 */ /* 0x004fc400078ec0ff */
[C---:B----4-:R-:W-:Y:S02]  /*43c0*/  IADD3 R12, P0, PT, R15.reuse, UR16, RZ ;  /* 0x000000100f0c7c10 */ /* 0x050fe4000ff1e0ff */
[----:B0-----:R-:W-:Y:S02]  /*43d0*/  LOP3.LUT R3, R4, 0x3, RZ, 0xc0, !PT ;  /* 0x0000000304037812 */ /* 0x001fe400078ec0ff */
[----:B------:R-:W-:Y:S02]  /*43e0*/  IADD3.X R13, PT, PT, R16, UR17, RZ, P0, !PT ;  /* 0x00000011100d7c10 */ /* 0x000fe400087fe4ff */
[----:B------:R-:W-:Y:S02]  /*43f0*/  IADD3 R14, P0, PT, R15, UR18, RZ ;  /* 0x000000120f0e7c10 */ /* 0x000fe4000ff1e0ff */
[----:B---3--:R-:W-:Y:S02]  /*4400*/  F2FP.BF16.F32.PACK_AB R5, R7, R2 ;  /* 0x000000020705723e */ /* 0x008fe400000010ff */
        /* <DEDUP_REMOVED lines=13> */
[----:B0-----:R-:W3:Y:S04]  /*44e0*/  LDG.E R5, desc[UR12][R10.64+0x200] ;  /* 0x0002000c0a057981 */ /* 0x001ee8000c1e1900 */
[----:B------:R-:W4:Y:S04]  /*44f0*/  LDG.E R20, desc[UR12][R6.64+0x200] ;  /* 0x0002000c06147981 */ /* 0x000f28000c1e1900 */
[----:B------:R-:W4:Y:S01]  /*4500*/  LDG.E R21, desc[UR12][R8.64+0x200] ;  /* 0x0002000c08157981 */ /* 0x000f22000c1e1900 */
[----:B------:R-:W-:-:S04]  /*4510*/  IADD3 R16, P0, PT, R0, 0x200, RZ ;  /* 0x0000020000107810 */ /* 0x000fc80007f1e0ff */
[----:B-1----:R-:W-:Y:S02]  /*4520*/  IADD3.X R17, PT, PT, RZ, R4, RZ, P0, !PT ;  /* 0x00000004ff117210 */ /* 0x002fe400007fe4ff */
        /* <DEDUP_REMOVED lines=34> */
[C---:B-1----:R-:W-:Y:S02]  /*4750*/  IADD3 R16, P0, PT, R0.reuse, UR16, RZ ;  /* 0x0000001000107c10 */ /* 0x042fe4000ff1e0ff */
        /* <DEDUP_REMOVED lines=14> */
.L_x_1199:
[----:B------:R-:W-:Y:S05]  /*4840*/  EXIT ;  /* 0x000000000000794d */ /* 0x000fea0003800000 */
.L_x_1201:
        /* <DEDUP_REMOVED lines=11> */
.L_x_2496:


//--------------------- .text._Z35group_norm_nhwc_bwd_one_pass_kernelI11Fp32IOBf16WLi256ELi4ELi128EEv26Group_norm_nhwc_bwd_params --------------------------
	.section	.text._Z35group_norm_nhwc_bwd_one_pass_kernelI11Fp32IOBf16WLi256ELi4ELi128EEv26Group_norm_nhwc_bwd_params,"ax",@progbits
	.align	128
        .global         _Z35group_norm_nhwc_bwd_one_pass_kernelI11Fp32IOBf16WLi256ELi4ELi128EEv26Group_norm_nhwc_bwd_params
        .type           _Z35group_norm_nhwc_bwd_one_pass_kernelI11Fp32IOBf16WLi256ELi4ELi128EEv26Group_norm_nhwc_bwd_params,@function
        .size           _Z35group_norm_nhwc_bwd_one_pass_kernelI11Fp32IOBf16WLi256ELi4ELi128EEv26Group_norm_nhwc_bwd_params,(.L_x_2497 - _Z35group_norm_nhwc_bwd_one_pass_kernelI11Fp32IOBf16WLi256ELi4ELi128EEv26Group_norm_nhwc_bwd_params)
        .other          _Z35group_norm_nhwc_bwd_one_pass_kernelI11Fp32IOBf16WLi256ELi4ELi128EEv26Group_norm_nhwc_bwd_params,@"STO_CUDA_ENTRY STV_DEFAULT"
_Z35group_norm_nhwc_bwd_one_pass_kernelI11Fp32IOBf16WLi256ELi4ELi128EEv26Group_norm_nhwc_bwd_params:
.text._Z35group_norm_nhwc_bwd_one_pass_kernelI11Fp32IOBf16WLi256ELi4ELi128EEv26Group_norm_nhwc_bwd_params:
        /* <DEDUP_REMOVED lines=13> */
[--C-:B------:R-:W-:Y:S01]  /*00d0*/  SHF.R.U32.HI R44, RZ, 0x1, R39.reuse ;  /* 0x00000001ff2c7819 */ /* 0x100fe20000011627 */
[----:B------:R-:W-:Y:S01]  /*00e0*/  HFMA2 R42, -RZ, RZ, 0, 0 ;  /* 0x00000000ff2a7431 */ /* 0x000fe200000001ff */
[----:B------:R-:W-:Y:S01]  /*00f0*/  SHF.R.U32.HI R43, RZ, 0x2, R39 ;  /* 0x00000002ff2b7819 */ /* 0x000fe20000011627 */
[----:B------:R-:W-:Y:S01]  /*0100*/  UMOV UR4, 0x400 ;  /* 0x0000040000047882 */ /* 0x000fe20000000000 */
[----:B------:R-:W3:Y:S01]  /*0110*/  LDCU.U8 UR15, c[0x0][0x414] ;  /* 0x00008280ff0f77ac */ /* 0x000ee20008000000 */
[----:B------:R-:W4:Y:S01]  /*0120*/  S2UR UR7, SR_CgaCtaId ;  /* 0x00000000000779c3 */ /* 0x000f220000008800 */
[----:B------:R-:W-:Y:S01]  /*0130*/  LOP3.LUT R43, R43, 0xf8, RZ, 0xc0, !PT ;  /* 0x000000f82b2b7812 */ /* 0x000fe200078ec0ff */
[----:B------:R-:W-:-:S06]  /*0140*/  UMOV UR8, UR9 ;  /* 0x0000000900087c82 */ /* 0x000fcc0008000000 */
[----:B------:R-:W1:Y:S01]  /*0150*/  LDC R36, c[0x0][0x370] ;  /* 0x0000dc00ff247b82 */ /* 0x000e620000000800 */
[----:B0-----:R-:W-:Y:S01]  /*0160*/  IMAD R44, R3, UR13, R44 ;  /* 0x0000000d032c7c24 */ /* 0x001fe2000f8e022c */
[----:B--234-:R-:W-:-:S12]  /*0170*/  ULEA UR7, UR7, UR4, 0x18 ;  /* 0x0000000407077291 */ /* 0x01cfd8000f8ec0ff */
.L_x_1233:
[----:B0-----:R-:W0:Y:S01]  /*0180*/  LDC R6, c[0x0][0x410] ;  /* 0x00010400ff067b82 */ /* 0x001e220000000800 */
[----:B------:R-:W2:Y:S01]  /*0190*/  LDCU.128 UR16, c[0x0][0x400] ;  /* 0x00008000ff1077ac */ /* 0x000ea20008000c00 */
[----:B------:R-:W-:Y:S02]  /*01a0*/  ISETP.LE.AND P3, PT, RZ, UR8, PT ;  /* 0x00000008ff007c0c */ /* 0x000fe4000bf63270 */
[----:B------:R-:W-:Y:S01]  /*01b0*/  SHF.L.U32 R21, R39, 0x1, RZ ;  /* 0x0000000127157819 */ /* 0x000fe200000006ff */
[----:B------:R-:W3:Y:S01]  /*01c0*/  LDCU.64 UR4, c[0x0][0x3b8] ;  /* 0x00007700ff0477ac */ /* 0x000ee20008000a00 */
[C---:B------:R-:W-:Y:S02]  /*01d0*/  IADD3 R19, PT, PT, R44.reuse, 0x80, RZ ;  /* 0x000000802c137810 */ /* 0x040fe40007ffe0ff */
[----:B------:R-:W-:Y:S02]  /*01e0*/  LOP3.LUT R21, R21, 0x2, RZ, 0xc0, !PT ;  /* 0x0000000215157812 */ /* 0x000fe400078ec0ff */
[----:B------:R-:W-:-:S02]  /*01f0*/  IADD3 R31, PT, PT, R44, 0xc0, RZ ;  /* 0x000000c02c1f7810 */ /* 0x000fc40007ffe0ff */
[----:B------:R-:W-:Y:S01]  /*0200*/  SHF.R.S32.HI R35, RZ, 0x1f, R19 ;  /* 0x0000001fff237819 */ /* 0x000fe20000011413 */
[----:B---3--:R-:W-:Y:S01]  /*0210*/  UIMAD.WIDE UR4, UR8, 0x8, UR4 ;  /* 0x00000008080478a5 */ /* 0x008fe2000f8e0204 */
[----:B0-----:R-:W-:-:S04]  /*0220*/  IABS R5, R6 ;  /* 0x0000000600057213 */ /* 0x001fc80000000000 */
[----:B------:R-:W0:Y:S01]  /*0230*/  I2F.RP R0, R5 ;  /* 0x0000000500007306 */ /* 0x000e220000209400 */
[----:B------:R-:W-:Y:S02]  /*0240*/  MOV R16, UR4 ;  /* 0x0000000400107c02 */ /* 0x000fe40008000f00 */
[----:B------:R-:W-:-:S06]  /*0250*/  MOV R17, UR5 ;  /* 0x0000000500117c02 */ /* 0x000fcc0008000f00 */
[----:B------:R-:W3:Y:S01]  /*0260*/  LDG.E.64 R16, desc[UR10][R16.64] ;  /* 0x0000000a10107981 */ /* 0x000ee2000c1e1b00 */
[----:B0-----:R-:W0:Y:S02]  /*0270*/  MUFU.RCP R0, R0 ;  /* 0x0000000000007308 */ /* 0x001e240000001000 */
[----:B0-----:R-:W-:-:S06]  /*0280*/  IADD3 R2, PT, PT, R0, 0xffffffe, RZ ;  /* 0x0ffffffe00027810 */ /* 0x001fcc0007ffe0ff */
[----:B------:R0:W4:Y:S02]  /*0290*/  F2I.FTZ.U32.TRUNC.NTZ R3, R2 ;  /* 0x0000000200037305 */ /* 0x000124000021f000 */
[----:B0-----:R-:W-:Y:S02]  /*02a0*/  MOV R2, RZ ;  /* 0x000000ff00027202 */ /* 0x001fe40000000f00 */
[----:B----4-:R-:W-:-:S05]  /*02b0*/  IADD3 R4, PT, PT, RZ, -R3, RZ ;  /* 0x80000003ff047210 */ /* 0x010fca0007ffe0ff */
[----:B------:R-:W-:Y:S01]  /*02c0*/  IMAD R7, R4, R5, RZ ;  /* 0x0000000504077224 */ /* 0x000fe200078e02ff */
[----:B------:R-:W-:-:S03]  /*02d0*/  IABS R4, UR8 ;  /* 0x0000000800047c13 */ /* 0x000fc60008000000 */
[----:B------:R-:W-:Y:S01]  /*02e0*/  IMAD.HI.U32 R3, R3, R7, R2 ;  /* 0x0000000703037227 */ /* 0x000fe200078e0002 */
[----:B------:R-:W-:Y:S02]  /*02f0*/  LOP3.LUT R2, R6, UR8, RZ, 0x3c, !PT ;  /* 0x0000000806027c12 */ /* 0x000fe4000f8e3cff */
[----:B------:R-:W-:Y:S02]  /*0300*/  SHF.R.S32.HI R7, RZ, 0x1f, R44 ;  /* 0x0000001fff077819 */ /* 0x000fe4000001142c */
        /* <DEDUP_REMOVED lines=8> */
[-C--:B------:R-:W-:Y:S02]  /*0390*/  ISETP.GE.U32.AND P2, PT, R0, R5.reuse, PT ;  /* 0x000000050000720c */ /* 0x080fe40003f46070 */
[----:B--2---:R-:W-:Y:S02]  /*03a0*/  ISETP.GE.U32.AND P1, PT, R44, UR16, PT ;  /* 0x000000102c007c0c */ /* 0x004fe4000bf26070 */
[----:B------:R-:W-:Y:S02]  /*03b0*/  ISETP.GT.U32.AND P4, PT, R5, R0, PT ;  /* 0x000000000500720c */ /* 0x000fe40003f84070 */
[----:B------:R-:W-:-:S02]  /*03c0*/  IADD3 R5, PT, PT, R0, -R5, RZ ;  /* 0x8000000500057210 */ /* 0x000fc40007ffe0ff */
[----:B------:R-:W-:Y:S02]  /*03d0*/  ISETP.GE.AND.EX P1, PT, R7, UR17, PT, P1 ;  /* 0x0000001107007c0c */ /* 0x000fe4000bf26310 */
[----:B------:R-:W-:Y:S02]  /*03e0*/  SEL R5, R5, R0, !P4 ;  /* 0x0000000005057207 */ /* 0x000fe40006000000 */
[----:B------:R-:W-:Y:S02]  /*03f0*/  IADD3 R0, PT, PT, R44, 0x40, RZ ;  /* 0x000000402c007810 */ /* 0x000fe40007ffe0ff */
[----:B------:R-:W-:Y:S02]  /*0400*/  @P2 IADD3 R3, PT, PT, R3, 0x1, RZ ;  /* 0x0000000103032810 */ /* 0x000fe40007ffe0ff */
[----:B------:R-:W-:Y:S02]  /*0410*/  ISETP.NE.AND P4, PT, R6, RZ, PT ;  /* 0x000000ff0600720c */ /* 0x000fe40003f85270 */
[----:B------:R-:W-:-:S02]  /*0420*/  @!P3 IADD3 R5, PT, PT, -R5, RZ, RZ ;  /* 0x000000ff0505b210 */ /* 0x000fc40007ffe1ff */
[----:B------:R-:W-:Y:S01]  /*0430*/  @!P0 IADD3 R3, PT, PT, -R3, RZ, RZ ;  /* 0x000000ff03038210 */ /* 0x000fe20007ffe1ff */
[----:B------:R-:W0:Y:S01]  /*0440*/  @!P1 LDC.64 R8, c[0x0][0x3f8] ;  /* 0x0000fe00ff089b82 */ /* 0x000e220000000a00 */
[----:B------:R-:W-:Y:S02]  /*0450*/  ISETP.GE.U32.AND P2, PT, R0, UR16, PT ;  /* 0x0000001000007c0c */ /* 0x000fe4000bf46070 */
[----:B------:R-:W-:Y:S02]  /*0460*/  SHF.R.S32.HI R23, RZ, 0x1f, R0 ;  /* 0x0000001fff177819 */ /* 0x000fe40000011400 */
[C---:B------:R-:W-:Y:S02]  /*0470*/  SEL R30, R2.reuse, R5, !P4 ;  /* 0x00000005021e7207 */ /* 0x040fe40006000000 */
[----:B------:R-:W-:Y:S01]  /*0480*/  SEL R3, R2, R3, !P4 ;  /* 0x0000000302037207 */ /* 0x000fe20006000000 */
[----:B------:R-:W2:Y:S01]  /*0490*/  @!P1 LDC.64 R10, c[0x0][0x3a0] ;  /* 0x0000e800ff0a9b82 */ /* 0x000ea20000000a00 */
[----:B------:R-:W-:-:S02]  /*04a0*/  ISETP.GE.AND.EX P2, PT, R23, UR17, PT, P2 ;  /* 0x0000001117007c0c */ /* 0x000fc4000bf46320 */
[----:B------:R-:W-:Y:S02]  /*04b0*/  SHF.L.U32 R2, R30, 0x2, RZ ;  /* 0x000000021e027819 */ /* 0x000fe400000006ff */
[----:B------:R-:W-:Y:S02]  /*04c0*/  SHF.R.S32.HI R4, RZ, 0x1f, R3 ;  /* 0x0000001fff047819 */ /* 0x000fe40000011403 */
[----:B------:R-:W-:Y:S01]  /*04d0*/  SHF.R.S32.HI R49, RZ, 0x1f, R2 ;  /* 0x0000001fff317819 */ /* 0x000fe20000011402 */
[----:B------:R-:W4:Y:S01]  /*04e0*/  @!P1 LDC.64 R12, c[0x0][0x398] ;  /* 0x0000e600ff0c9b82 */ /* 0x000f220000000a00 */
[----:B------:R-:W-:Y:S01]  /*04f0*/  LOP3.LUT R48, R2, R21, RZ, 0xfc, !PT ;  /* 0x0000001502307212 */ /* 0x000fe200078efcff */
[----:B------:R-:W-:Y:S01]  /*0500*/  IMAD R6, R4, UR18, RZ ;  /* 0x0000001204067c24 */ /* 0x000fe2000f8e02ff */
[----:B------:R-:W-:Y:S02]  /*0510*/  ISETP.GE.U32.AND P0, PT, R19, UR16, PT ;  /* 0x0000001013007c0c */ /* 0x000fe4000bf06070 */
[----:B------:R-:W-:Y:S01]  /*0520*/  ISETP.GE.U32.AND P3, PT, R31, UR16, PT ;  /* 0x000000101f007c0c */ /* 0x000fe2000bf66070 */
[----:B------:R-:W-:Y:S01]  /*0530*/  IMAD.WIDE.U32 R48, R3, UR18, R48 ;  /* 0x0000001203307c25 */ /* 0x000fe2000f8e0030 */
[----:B------:R-:W-:Y:S01]  /*0540*/  ISETP.GE.AND.EX P0, PT, R35, UR17, PT, P0 ;  /* 0x0000001123007c0c */ /* 0x000fe2000bf06300 */
[----:B------:R-:W1:Y:S02]  /*0550*/  @!P2 LDC.64 R4, c[0x0][0x3f8] ;  /* 0x0000fe00ff04ab82 */ /* 0x000e640000000a00 */
[----:B------:R-:W-:Y:S01]  /*0560*/  IMAD R51, R3, UR19, R6 ;  /* 0x0000001303337c24 */ /* 0x000fe2000f8e0206 */
[----:B------:R-:W-:Y:S01]  /*0570*/  SHF.R.S32.HI R3, RZ, 0x1f, R31 ;  /* 0x0000001fff037819 */ /* 0x000fe2000001141f */
[----:B0-----:R-:W-:-:S03]  /*0580*/  @!P1 IMAD R6, R7, R8, RZ ;  /* 0x0000000807069224 */ /* 0x001fc600078e02ff */
[----:B------:R-:W-:Y:S01]  /*0590*/  ISETP.GE.AND.EX P3, PT, R3, UR17, PT, P3 ;  /* 0x0000001103007c0c */ /* 0x000fe2000bf66330 */
[----:B------:R-:W0:Y:S01]  /*05a0*/  @!P2 LDC.64 R26, c[0x0][0x3a0] ;  /* 0x0000e800ff1aab82 */ /* 0x000e220000000a00 */
[----:B------:R-:W-:Y:S02]  /*05b0*/  IADD3 R51, PT, PT, R49, R51, RZ ;  /* 0x0000003331337210 */ /* 0x000fe40007ffe0ff */
[----:B------:R-:W-:Y:S01]  /*05c0*/  @!P1 MOV R50, R48 ;  /* 0x0000003000329202 */ /* 0x000fe20000000f00 */
[----:B------:R-:W-:-:S04]  /*05d0*/  @!P1 IMAD R25, R44, R9, R6 ;  /* 0x000000092c199224 */ /* 0x000fc800078e0206 */
[----:B------:R-:W0:Y:S01]  /*05e0*/  @!P0 LDC.64 R14, c[0x0][0x3f8] ;  /* 0x0000fe00ff0e8b82 */ /* 0x000e220000000a00 */
[----:B------:R-:W-:-:S07]  /*05f0*/  @!P1 IMAD.WIDE.U32 R8, R44, R8, R50 ;  /* 0x000000082c089225 */ /* 0x000fce00078e0032 */
[----:B------:R-:W0:Y:S01]  /*0600*/  @!P2 LDC.64 R28, c[0x0][0x398] ;  /* 0x0000e600ff1cab82 */ /* 0x000e220000000a00 */
[----:B------:R-:W-:-:S07]  /*0610*/  @!P1 IADD3 R9, PT, PT, R9, R25, RZ ;  /* 0x0000001909099210 */ /* 0x000fce0007ffe0ff */
[----:B------:R-:W0:Y:S01]  /*0620*/  @!P3 LDC.64 R6, c[0x0][0x3f8] ;  /* 0x0000fe00ff06bb82 */ /* 0x000e220000000a00 */
[----:B-1----:R-:W-:Y:S01]  /*0630*/  @!P2 IMAD R20, R23, R4, RZ ;  /* 0x000000041714a224 */ /* 0x002fe200078e02ff */
[C---:B------:R-:W-:Y:S02]  /*0640*/  @!P1 SHF.L.U32 R23, R8.reuse, 0x2, RZ ;  /* 0x0000000208179819 */ /* 0x040fe400000006ff */
[----:B------:R-:W-:Y:S02]  /*0650*/  @!P1 SHF.L.U64.HI R18, R8, 0x2, R9 ;  /* 0x0000000208129819 */ /* 0x000fe40000010209 */
[----:B------:R-:W-:Y:S02]  /*0660*/  @!P2 MOV R8, R48 ;  /* 0x000000300008a202 */ /* 0x000fe40000000f00 */
[----:B------:R-:W-:Y:S01]  /*0670*/  @!P2 MOV R9, R51 ;  /* 0x000000330009a202 */ /* 0x000fe20000000f00 */
[C---:B------:R-:W-:Y:S01]  /*0680*/  @!P2 IMAD R25, R0.reuse, R5, R20 ;  /* 0x000000050019a224 */ /* 0x040fe200078e0214 */
[----:B------:R-:W-:Y:S01]  /*0690*/  ISETP.NE.AND P4, PT, RZ, UR15, PT ;  /* 0x0000000fff007c0c */ /* 0x000fe2000bf85270 */
[----:B------:R-:W1:Y:S01]  /*06a0*/  @!P0 LDC.64 R32, c[0x0][0x3a0] ;  /* 0x0000e800ff208b82 */ /* 0x000e620000000a00 */
[----:B------:R-:W-:Y:S01]  /*06b0*/  @!P2 IMAD.WIDE.U32 R4, R0, R4, R8 ;  /* 0x000000040004a225 */ /* 0x000fe200078e0008 */
[----:B--2---:R-:W-:-:S02]  /*06c0*/  @!P1 IADD3 R10, P5, PT, R23, R10, RZ ;  /* 0x0000000a170a9210 */ /* 0x004fc40007fbe0ff */
[----:B----4-:R-:W-:Y:S02]  /*06d0*/  @!P1 IADD3 R12, P6, PT, R23, R12, RZ ;  /* 0x0000000c170c9210 */ /* 0x010fe40007fde0ff */
[----:B------:R-:W-:Y:S01]  /*06e0*/  IADD3 R9, PT, PT, R21, R2, RZ ;  /* 0x0000000215097210 */ /* 0x000fe20007ffe0ff */
[----:B0-----:R-:W-:Y:S01]  /*06f0*/  @!P0 IMAD R2, R35, R14, RZ ;  /* 0x0000000e23028224 */ /* 0x001fe200078e02ff */
[----:B------:R-:W-:Y:S01]  /*0700*/  @!P2 SHF.L.U32 R37, R4, 0x2, RZ ;  /* 0x000000020425a819 */ /* 0x000fe200000006ff */
[----:B------:R-:W0:Y:S01]  /*0710*/  @!P0 LDC.64 R20, c[0x0][0x398] ;  /* 0x0000e600ff148b82 */ /* 0x000e220000000a00 */
[C---:B------:R-:W-:Y:S02]  /*0720*/  @!P1 IADD3.X R11, PT, PT, R18.reuse, R11, RZ, P5, !PT ;  /* 0x0000000b120b9210 */ /* 0x040fe40002ffe4ff */
[----:B------:R-:W-:Y:S01]  /*0730*/  @!P1 IADD3.X R13, PT, PT, R18, R13, RZ, P6, !PT ;  /* 0x0000000d120d9210 */ /* 0x000fe200037fe4ff */
[----:B------:R-:W-:Y:S01]  /*0740*/  @!P3 IMAD R8, R3, R6, RZ ;  /* 0x000000060308b224 */ /* 0x000fe200078e02ff */
[----:B------:R-:W-:-:S02]  /*0750*/  @!P2 IADD3 R26, P5, PT, R37, R26, RZ ;  /* 0x0000001a251aa210 */ /* 0x000fc40007fbe0ff */
[----:B------:R-:W-:Y:S01]  /*0760*/  @!P2 IADD3 R28, P6, PT, R37, R28, RZ ;  /* 0x0000001c251ca210 */ /* 0x000fe20007fde0ff */
[----:B------:R-:W-:Y:S01]  /*0770*/  @!P0 IMAD R37, R19, R15, R2 ;  /* 0x0000000f13258224 */ /* 0x000fe200078e0202 */
[----:B------:R-:W-:Y:S01]  /*0780*/  @!P0 MOV R2, R48 ;  /* 0x0000003000028202 */ /* 0x000fe20000000f00 */
[----:B------:R-:W2:Y:S01]  /*0790*/  @!P3 LDC.64 R22, c[0x0][0x3a0] ;  /* 0x0000e800ff16bb82 */ /* 0x000ea20000000a00 */
[----:B------:R-:W-:Y:S02]  /*07a0*/  @!P0 MOV R3, R51 ;  /* 0x0000003300038202 */ /* 0x000fe40000000f00 */
[----:B------:R-:W-:Y:S01]  /*07b0*/  @!P2 IADD3 R5, PT, PT, R5, R25, RZ ;  /* 0x000000190505a210 */ /* 0x000fe20007ffe0ff */
[----:B------:R-:W-:-:S03]  /*07c0*/  @!P0 IMAD.WIDE.U32 R14, R19, R14, R2 ;  /* 0x0000000e130e8225 */ /* 0x000fc600078e0002 */
[----:B------:R-:W-:Y:S01]  /*07d0*/  @!P2 SHF.L.U64.HI R0, R4, 0x2, R5 ;  /* 0x000000020400a819 */ /* 0x000fe20000010205 */
[----:B------:R-:W4:Y:S01]  /*07e0*/  LDC.64 R2, c[0x0][0x3a8] ;  /* 0x0000ea00ff027b82 */ /* 0x000f220000000a00 */
[----:B------:R-:W-:-:S07]  /*07f0*/  @!P3 MOV R18, R48 ;  /* 0x000000300012b202 */ /* 0x000fce0000000f00 */
[----:B------:R-:W3:Y:S01]  /*0800*/  @!P3 LDC.64 R24, c[0x0][0x398] ;  /* 0x0000e600ff18bb82 */ /* 0x000ee20000000a00 */
[----:B------:R-:W-:-:S07]  /*0810*/  @!P3 MOV R19, R51 ;  /* 0x000000330013b202 */ /* 0x000fce0000000f00 */
[----:B------:R-:W3:Y:S01]  /*0820*/  @P4 LDC.64 R4, c[0x0][0x3b0] ;  /* 0x0000ec00ff044b82 */ /* 0x000ee20000000a00 */
[C---:B------:R-:W-:Y:S02]  /*0830*/  @!P3 IMAD R35, R31.reuse, R7, R8 ;  /* 0x000000071f23b224 */ /* 0x040fe400078e0208 */
[----:B------:R-:W-:Y:S01]  /*0840*/  @!P3 IMAD.WIDE.U32 R6, R31, R6, R18 ;  /* 0x000000061f06b225 */ /* 0x000fe200078e0012 */
[----:B------:R-:W-:Y:S02]  /*0850*/  @!P0 IADD3 R19, PT, PT, R15, R37, RZ ;  /* 0x000000250f138210 */ /* 0x000fe40007ffe0ff */
[----:B------:R-:W-:Y:S02]  /*0860*/  @!P0 SHF.L.U32 R15, R14, 0x2, RZ ;  /* 0x000000020e0f8819 */ /* 0x000fe400000006ff */
[C---:B------:R-:W-:Y:S02]  /*0870*/  @!P2 IADD3.X R27, PT, PT, R0.reuse, R27, RZ, P5, !PT ;  /* 0x0000001b001ba210 */ /* 0x040fe40002ffe4ff */
[----:B------:R-:W-:-:S02]  /*0880*/  @!P2 IADD3.X R29, PT, PT, R0, R29, RZ, P6, !PT ;  /* 0x0000001d001da210 */ /* 0x000fc400037fe4ff */
[----:B------:R-:W-:Y:S02]  /*0890*/  @!P0 SHF.L.U64.HI R14, R14, 0x2, R19 ;  /* 0x000000020e0e8819 */ /* 0x000fe40000010213 */
[C---:B-1----:R-:W-:Y:S02]  /*08a0*/  @!P0 IADD3 R32, P5, PT, R15.reuse, R32, RZ ;  /* 0x000000200f208210 */ /* 0x042fe40007fbe0ff */
[----:B0-----:R-:W-:Y:S02]  /*08b0*/  @!P0 IADD3 R20, P6, PT, R15, R20, RZ ;  /* 0x000000140f148210 */ /* 0x001fe40007fde0ff */
[----:B------:R-:W-:Y:S02]  /*08c0*/  @!P3 IADD3 R35, PT, PT, R7, R35, RZ ;  /* 0x000000230723b210 */ /* 0x000fe40007ffe0ff */
[----:B------:R-:W-:Y:S02]  /*08d0*/  @!P3 SHF.L.U32 R7, R6, 0x2, RZ ;  /* 0x000000020607b819 */ /* 0x000fe400000006ff */
[----:B------:R-:W-:-:S02]  /*08e0*/  @!P0 IADD3.X R33, PT, PT, R14, R33, RZ, P5, !PT ;  /* 0x000000210e218210 */ /* 0x000fc40002ffe4ff */
[----:B------:R-:W-:Y:S01]  /*08f0*/  @!P0 IADD3.X R21, PT, PT, R14, R21, RZ, P6, !PT ;  /* 0x000000150e158210 */ /* 0x000fe200037fe4ff */
[----:B----4-:R-:W-:Y:S01]  /*0900*/  IMAD.WIDE R14, R9, 0x2, R2 ;  /* 0x00000002090e7825 */ /* 0x010fe200078e0202 */
[----:B------:R-:W-:Y:S02]  /*0910*/  @!P3 SHF.L.U64.HI R0, R6, 0x2, R35 ;  /* 0x000000020600b819 */ /* 0x000fe40000010223 */
[----:B------:R-:W-:Y:S02]  /*0920*/  CS2R R18, SRZ ;  /* 0x0000000000127805 */ /* 0x000fe4000001ff00 */
[C---:B--2---:R-:W-:Y:S02]  /*0930*/  @!P3 IADD3 R22, P5, PT, R7.reuse, R22, RZ ;  /* 0x000000160716b210 */ /* 0x044fe40007fbe0ff */
[----:B---3--:R-:W-:Y:S01]  /*0940*/  @!P3 IADD3 R24, P6, PT, R7, R24, RZ ;  /* 0x000000180718b210 */ /* 0x008fe20007fde0ff */
[----:B------:R-:W-:Y:S01]  /*0950*/  @P4 IMAD.WIDE R6, R9, 0x2, R4 ;  /* 0x0000000209064825 */ /* 0x000fe200078e0204 */
[----:B------:R-:W-:Y:S01]  /*0960*/  MOV R3, RZ ;  /* 0x000000ff00037202 */ /* 0x000fe20000000f00 */
[----:B------:R-:W2:Y:S01]  /*0970*/  LDG.E.U16 R37, desc[UR10][R14.64] ;  /* 0x0000000a0e257981 */ /* 0x000ea2000c1e1500 */
[----:B------:R-:W-:-:S02]  /*0980*/  MOV R2, RZ ;  /* 0x000000ff00027202 */ /* 0x000fc40000000f00 */
[C---:B------:R-:W-:Y:S01]  /*0990*/  @!P3 IADD3.X R23, PT, PT, R0.reuse, R23, RZ, P5, !PT ;  /* 0x000000170017b210 */ /* 0x040fe20002ffe4ff */
[----:B------:R-:W3:Y:S01]  /*09a0*/  @P4 LDG.E.U16 R31, desc[UR10][R6.64] ;  /* 0x0000000a061f4981 */ /* 0x000ee2000c1e1500 */
[----:B------:R-:W-:Y:S02]  /*09b0*/  @!P3 IADD3.X R25, PT, PT, R0, R25, RZ, P6, !PT ;  /* 0x000000190019b210 */ /* 0x000fe400037fe4ff */
[----:B------:R-:W-:Y:S02]  /*09c0*/  CS2R R4, SRZ ;  /* 0x0000000000047805 */ /* 0x000fe4000001ff00 */
[----:B------:R-:W-:Y:S01]  /*09d0*/  CS2R R8, SRZ ;  /* 0x0000000000087805 */ /* 0x000fe2000001ff00 */
[----:B------:R0:W4:Y:S04]  /*09e0*/  @P4 LDG.E.U16 R0, desc[UR10][R6.64+0x2] ;  /* 0x0000020a06004981 */ /* 0x000128000c1e1500 */
[----:B------:R1:W4:Y:S04]  /*09f0*/  LDG.E.U16 R34, desc[UR10][R14.64+0x2] ;  /* 0x0000020a0e227981 */ /* 0x000328000c1e1500 */
[----:B------:R1:W5:Y:S01]  /*0a00*/  @!P1 LDG.E.64 R18, desc[UR10][R10.64] ;  /* 0x0000000a0a129981 */ /* 0x000362000c1e1b00 */
[----:B0-----:R-:W-:-:S03]  /*0a10*/  CS2R R6, SRZ ;  /* 0x0000000000067805 */ /* 0x001fc6000001ff00 */
[----:B------:R0:W5:Y:S01]  /*0a20*/  @!P1 LDG.E.64 R2, desc[UR10][R12.64] ;  /* 0x0000000a0c029981 */ /* 0x000162000c1e1b00 */
[----:B-1----:R-:W-:-:S03]  /*0a30*/  CS2R R14, SRZ ;  /* 0x00000000000e7805 */ /* 0x002fc6000001ff00 */
[----:B------:R1:W5:Y:S01]  /*0a40*/  @!P2 LDG.E.64 R4, desc[UR10][R26.64] ;  /* 0x0000000a1a04a981 */ /* 0x000362000c1e1b00 */
[----:B------:R-:W-:-:S03]  /*0a50*/  CS2R R10, SRZ ;  /* 0x00000000000a7805 */ /* 0x000fc6000001ff00 */
[----:B------:R1:W5:Y:S01]  /*0a60*/  @!P2 LDG.E.64 R6, desc[UR10][R28.64] ;  /* 0x0000000a1c06a981 */ /* 0x000362000c1e1b00 */
[----:B0-----:R-:W-:-:S03]  /*0a70*/  CS2R R12, SRZ ;  /* 0x00000000000c7805 */ /* 0x001fc6000001ff00 */
[----:B------:R1:W5:Y:S04]  /*0a80*/  @!P0 LDG.E.64 R8, desc[UR10][R32.64] ;  /* 0x0000000a20088981 */ /* 0x000368000c1e1b00 */
[----:B------:R1:W5:Y:S04]  /*0a90*/  @!P0 LDG.E.64 R10, desc[UR10][R20.64] ;  /* 0x0000000a140a8981 */ /* 0x000368000c1e1b00 */
[----:B------:R1:W5:Y:S04]  /*0aa0*/  @!P3 LDG.E.64 R12, desc[UR10][R22.64] ;  /* 0x0000000a160cb981 */ /* 0x000368000c1e1b00 */
[----:B------:R1:W5:Y:S01]  /*0ab0*/  @!P3 LDG.E.64 R14, desc[UR10][R24.64] ;  /* 0x0000000a180eb981 */ /* 0x000362000c1e1b00 */
        /* <DEDUP_REMOVED lines=9> */
[----:B------:R-:W-:Y:S01]  /*0b50*/  UISETP.NE.AND UP1, UPT, UR15, URZ, UPT ;  /* 0x000000ff0f00728c */ /* 0x000fe2000bf25270 */
[----:B------:R-:W-:Y:S01]  /*0b60*/  CS2R R40, SRZ ;  /* 0x0000000000287805 */ /* 0x000fe2000001ff00 */
[----:B------:R-:W-:Y:S01]  /*0b70*/  UMOV UR12, 0x3f800000 ;  /* 0x3f800000000c7882 */ /* 0x000fe20000000000 */
[----:B0-----:R-:W-:-:S13]  /*0b80*/  @P1 R2UR UR4, R16 ;  /* 0x00000000100412ca */ /* 0x001fda00000e0000 */
[----:B------:R-:W-:Y:S01]  /*0b90*/  @UP0 UMOV UR12, UR4 ;  /* 0x00000004000c0c82 */ /* 0x000fe20008000000 */
[----:B--2---:R-:W-:Y:S02]  /*0ba0*/  SHF.L.U32 R37, R37, 0x10, RZ ;  /* 0x0000001025257819 */ /* 0x004fe400000006ff */
[----:B---3--:R-:W-:Y:S02]  /*0bb0*/  @P4 SHF.L.U32 R40, R31, 0x10, RZ ;  /* 0x000000101f284819 */ /* 0x008fe400000006ff */
[----:B----4-:R-:W-:Y:S02]  /*0bc0*/  @P4 SHF.L.U32 R41, R0, 0x10, RZ ;  /* 0x0000001000294819 */ /* 0x010fe400000006ff */
[----:B------:R-:W-:Y:S01]  /*0bd0*/  SHF.L.U32 R0, R34, 0x10, RZ ;  /* 0x0000001022007819 */ /* 0x000fe200000006ff */
[----:B-1----:R-:W-:Y:S06]  /*0be0*/  BRA.U UP1, `(.L_x_1203) ;  /* 0x0000000101e47547 */ /* 0x002fec000b800000 */
        /* <DEDUP_REMOVED lines=20> */
[----:B------:R-:W-:Y:S01]  /*0d30*/  FFMA.FTZ R17, R6, R24, R17 ;  /* 0x0000001806117223 */ /* 0x000fe20000010011 */
[----:B------:R-:W-:Y:S01]  /*0d40*/  FMUL.FTZ R20, R20, UR12 ;  /* 0x0000000c14147c20 */ /* 0x000fe20008410000 */
[----:B------:R-:W-:Y:S01]  /*0d50*/  FADD.FTZ R24, R8, -UR16 ;  /* 0x8000001008187e21 */ /* 0x000fe20008010000 */
[----:B------:R-:W-:-:S02]  /*0d60*/  FADD.FTZ R22, R21, R22 ;  /* 0x0000001615167221 */ /* 0x000fc40000010000 */
[----:B------:R-:W-:Y:S01]  /*0d70*/  FFMA.FTZ R23, R20, R21, R23 ;  /* 0x0000001514177223 */ /* 0x000fe20000010017 */
[----:B------:R-:W-:Y:S01]  /*0d80*/  FMUL.FTZ R24, R24, UR12 ;  /* 0x0000000c18187c20 */ /* 0x000fe20008410000 */
[----:B------:R-:W-:Y:S01]  /*0d90*/  FADD.FTZ R21, R9, -UR16 ;  /* 0x8000001009157e21 */ /* 0x000fe20008010000 */
[----:B------:R-:W-:Y:S01]  /*0da0*/  FADD.FTZ R26, R22, R25 ;  /* 0x00000019161a7221 */ /* 0x000fe20000010000 */
[----:B------:R-:W-:Y:S01]  /*0db0*/  FFMA.FTZ R16, R7, R20, R16 ;  /* 0x0000001407107223 */ /* 0x000fe20000010010 */
[----:B------:R-:W-:Y:S01]  /*0dc0*/  FFMA.FTZ R25, R24, R25, R23 ;  /* 0x0000001918197223 */ /* 0x000fe20000010017 */
[----:B------:R-:W-:Y:S01]  /*0dd0*/  FMUL.FTZ R23, R11, R0 ;  /* 0x000000000b177220 */ /* 0x000fe20000410000 */
[----:B------:R-:W-:Y:S01]  /*0de0*/  FMUL.FTZ R22, R21, UR12 ;  /* 0x0000000c15167c20 */ /* 0x000fe20008410000 */
[----:B------:R-:W-:Y:S02]  /*0df0*/  FADD.FTZ R21, R12, -UR16 ;  /* 0x800000100c157e21 */ /* 0x000fe40008010000 */
[----:B------:R-:W-:Y:S01]  /*0e00*/  FADD.FTZ R26, R23, R26 ;  /* 0x0000001a171a7221 */ /* 0x000fe20000010000 */
[----:B------:R-:W-:Y:S01]  /*0e10*/  FFMA.FTZ R20, R22, R23, R25 ;  /* 0x0000001716147223 */ /* 0x000fe20000010019 */
[----:B------:R-:W-:Y:S01]  /*0e20*/  FMUL.FTZ R25, R14, R37 ;  /* 0x000000250e197220 */ /* 0x000fe20000410000 */
[----:B------:R-:W-:Y:S01]  /*0e30*/  FMUL.FTZ R21, R21, UR12 ;  /* 0x0000000c15157c20 */ /* 0x000fe20008410000 */
[----:B------:R-:W-:Y:S01]  /*0e40*/  FFMA.FTZ R23, R10, R24, R17 ;  /* 0x000000180a177223 */ /* 0x000fe20000010011 */
[----:B------:R-:W-:Y:S01]  /*0e50*/  FFMA.FTZ R22, R11, R22, R16 ;  /* 0x000000160b167223 */ /* 0x000fe20000010010 */
[----:B------:R-:W-:Y:S01]  /*0e60*/  FADD.FTZ R17, RZ, R2 ;  /* 0x00000002ff117221 */ /* 0x000fe20000010000 */
[----:B------:R-:W-:Y:S01]  /*0e70*/  FFMA.FTZ R27, R21, R25, R20 ;  /* 0x00000019151b7223 */ /* 0x000fe20000010014 */
[----:B------:R-:W-:Y:S01]  /*0e80*/  FADD.FTZ R20, R13, -UR16 ;  /* 0x800000100d147e21 */ /* 0x000fe20008010000 */
[----:B------:R-:W-:Y:S01]  /*0e90*/  FADD.FTZ R16, RZ, R3 ;  /* 0x00000003ff107221 */ /* 0x000fe20000010000 */
[----:B------:R-:W-:Y:S01]  /*0ea0*/  FADD.FTZ R24, R26, R25 ;  /* 0x000000191a187221 */ /* 0x000fe20000010000 */
        /* <DEDUP_REMOVED lines=13> */
.L_x_1203:
[----:B-----5:R-:W-:Y:S01]  /*0f80*/  FADD.FTZ R17, R18, -UR16 ;  /* 0x8000001012117e21 */ /* 0x020fe20008010000 */
[----:B------:R-:W-:Y:S01]  /*0f90*/  FADD.FTZ R16, R19, -UR16 ;  /* 0x8000001013107e21 */ /* 0x000fe20008010000 */
[----:B------:R-:W-:Y:S01]  /*0fa0*/  FADD.FTZ R27, R5, -UR16 ;  /* 0x80000010051b7e21 */ /* 0x000fe20008010000 */
[----:B------:R-:W-:Y:S01]  /*0fb0*/  FADD.FTZ R26, R8, -UR16 ;  /* 0x80000010081a7e21 */ /* 0x000fe20008010000 */
[----:B------:R-:W-:Y:S01]  /*0fc0*/  FMUL.FTZ R17, R17, UR12 ;  /* 0x0000000c11117c20 */ /* 0x000fe20008410000 */
[----:B------:R-:W-:Y:S01]  /*0fd0*/  FMUL.FTZ R16, R16, UR12 ;  /* 0x0000000c10107c20 */ /* 0x000fe20008410000 */
[----:B------:R-:W-:Y:S01]  /*0fe0*/  FMUL.FTZ R27, R27, UR12 ;  /* 0x0000000c1b1b7c20 */ /* 0x000fe20008410000 */
[----:B------:R-:W-:Y:S01]  /*0ff0*/  FADD.FTZ R20, R4, -UR16 ;  /* 0x8000001004147e21 */ /* 0x000fe20008010000 */
[--C-:B------:R-:W-:Y:S01]  /*1000*/  FFMA.FTZ R22, R37, R17, R40.reuse ;  /* 0x0000001125167223 */ /* 0x100fe20000010028 */
[C-C-:B------:R-:W-:Y:S01]  /*1010*/  FFMA.FTZ R23, R0.reuse, R16, R41.reuse ;  /* 0x0000001000177223 */ /* 0x140fe20000010029 */
[----:B------:R-:W-:Y:S01]  /*1020*/  FFMA.FTZ R32, R0, R27, R41 ;  /* 0x0000001b00207223 */ /* 0x000fe20000010029 */
[----:B------:R-:W-:Y:S01]  /*1030*/  FMUL.FTZ R26, R26, UR12 ;  /* 0x0000000c1a1a7c20 */ /* 0x000fe20008410000 */
[----:B------:R-:W-:Y:S01]  /*1040*/  FMUL.FTZ R21, R22, -1.4426950216293334961 ;  /* 0xbfb8aa3b16157820 */ /* 0x000fe20000410000 */
[----:B------:R-:W-:Y:S01]  /*1050*/  FMUL.FTZ R25, R23, -1.4426950216293334961 ;  /* 0xbfb8aa3b17197820 */ /* 0x000fe20000410000 */
[----:B------:R-:W-:Y:S01]  /*1060*/  FMUL.FTZ R20, R20, UR12 ;  /* 0x0000000c14147c20 */ /* 0x000fe20008410000 */
[----:B------:R-:W-:Y:S01]  /*1070*/  FMUL.FTZ R24, R32, -1.4426950216293334961 ;  /* 0xbfb8aa3b20187820 */ /* 0x000fe20000410000 */
[--C-:B------:R-:W-:Y:S01]  /*1080*/  FFMA.FTZ R29, R37, R26, R40.reuse ;  /* 0x0000001a251d7223 */ /* 0x100fe20000010028 */
[----:B------:R-:W-:Y:S01]  /*1090*/  FADD.FTZ R28, R9, -UR16 ;  /* 0x80000010091c7e21 */ /* 0x000fe20008010000 */
[----:B------:R-:W0:Y:S01]  /*10a0*/  MUFU.EX2 R21, R21 ;  /* 0x0000001500157308 */ /* 0x000e220000000800 */
[----:B------:R-:W-:-:S04]  /*10b0*/  FFMA.FTZ R34, R37, R20, R40 ;  /* 0x0000001425227223 */ /* 0x000fc80000010028 */
[----:B------:R-:W-:-:S03]  /*10c0*/  FMUL.FTZ R31, R34, -1.4426950216293334961 ;  /* 0xbfb8aa3b221f7820 */ /* 0x000fc60000410000 */
[----:B------:R-:W1:Y:S08]  /*10d0*/  MUFU.EX2 R25, R25 ;  /* 0x0000001900197308 */ /* 0x000e700000000800 */
[----:B------:R-:W2:Y:S01]  /*10e0*/  MUFU.EX2 R24, R24 ;  /* 0x0000001800187308 */ /* 0x000ea20000000800 */
[----:B0-----:R-:W-:Y:S01]  /*10f0*/  FADD.FTZ R33, R21, 1 ;  /* 0x3f80000015217421 */ /* 0x001fe20000010000 */
[----:B------:R-:W-:-:S06]  /*1100*/  FMUL.FTZ R21, R29, -1.4426950216293334961 ;  /* 0xbfb8aa3b1d157820 */ /* 0x000fcc0000410000 */
[----:B------:R-:W0:Y:S01]  /*1110*/  MUFU.RCP R33, R33 ;  /* 0x0000002100217308 */ /* 0x000e220000001000 */
[----:B-1----:R-:W-:Y:S01]  /*1120*/  FADD.FTZ R46, R25, 1 ;  /* 0x3f800000192e7421 */ /* 0x002fe20000010000 */
[----:B------:R-:W-:-:S04]  /*1130*/  FMUL.FTZ R25, R28, UR12 ;  /* 0x0000000c1c197c20 */ /* 0x000fc80008410000 */
[----:B------:R-:W-:Y:S02]  /*1140*/  FFMA.FTZ R28, R0, R25, R41 ;  /* 0x00000019001c7223 */ /* 0x000fe40000010029 */
[----:B------:R-:W1:Y:S01]  /*1150*/  MUFU.RCP R46, R46 ;  /* 0x0000002e002e7308 */ /* 0x000e620000001000 */
[----:B--2---:R-:W-:Y:S01]  /*1160*/  FADD.FTZ R47, R24, 1 ;  /* 0x3f800000182f7421 */ /* 0x004fe20000010000 */
[----:B------:R-:W-:Y:S01]  /*1170*/  FMUL.FTZ R45, R28, -1.4426950216293334961 ;  /* 0xbfb8aa3b1c2d7820 */ /* 0x000fe20000410000 */
[----:B------:R-:W-:-:S04]  /*1180*/  FADD.FTZ R24, R12, -UR16 ;  /* 0x800000100c187e21 */ /* 0x000fc80008010000 */
[----:B------:R-:W-:Y:S01]  /*1190*/  FMUL.FTZ R24, R24, UR12 ;  /* 0x0000000c18187c20 */ /* 0x000fe20008410000 */
[----:B------:R-:W-:Y:S01]  /*11a0*/  MUFU.EX2 R21, R21 ;  /* 0x0000001500157308 */ /* 0x000fe20000000800 */
[----:B0-----:R-:W-:-:S04]  /*11b0*/  FADD.FTZ R35, -R33, 1 ;  /* 0x3f80000021237421 */ /* 0x001fc80000010100 */
[----:B------:R-:W-:Y:S01]  /*11c0*/  FFMA.FTZ R35, R22, R35, 1 ;  /* 0x3f80000016237423 */ /* 0x000fe20000010023 */
[----:B------:R-:W-:Y:S02]  /*11d0*/  FMUL.FTZ R22, R2, R33 ;  /* 0x0000002102167220 */ /* 0x000fe40000410000 */
[----:B------:R-:W0:Y:S01]  /*11e0*/  MUFU.EX2 R31, R31 ;  /* 0x0000001f001f7308 */ /* 0x000e220000000800 */
[----:B-1----:R-:W-:Y:S01]  /*11f0*/  FADD.FTZ R52, -R46, 1 ;  /* 0x3f8000002e347421 */ /* 0x002fe20000010100 */
[----:B------:R-:W-:Y:S01]  /*1200*/  FMUL.FTZ R46, R3, R46 ;  /* 0x0000002e032e7220 */ /* 0x000fe20000410000 */
[----:B------:R-:W-:Y:S02]  /*1210*/  FMUL.FTZ R22, R22, R35 ;  /* 0x0000002316167220 */ /* 0x000fe40000410000 */
[----:B------:R-:W-:Y:S01]  /*1220*/  FFMA.FTZ R33, R23, R52, 1 ;  /* 0x3f80000017217423 */ /* 0x000fe20000010034 */
[----:B------:R-:W-:Y:S02]  /*1230*/  FFMA.FTZ R23, R37, R24, R40 ;  /* 0x0000001825177223 */ /* 0x000fe40000010028 */
[----:B------:R-:W1:Y:S08]  /*1240*/  MUFU.EX2 R45, R45 ;  /* 0x0000002d002d7308 */ /* 0x000e700000000800 */
[----:B------:R2:W3:Y:S01]  /*1250*/  MUFU.RCP R52, R47 ;  /* 0x0000002f00347308 */ /* 0x0004e20000001000 */
[----:B0-----:R-:W-:Y:S01]  /*1260*/  FADD.FTZ R35, R31, 1 ;  /* 0x3f8000001f237421 */ /* 0x001fe20000010000 */
[----:B------:R-:W-:-:S06]  /*1270*/  FMUL.FTZ R31, R23, -1.4426950216293334961 ;  /* 0xbfb8aa3b171f7820 */ /* 0x000fcc0000410000 */
[----:B------:R-:W0:Y:S01]  /*1280*/  MUFU.RCP R35, R35 ;  /* 0x0000002300237308 */ /* 0x000e220000001000 */
[----:B--2---:R-:W-:Y:S01]  /*1290*/  FADD.FTZ R47, R21, 1 ;  /* 0x3f800000152f7421 */ /* 0x004fe20000010000 */
[----:B------:R-:W-:Y:S01]  /*12a0*/  FMUL.FTZ R21, R46, R33 ;  /* 0x000000212e157220 */ /* 0x000fe20000410000 */
[----:B-1----:R-:W-:-:S05]  /*12b0*/  FADD.FTZ R46, R45, 1 ;  /* 0x3f8000002d2e7421 */ /* 0x002fca0000010000 */
[----:B------:R-:W1:Y:S01]  /*12c0*/  MUFU.RCP R33, R47 ;  /* 0x0000002f00217308 */ /* 0x000e620000001000 */
[----:B---3--:R-:W-:-:S04]  /*12d0*/  FADD.FTZ R45, -R52, 1 ;  /* 0x3f800000342d7421 */ /* 0x008fc80000010100 */
[----:B------:R-:W-:Y:S01]  /*12e0*/  FFMA.FTZ R45, R32, R45, 1 ;  /* 0x3f800000202d7423 */ /* 0x000fe2000001002d */
[----:B------:R-:W-:Y:S02]  /*12f0*/  FMUL.FTZ R32, R7, R52 ;  /* 0x0000003407207220 */ /* 0x000fe40000410000 */
[----:B------:R-:W2:Y:S01]  /*1300*/  MUFU.EX2 R31, R31 ;  /* 0x0000001f001f7308 */ /* 0x000ea20000000800 */
[----:B0-----:R-:W-:Y:S01]  /*1310*/  FADD.FTZ R53, -R35, 1 ;  /* 0x3f80000023357421 */ /* 0x001fe20000010100 */
[----:B------:R-:W-:Y:S01]  /*1320*/  FMUL.FTZ R35, R6, R35 ;  /* 0x0000002306237220 */ /* 0x000fe20000410000 */
[----:B------:R-:W-:Y:S02]  /*1330*/  FMUL.FTZ R32, R32, R45 ;  /* 0x0000002d20207220 */ /* 0x000fe40000410000 */
[----:B------:R-:W-:Y:S01]  /*1340*/  FFMA.FTZ R34, R34, R53, 1 ;  /* 0x3f80000022227423 */ /* 0x000fe20000010035 */
[----:B------:R-:W-:Y:S02]  /*1350*/  FADD.FTZ R53, RZ, R22 ;  /* 0x00000016ff357221 */ /* 0x000fe40000010000 */
[----:B------:R-:W0:Y:S01]  /*1360*/  MUFU.RCP R46, R46 ;  /* 0x0000002e002e7308 */ /* 0x000e220000001000 */
[----:B-1----:R-:W-:Y:S01]  /*1370*/  FADD.FTZ R52, -R33, 1 ;  /* 0x3f80000021347421 */ /* 0x002fe20000010100 */
[----:B------:R-:W-:-:S03]  /*1380*/  FMUL.FTZ R34, R35, R34 ;  /* 0x0000002223227220 */ /* 0x000fc60000410000 */
[----:B------:R-:W-:Y:S01]  /*1390*/  FFMA.FTZ R52, R29, R52, 1 ;  /* 0x3f8000001d347423 */ /* 0x000fe20000010034 */
[----:B------:R-:W-:Y:S01]  /*13a0*/  FADD.FTZ R29, R13, -UR16 ;  /* 0x800000100d1d7e21 */ /* 0x000fe20008010000 */
[----:B--2---:R-:W-:-:S03]  /*13b0*/  FADD.FTZ R45, R31, 1 ;  /* 0x3f8000001f2d7421 */ /* 0x004fc60000010000 */
[----:B------:R-:W-:-:S04]  /*13c0*/  FMUL.FTZ R29, R29, UR12 ;  /* 0x0000000c1d1d7c20 */ /* 0x000fc80008410000 */
[----:B------:R-:W-:Y:S01]  /*13d0*/  FFMA.FTZ R35, R0, R29, R41 ;  /* 0x0000001d00237223 */ /* 0x000fe20000010029 */
[----:B------:R-:W1:Y:S01]  /*13e0*/  MUFU.RCP R45, R45 ;  /* 0x0000002d002d7308 */ /* 0x000e620000001000 */
[----:B0-----:R-:W-:Y:S02]  /*13f0*/  FADD.FTZ R31, -R46, 1 ;  /* 0x3f8000002e1f7421 */ /* 0x001fe40000010100 */
[----:B------:R-:W-:Y:S02]  /*1400*/  FMUL.FTZ R47, R35, -1.4426950216293334961 ;  /* 0xbfb8aa3b232f7820 */ /* 0x000fe40000410000 */
[----:B------:R-:W-:Y:S01]  /*1410*/  FFMA.FTZ R28, R28, R31, 1 ;  /* 0x3f8000001c1c7423 */ /* 0x000fe2000001001f */
[----:B------:R-:W-:Y:S01]  /*1420*/  FMUL.FTZ R31, R10, R33 ;  /* 0x000000210a1f7220 */ /* 0x000fe20000410000 */
[----:B------:R-:W-:Y:S02]  /*1430*/  FMUL.FTZ R33, R11, R46 ;  /* 0x0000002e0b217220 */ /* 0x000fe40000410000 */
[----:B------:R-:W0:Y:S01]  /*1440*/  MUFU.EX2 R47, R47 ;  /* 0x0000002f002f7308 */ /* 0x000e220000000800 */
[----:B------:R-:W-:Y:S01]  /*1450*/  FMUL.FTZ R31, R31, R52 ;  /* 0x000000341f1f7220 */ /* 0x000fe20000410000 */
[----:B------:R-:W-:Y:S01]  /*1460*/  FMUL.FTZ R28, R33, R28 ;  /* 0x0000001c211c7220 */ /* 0x000fe20000410000 */
[----:B-1----:R-:W-:-:S04]  /*1470*/  FADD.FTZ R52, -R45, 1 ;  /* 0x3f8000002d347421 */ /* 0x002fc80000010100 */
[----:B------:R-:W-:Y:S01]  /*1480*/  FFMA.FTZ R52, R23, R52, 1 ;  /* 0x3f80000017347423 */ /* 0x000fe20000010034 */
[----:B------:R-:W-:Y:S01]  /*1490*/  FMUL.FTZ R23, R14, R45 ;  /* 0x0000002d0e177220 */ /* 0x000fe20000410000 */
[----:B------:R-:W-:Y:S01]  /*14a0*/  FMUL.FTZ R45, R0, R21 ;  /* 0x00000015002d7220 */ /* 0x000fe20000410000 */
[----:B0-----:R-:W-:Y:S02]  /*14b0*/  FADD.FTZ R46, R47, 1 ;  /* 0x3f8000002f2e7421 */ /* 0x001fe40000010000 */
[----:B------:R-:W-:Y:S01]  /*14c0*/  FMUL.FTZ R23, R23, R52 ;  /* 0x0000003417177220 */ /* 0x000fe20000410000 */
[-C--:B------:R-:W-:Y:S01]  /*14d0*/  FMUL.FTZ R52, R37, R22.reuse ;  /* 0x0000001625347220 */ /* 0x080fe20000410000 */
[----:B------:R-:W-:Y:S01]  /*14e0*/  FFMA.FTZ R47, R17, R22, RZ ;  /* 0x00000016112f7223 */ /* 0x000fe200000100ff */
[----:B------:R-:W-:Y:S01]  /*14f0*/  FADD.FTZ R22, R53, R34 ;  /* 0x0000002235167221 */ /* 0x000fe20000010000 */
[----:B------:R-:W0:Y:S01]  /*1500*/  MUFU.RCP R46, R46 ;  /* 0x0000002e002e7308 */ /* 0x000e220000001000 */
[----:B------:R-:W-:Y:S01]  /*1510*/  FFMA.FTZ R33, R17, R52, RZ ;  /* 0x0000003411217223 */ /* 0x000fe200000100ff */
[----:B------:R-:W-:Y:S01]  /*1520*/  FADD.FTZ R52, RZ, R52 ;  /* 0x00000034ff347221 */ /* 0x000fe20000010000 */
[----:B------:R-:W-:-:S02]  /*1530*/  FADD.FTZ R22, R22, R31 ;  /* 0x0000001f16167221 */ /* 0x000fc40000010000 */
[C---:B------:R-:W-:Y:S01]  /*1540*/  FFMA.FTZ R33, R16.reuse, R45, R33 ;  /* 0x0000002d10217223 */ /* 0x040fe20000010021 */
[----:B------:R-:W-:Y:S01]  /*1550*/  FADD.FTZ R45, R45, R52 ;  /* 0x000000342d2d7221 */ /* 0x000fe20000010000 */
[----:B------:R-:W-:Y:S01]  /*1560*/  FFMA.FTZ R16, R16, R21, RZ ;  /* 0x0000001510107223 */ /* 0x000fe200000100ff */
[----:B------:R-:W-:Y:S01]  /*1570*/  FADD.FTZ R21, RZ, R21 ;  /* 0x00000015ff157221 */ /* 0x000fe20000010000 */
[----:B------:R-:W-:Y:S02]  /*1580*/  FADD.FTZ R22, R22, R23 ;  /* 0x0000001716167221 */ /* 0x000fe40000010000 */
[----:B------:R-:W-:Y:S01]  /*1590*/  FFMA.FTZ R16, R27, R32, R16 ;  /* 0x000000201b107223 */ /* 0x000fe20000010010 */
[----:B------:R-:W-:Y:S01]  /*15a0*/  FADD.FTZ R21, R21, R32 ;  /* 0x0000002015157221 */ /* 0x000fe20000010000 */
[----:B0-----:R-:W-:-:S04]  /*15b0*/  FADD.FTZ R52, -R46, 1 ;  /* 0x3f8000002e347421 */ /* 0x001fc80000010100 */
[----:B------:R-:W-:Y:S01]  /*15c0*/  FFMA.FTZ R17, R35, R52, 1 ;  /* 0x3f80000023117423 */ /* 0x000fe20000010034 */
[----:B------:R-:W-:Y:S01]  /*15d0*/  FMUL.FTZ R52, R15, R46 ;  /* 0x0000002e0f347220 */ /* 0x000fe20000410000 */
[-C--:B------:R-:W-:Y:S01]  /*15e0*/  FFMA.FTZ R46, R20, R34.reuse, R47 ;  /* 0x00000022142e7223 */ /* 0x080fe2000001002f */
[----:B------:R-:W-:Y:S02]  /*15f0*/  FMUL.FTZ R34, R37, R34 ;  /* 0x0000002225227220 */ /* 0x000fe40000410000 */
[----:B------:R-:W-:Y:S02]  /*1600*/  FMUL.FTZ R17, R52, R17 ;  /* 0x0000001134117220 */ /* 0x000fe40000410000 */
[----:B------:R-:W-:Y:S01]  /*1610*/  FFMA.FTZ R33, R20, R34, R33 ;  /* 0x0000002214217223 */ /* 0x000fe20000010021 */
[----:B------:R-:W-:Y:S01]  /*1620*/  FADD.FTZ R45, R45, R34 ;  /* 0x000000222d2d7221 */ /* 0x000fe20000010000 */
[C---:B------:R-:W-:Y:S01]  /*1630*/  FMUL.FTZ R20, R0.reuse, R32 ;  /* 0x0000002000147220 */ /* 0x040fe20000410000 */
[----:B------:R-:W-:-:S03]  /*1640*/  FMUL.FTZ R32, R0, R28 ;  /* 0x0000001c00207220 */ /* 0x000fc60000410000 */
[----:B------:R-:W-:Y:S01]  /*1650*/  FFMA.FTZ R33, R27, R20, R33 ;  /* 0x000000141b217223 */ /* 0x000fe20000010021 */
[----:B------:R-:W-:Y:S01]  /*1660*/  FADD.FTZ R45, R20, R45 ;  /* 0x0000002d142d7221 */ /* 0x000fe20000010000 */
[-C--:B------:R-:W-:Y:S01]  /*1670*/  FMUL.FTZ R20, R37, R31.reuse ;  /* 0x0000001f25147220 */ /* 0x080fe20000410000 */
[----:B------:R-:W-:-:S03]  /*1680*/  FFMA.FTZ R27, R26, R31, R46 ;  /* 0x0000001f1a1b7223 */ /* 0x000fc6000001002e */
[----:B------:R-:W-:Y:S01]  /*1690*/  FFMA.FTZ R34, R26, R20, R33 ;  /* 0x000000141a227223 */ /* 0x000fe20000010021 */
[----:B------:R-:W-:Y:S01]  /*16a0*/  FADD.FTZ R45, R45, R20 ;  /* 0x000000142d2d7221 */ /* 0x000fe20000010000 */
[----:B------:R-:W-:Y:S01]  /*16b0*/  FMUL.FTZ R20, R37, R23 ;  /* 0x0000001725147220 */ /* 0x000fe20000410000 */
[C---:B------:R-:W-:Y:S01]  /*16c0*/  FFMA.FTZ R26, R25.reuse, R28, R16 ;  /* 0x0000001c191a7223 */ /* 0x040fe20000010010 */
[----:B------:R-:W-:Y:S01]  /*16d0*/  FFMA.FTZ R33, R25, R32, R34 ;  /* 0x0000002019217223 */ /* 0x000fe20000010022 */
[----:B------:R-:W-:Y:S01]  /*16e0*/  FADD.FTZ R45, R32, R45 ;  /* 0x0000002d202d7221 */ /* 0x000fe20000010000 */
[----:B------:R-:W-:Y:S01]  /*16f0*/  FMUL.FTZ R32, R0, R17 ;  /* 0x0000001100207220 */ /* 0x000fe20000410000 */
[----:B------:R-:W-:Y:S01]  /*1700*/  FADD.FTZ R28, R21, R28 ;  /* 0x0000001c151c7221 */ /* 0x000fe20000010000 */
[C---:B------:R-:W-:Y:S01]  /*1710*/  FFMA.FTZ R34, R24.reuse, R20, R33 ;  /* 0x0000001418227223 */ /* 0x040fe20000010021 */
[----:B------:R-:W-:Y:S01]  /*1720*/  FADD.FTZ R45, R45, R20 ;  /* 0x000000142d2d7221 */ /* 0x000fe20000010000 */
[----:B------:R-:W-:Y:S01]  /*1730*/  FFMA.FTZ R20, R24, R23, R27 ;  /* 0x0000001718147223 */ /* 0x000fe2000001001b */
[C---:B------:R-:W-:Y:S01]  /*1740*/  FFMA.FTZ R21, R29.reuse, R17, R26 ;  /* 0x000000111d157223 */ /* 0x040fe2000001001a */
[----:B------:R-:W-:Y:S01]  /*1750*/  FFMA.FTZ R25, R29, R32, R34 ;  /* 0x000000201d197223 */ /* 0x000fe20000010022 */
[----:B------:R-:W-:Y:S01]  /*1760*/  FADD.FTZ R16, R32, R45 ;  /* 0x0000002d20107221 */ /* 0x000fe20000010000 */
[----:B------:R-:W-:-:S07]  /*1770*/  FADD.FTZ R23, R28, R17 ;  /* 0x000000111c177221 */ /* 0x000fce0000010000 */
.L_x_1204:
[----:B------:R-:W-:Y:S01]  /*1780*/  MOV R24, R16 ;  /* 0x0000001000187202 */ /* 0x000fe20000000f00 */
[----:B------:R-:W0:Y:S01]  /*1790*/  S2UR UR17, SR_CgaCtaId ;  /* 0x00000000001179c3 */ /* 0x000e220000008800 */
[----:B------:R-:W1:Y:S01]  /*17a0*/  SHFL.DOWN PT, R16, R25, 0x1, 0x1f ;  /* 0x08201f0019107f89 */ /* 0x000e6200000e0000 */
[C---:B------:R-:W-:Y:S01]  /*17b0*/  ISETP.GT.AND P1, PT, R38.reuse, 0x1e, PT ;  /* 0x0000001e2600780c */ /* 0x040fe20003f24270 */
[----:B------:R-:W-:Y:S01]  /*17c0*/  UMOV UR5, 0x400 ;  /* 0x0000040000057882 */ /* 0x000fe20000000000 */
[C---:B------:R-:W-:Y:S01]  /*17d0*/  ISETP.GT.AND P6, PT, R38.reuse, 0xf, PT ;  /* 0x0000000f2600780c */ /* 0x040fe20003fc4270 */
[----:B------:R-:W2:Y:S01]  /*17e0*/  SHFL.DOWN PT, R17, R24, 0x1, 0x1f ;  /* 0x08201f0018117f89 */ /* 0x000ea200000e0000 */
[----:B------:R-:W-:Y:S01]  /*17f0*/  UIADD3 UR4, UPT, UPT, UR5, 0x40, URZ ;  /* 0x0000004005047890 */ /* 0x000fe2000fffe0ff */
[----:B------:R-:W-:Y:S01]  /*1800*/  ISETP.GT.AND P5, PT, R38, 0x17, PT ;  /* 0x000000172600780c */ /* 0x000fe20003fa4270 */
[----:B------:R-:W-:Y:S01]  /*1810*/  BSSY.RECONVERGENT B0, `(.L_x_1205) ;  /* 0x0000020000007945 */ /* 0x000fe20003800200 */
[----:B------:R-:W-:-:S02]  /*1820*/  ISETP.NE.AND P2, PT, R39, RZ, PT ;  /* 0x000000ff2700720c */ /* 0x000fc40003f45270 */
[----:B------:R-:W-:Y:S01]  /*1830*/  ISETP.GE.U32.AND P3, PT, R36, 0x2, PT ;  /* 0x000000022400780c */ /* 0x000fe20003f66070 */
[----:B0-----:R-:W-:-:S03]  /*1840*/  ULEA UR4, UR17, UR4, 0x18 ;  /* 0x0000000411047291 */ /* 0x001fc6000f8ec0ff */
        /* <DEDUP_REMOVED lines=28> */
.L_x_1206:
[----:B------:R-:W-:Y:S05]  /*1a10*/  BSYNC.RECONVERGENT B0 ;  /* 0x0000000000007941 */ /* 0x000fea0003800200 */
.L_x_1205:
[----:B------:R-:W-:Y:S06]  /*1a20*/  BAR.SYNC.DEFER_BLOCKING 0x0 ;  /* 0x0000000000007b1d */ /* 0x000fec0000010000 */
[----:B------:R-:W-:Y:S04]  /*1a30*/  BSSY.RECONVERGENT B0, `(.L_x_1207) ;  /* 0x000000b000007945 */ /* 0x000fe80003800200 */
[----:B------:R-:W-:Y:S05]  /*1a40*/  @P2 BRA `(.L_x_1208) ;  /* 0x0000000000242947 */ /* 0x000fea0003800000 */
[----:B------:R-:W-:-:S09]  /*1a50*/  ULEA UR4, UR17, UR5, 0x18 ;  /* 0x0000000511047291 */ /* 0x000fd2000f8ec0ff */
        /* <DEDUP_REMOVED lines=8> */
.L_x_1208:
[----:B------:R-:W-:Y:S05]  /*1ae0*/  BSYNC.RECONVERGENT B0 ;  /* 0x0000000000007941 */ /* 0x000fea0003800200 */
.L_x_1207:
        /* <DEDUP_REMOVED lines=20> */
[----:B------:R-:W-:-:S03]  /*1c30*/  FADD.FTZ R52, R52, R35 ;  /* 0x0000002334347221 */ /* 0x000fc60000010000 */
        /* <DEDUP_REMOVED lines=298> */
.L_x_1210:
[----:B------:R-:W-:Y:S05]  /*2ee0*/  BSYNC.RECONVERGENT B0 ;  /* 0x0000000000007941 */ /* 0x000fea0003800200 */
.L_x_1209:
        /* <DEDUP_REMOVED lines=28> */
.L_x_1212:
[----:B------:R-:W-:Y:S05]  /*30b0*/  BSYNC.RECONVERGENT B0 ;  /* 0x0000000000007941 */ /* 0x000fea0003800200 */
.L_x_1211:
[----:B------:R-:W-:Y:S05]  /*30c0*/  @!P3 BRA `(.L_x_1213) ;  /* 0x0000000800acb947 */ /* 0x000fea0003800000 */
[----:B----4-:R-:W4:Y:S01]  /*30d0*/  LDC.64 R20, c[0x0][0x3d0] ;  /* 0x0000f400ff147b82 */ /* 0x010f220000000a00 */
[----:B------:R-:W-:Y:S02]  /*30e0*/  LOP3.LUT R22, R42, 0x1, RZ, 0xc0, !PT ;  /* 0x000000012a167812 */ /* 0x000fe400078ec0ff */
[----:B------:R-:W-:-:S03]  /*30f0*/  ISETP.GE.U32.AND P3, PT, R36, 0x8, PT ;  /* 0x000000082400780c */ /* 0x000fc60003f66070 */
[----:B-1----:R-:W-:-:S04]  /*3100*/  IMAD R25, R22, UR14, RZ ;  /* 0x0000000e16197c24 */ /* 0x002fc8000f8e02ff */
[----:B------:R-:W-:-:S05]  /*3110*/  IMAD R22, R25, R36, RZ ;  /* 0x0000002419167224 */ /* 0x000fca00078e02ff */
[----:B------:R-:W-:-:S05]  /*3120*/  SHF.L.U32 R23, R22, 0x1, RZ ;  /* 0x0000000116177819 */ /* 0x000fca00000006ff */
[----:B----4-:R-:W-:Y:S01]  /*3130*/  IMAD.WIDE R20, R23, 0x4, R20 ;  /* 0x0000000417147825 */ /* 0x010fe200078e0214 */
[----:B------:R-:W-:Y:S06]  /*3140*/  @P2 BRA `(.L_x_1214) ;  /* 0x0000000000542947 */ /* 0x000fec0003800000 */
[----:B------:R-:W1:Y:S01]  /*3150*/  LDC.64 R22, c[0x0][0x3c8] ;  /* 0x0000f200ff167b82 */ /* 0x000e620000000a00 */
[----:B------:R-:W-:Y:S01]  /*3160*/  LOP3.LUT P1, R26, R42, 0x2, RZ, 0xc0, !PT ;  /* 0x000000022a1a7812 */ /* 0x000fe2000782c0ff */
[----:B------:R-:W-:Y:S02]  /*3170*/  UIMAD UR4, UR13, UR14, UR9 ;  /* 0x0000000e0d0472a4 */ /* 0x000fe4000f8e0209 */
[----:B------:R-:W-:Y:S02]  /*3180*/  IADD3 R25, PT, PT, R25, UR9, RZ ;  /* 0x0000000919197c10 */ /* 0x000fe4000fffe0ff */
[----:B------:R-:W-:Y:S02]  /*3190*/  SEL R29, R36, RZ, !P1 ;  /* 0x000000ff241d7207 */ /* 0x000fe40004800000 */
[----:B------:R-:W-:Y:S02]  /*31a0*/  MOV R27, UR4 ;  /* 0x00000004001b7c02 */ /* 0x000fe40008000f00 */
[----:B------:R-:W-:Y:S01]  /*31b0*/  ISETP.NE.AND P1, PT, R29, -0x1, PT ;  /* 0xffffffff1d00780c */ /* 0x000fe20003f25270 */
[----:B-1----:R-:W-:-:S04]  /*31c0*/  IMAD.WIDE.U32 R22, R25, 0x4, R22 ;  /* 0x0000000419167825 */ /* 0x002fc800078e0016 */
[----:B--2---:R-:W-:Y:S01]  /*31d0*/  IMAD.WIDE.U32 R24, R27, 0x8, R20 ;  /* 0x000000081b187825 */ /* 0x004fe200078e0014 */
[----:B------:R-:W-:-:S04]  /*31e0*/  IADD3 R27, PT, PT, -R26, 0x1, RZ ;  /* 0x000000011a1b7810 */ /* 0x000fc80007ffe1ff */
[----:B------:R1:W-:Y:S01]  /*31f0*/  STG.E.64 desc[UR10][R24.64], R16 ;  /* 0x0000001018007986 */ /* 0x0003e2000c101b0a */
[----:B------:R-:W-:Y:S06]  /*3200*/  MEMBAR.ALL.GPU ;  /* 0x0000000000007992 */ /* 0x000fec000000a000 */
[----:B------:R-:W-:-:S00]  /*3210*/  ERRBAR ;  /* 0x00000000000079ab */ /* 0x000fc00000000000 */
[----:B------:R-:W-:Y:S06]  /*3220*/  CGAERRBAR ;  /* 0x00000000000075ab */ /* 0x000fec0000000000 */
[----:B------:R1:W-:Y:S01]  /*3230*/  REDG.E.ADD.S32.STRONG.GPU desc[UR10][R22.64], R27 ;  /* 0x0000001b1600798e */ /* 0x0003e2000c12e30a */
[----:B------:R-:W-:Y:S05]  /*3240*/  @!P1 BRA `(.L_x_1214) ;  /* 0x0000000000149947 */ /* 0x000fea0003800000 */
.L_x_1215:
[----:B-1----:R-:W2:Y:S04]  /*3250*/  LDG.E.STRONG.GPU R24, desc[UR10][R22.64] ;  /* 0x0000000a16187981 */ /* 0x002ea8000c1ef900 */
[----:B--2---:R-:W-:Y:S01]  /*3260*/  CCTL.IVALL ;  /* 0x00000000ff00798f */ /* 0x004fe20002000000 */
[----:B------:R-:W-:Y:S05]  /*3270*/  YIELD ;  /* 0x0000000000007946 */ /* 0x000fea0003800000 */
[----:B------:R-:W-:-:S13]  /*3280*/  ISETP.NE.AND P1, PT, R24, R29, PT ;  /* 0x0000001d1800720c */ /* 0x000fda0003f25270 */
[----:B------:R-:W-:Y:S05]  /*3290*/  @P1 BRA `(.L_x_1215) ;  /* 0xfffffffc00ec1947 */ /* 0x000fea000383ffff */
.L_x_1214:
[----:B------:R-:W-:Y:S05]  /*32a0*/  WARPSYNC.ALL ;  /* 0x0000000000007948 */ /* 0x000fea0003800000 */
[----:B------:R-:W-:Y:S01]  /*32b0*/  BAR.SYNC.DEFER_BLOCKING 0x0 ;  /* 0x0000000000007b1d */ /* 0x000fe20000010000 */
[----:B------:R-:W-:-:S05]  /*32c0*/  HFMA2 R30, -RZ, RZ, 0, 0 ;  /* 0x00000000ff1e7431 */ /* 0x000fca00000001ff */
[----:B------:R-:W-:Y:S05]  /*32d0*/  @!P3 BRA `(.L_x_1216) ;  /* 0x000000040010b947 */ /* 0x000fea0003800000 */
[----:B------:R-:W-:Y:S02]  /*32e0*/  MOV R31, RZ ;  /* 0x000000ff001f7202 */ /* 0x000fe40000000f00 */
[----:B------:R-:W-:-:S07]  /*32f0*/  LOP3.LUT R30, R36, 0x7ffffff8, RZ, 0xc0, !PT ;  /* 0x7ffffff8241e7812 */ /* 0x000fce00078ec0ff */
.L_x_1217:
[C---:B-1----:R-:W-:Y:S02]  /*3300*/  IADD3 R25, PT, PT, R31.reuse, 0x1, RZ ;  /* 0x000000011f197810 */ /* 0x042fe40007ffe0ff */
[----:B------:R-:W-:Y:S02]  /*3310*/  ISETP.EQ.OR P3, PT, R31, UR13, P2 ;  /* 0x0000000d1f007c0c */ /* 0x000fe40009762670 */
[----:B------:R-:W-:Y:S02]  /*3320*/  ISETP.EQ.OR P5, PT, R25, UR13, P2 ;  /* 0x0000000d19007c0c */ /* 0x000fe400097a2670 */
[C---:B------:R-:W-:Y:S02]  /*3330*/  IADD3 R27, PT, PT, R31.reuse, 0x2, RZ ;  /* 0x000000021f1b7810 */ /* 0x040fe40007ffe0ff */
[----:B------:R-:W-:Y:S02]  /*3340*/  MOV R22, UR14 ;  /* 0x0000000e00167c02 */ /* 0x000fe40008000f00 */
[----:B------:R-:W-:-:S02]  /*3350*/  IADD3 R29, PT, PT, R31, 0x3, RZ ;  /* 0x000000031f1d7810 */ /* 0x000fc40007ffe0ff */
[----:B------:R-:W-:Y:S02]  /*3360*/  ISETP.EQ.OR P6, PT, R27, UR13, P2 ;  /* 0x0000000d1b007c0c */ /* 0x000fe400097c2670 */
[----:B--2---:R-:W-:Y:S01]  /*3370*/  MOV R24, UR14 ;  /* 0x0000000e00187c02 */ /* 0x004fe20008000f00 */
[----:B------:R-:W-:Y:S01]  /*3380*/  @!P3 IMAD R23, R31, R22, UR9 ;  /* 0x000000091f17be24 */ /* 0x000fe2000f8e0216 */
[----:B------:R-:W-:Y:S02]  /*3390*/  ISETP.EQ.OR P1, PT, R29, UR13, P2 ;  /* 0x0000000d1d007c0c */ /* 0x000fe40009722670 */
[----:B------:R-:W-:Y:S01]  /*33a0*/  MOV R26, UR14 ;  /* 0x0000000e001a7c02 */ /* 0x000fe20008000f00 */
        /* <DEDUP_REMOVED lines=10> */
[----:B------:R-:W4:Y:S04]  /*3450*/  @!P6 LDG.E.64 R26, desc[UR10][R26.64] ;  /* 0x0000000a1a1ae981 */ /* 0x000f28000c1e1b00 */
[----:B------:R-:W5:Y:S01]  /*3460*/  @!P1 LDG.E.64 R28, desc[UR10][R28.64] ;  /* 0x0000000a1c1c9981 */ /* 0x000f62000c1e1b00 */
[----:B------:R-:W-:Y:S01]  /*3470*/  IADD3 R32, PT, PT, R31, 0x4, RZ ;  /* 0x000000041f207810 */ /* 0x000fe20007ffe0ff */
[----:B0--3--:R-:W-:Y:S01]  /*3480*/  @!P3 FADD.FTZ R16, R16, R22 ;  /* 0x000000161010b221 */ /* 0x009fe20000010000 */
        /* <DEDUP_REMOVED lines=8> */
[----:B----4-:R-:W-:Y:S01]  /*3510*/  @!P6 FADD.FTZ R16, R16, R26 ;  /* 0x0000001a1010e221 */ /* 0x010fe20000010000 */
[----:B------:R-:W-:Y:S01]  /*3520*/  @!P6 FADD.FTZ R17, R17, R27 ;  /* 0x0000001b1111e221 */ /* 0x000fe20000010000 */
[----:B------:R-:W-:-:S02]  /*3530*/  IADD3 R26, PT, PT, R31, 0x7, RZ ;  /* 0x000000071f1a7810 */ /* 0x000fc40007ffe0ff */
[----:B------:R-:W-:Y:S02]  /*3540*/  ISETP.EQ.OR P6, PT, R24, UR13, P2 ;  /* 0x0000000d18007c0c */ /* 0x000fe400097c2670 */
[----:B------:R-:W-:Y:S01]  /*3550*/  MOV R25, UR14 ;  /* 0x0000000e00197c02 */ /* 0x000fe20008000f00 */
[----:B------:R-:W-:Y:S02]  /*3560*/  @!P3 IMAD R23, R32, R23, UR9 ;  /* 0x000000092017be24 */ /* 0x000fe4000f8e0217 */
[----:B-----5:R-:W-:Y:S01]  /*3570*/  @!P1 FADD.FTZ R16, R16, R28 ;  /* 0x0000001c10109221 */ /* 0x020fe20000010000 */
        /* <DEDUP_REMOVED lines=26> */
.L_x_1216:
[----:B-1----:R-:W-:-:S04]  /*3720*/  LOP3.LUT R22, R36, 0x7, RZ, 0xc0, !PT ;  /* 0x0000000724167812 */ /* 0x002fc800078ec0ff */
[----:B------:R-:W-:-:S13]  /*3730*/  ISETP.NE.AND P1, PT, R22, RZ, PT ;  /* 0x000000ff1600720c */ /* 0x000fda0003f25270 */
        /* <DEDUP_REMOVED lines=10> */
[C---:B--2---:R-:W-:Y:S02]  /*37e0*/  IADD3 R24, PT, PT, R30.reuse, 0x1, RZ ;  /* 0x000000011e187810 */ /* 0x044fe40007ffe0ff */
[----:B------:R-:W-:Y:S02]  /*37f0*/  IADD3 R27, PT, PT, R30, 0x2, RZ ;  /* 0x000000021e1b7810 */ /* 0x000fe40007ffe0ff */
[----:B------:R-:W-:Y:S02]  /*3800*/  ISETP.EQ.OR P5, PT, R24, UR13, P2 ;  /* 0x0000000d18007c0c */ /* 0x000fe400097a2670 */
[----:B------:R-:W-:Y:S02]  /*3810*/  IADD3 R25, PT, PT, R30, 0x3, RZ ;  /* 0x000000031e197810 */ /* 0x000fe40007ffe0ff */
[----:B------:R-:W-:Y:S02]  /*3820*/  ISETP.EQ.OR P3, PT, R27, UR13, P2 ;  /* 0x0000000d1b007c0c */ /* 0x000fe40009762670 */
[----:B------:R-:W-:-:S02]  /*3830*/  MOV R29, UR14 ;  /* 0x0000000e001d7c02 */ /* 0x000fc40008000f00 */
[----:B------:R-:W-:-:S09]  /*3840*/  MOV R26, UR14 ;  /* 0x0000000e001a7c02 */ /* 0x000fd20008000f00 */
        /* <DEDUP_REMOVED lines=20> */
.L_x_1218:
[----:B------:R-:W-:Y:S05]  /*3990*/  @!P1 BRA `(.L_x_1213) ;  /* 0x0000000000789947 */ /* 0x000fea0003800000 */
[----:B------:R-:W-:Y:S02]  /*39a0*/  ISETP.NE.AND P1, PT, R28, 0x1, PT ;  /* 0x000000011c00780c */ /* 0x000fe40003f25270 */
[----:B------:R-:W-:-:S11]  /*39b0*/  LOP3.LUT R26, R36, 0x1, RZ, 0xc0, !PT ;  /* 0x00000001241a7812 */ /* 0x000fd600078ec0ff */
        /* <DEDUP_REMOVED lines=9> */
[----:B--2---:R-:W-:Y:S02]  /*3a50*/  @!P1 IMAD.WIDE.U32 R24, R25, 0x8, R20 ;  /* 0x0000000819189825 */ /* 0x004fe400078e0014 */
[----:B------:R-:W0:Y:S04]  /*3a60*/  @!P3 LDG.E.64 R22, desc[UR10][R22.64] ;  /* 0x0000000a1616b981 */ /* 0x000e28000c1e1b00 */
[----:B------:R-:W2:Y:S01]  /*3a70*/  @!P1 LDG.E.64 R24, desc[UR10][R24.64] ;  /* 0x0000000a18189981 */ /* 0x000ea2000c1e1b00 */
[----:B------:R-:W-:Y:S01]  /*3a80*/  IADD3 R30, PT, PT, R30, 0x2, RZ ;  /* 0x000000021e1e7810 */ /* 0x000fe20007ffe0ff */
[----:B0--3--:R-:W-:Y:S01]  /*3a90*/  @!P3 FADD.FTZ R16, R16, R22 ;  /* 0x000000161010b221 */ /* 0x009fe20000010000 */
[----:B------:R-:W-:-:S03]  /*3aa0*/  @!P3 FADD.FTZ R17, R17, R23 ;  /* 0x000000171111b221 */ /* 0x000fc60000010000 */
[----:B--2---:R-:W-:Y:S01]  /*3ab0*/  @!P1 FADD.FTZ R16, R16, R24 ;  /* 0x0000001810109221 */ /* 0x004fe20000010000 */
[----:B------:R-:W-:-:S07]  /*3ac0*/  @!P1 FADD.FTZ R17, R17, R25 ;  /* 0x0000001911119221 */ /* 0x000fce0000010000 */
.L_x_1219:
        /* <DEDUP_REMOVED lines=8> */
[----:B0--3--:R-:W-:Y:S01]  /*3b50*/  FADD.FTZ R16, R16, R20 ;  /* 0x0000001410107221 */ /* 0x009fe20000010000 */
[----:B------:R-:W-:-:S07]  /*3b60*/  FADD.FTZ R17, R17, R21 ;  /* 0x0000001511117221 */ /* 0x000fce0000010000 */
.L_x_1220:
[----:B------:R-:W-:Y:S05]  /*3b70*/  BSYNC.RECONVERGENT B0 ;  /* 0x0000000000007941 */ /* 0x000fea0003800200 */
.L_x_1213:
[----:B------:R-:W5:Y:S01]  /*3b80*/  S2UR UR5, SR_CgaCtaId ;  /* 0x00000000000579c3 */ /* 0x000f620000008800 */
[----:B------:R-:W-:Y:S01]  /*3b90*/  UMOV UR4, 0x400 ;  /* 0x0000040000047882 */ /* 0x000fe20000000000 */
[----:B------:R-:W0:Y:S01]  /*3ba0*/  LDCU.64 UR18, c[0x0][0x400] ;  /* 0x00008000ff1277ac */ /* 0x000e220008000a00 */
[----:B----4-:R-:W-:Y:S01]  /*3bb0*/  IADD3 R23, PT, PT, R44, 0x40, RZ ;  /* 0x000000402c177810 */ /* 0x010fe20007ffe0ff */
[----:B------:R-:W-:Y:S01]  /*3bc0*/  FADD.FTZ R18, R18, -UR16 ;  /* 0x8000001012127e21 */ /* 0x000fe20008010000 */
[----:B-1----:R-:W-:Y:S01]  /*3bd0*/  SHF.R.S32.HI R25, RZ, 0x1f, R44 ;  /* 0x0000001fff197819 */ /* 0x002fe2000001142c */
[----:B------:R-:W-:Y:S01]  /*3be0*/  FADD.FTZ R4, R4, -UR16 ;  /* 0x8000001004047e21 */ /* 0x000fe20008010000 */
[----:B------:R-:W-:Y:S01]  /*3bf0*/  IADD3 R22, PT, PT, R44, 0xc0, RZ ;  /* 0x000000c02c167810 */ /* 0x000fe20007ffe0ff */
[----:B------:R-:W-:Y:S01]  /*3c00*/  FADD.FTZ R5, R5, -UR16 ;  /* 0x8000001005057e21 */ /* 0x000fe20008010000 */
[----:B--2---:R-:W-:Y:S01]  /*3c10*/  SHF.R.S32.HI R24, RZ, 0x1f, R23 ;  /* 0x0000001fff187819 */ /* 0x004fe20000011417 */
[----:B------:R-:W-:Y:S01]  /*3c20*/  FMUL.FTZ R33, R18, UR12 ;  /* 0x0000000c12217c20 */ /* 0x000fe20008410000 */
[----:B0-----:R-:W-:-:S02]  /*3c30*/  ISETP.GE.U32.AND P3, PT, R23, UR18, PT ;  /* 0x0000001217007c0c */ /* 0x001fc4000bf66070 */
[----:B------:R-:W-:Y:S01]  /*3c40*/  ISETP.GE.U32.AND P1, PT, R22, UR18, PT ;  /* 0x0000001216007c0c */ /* 0x000fe2000bf26070 */
[----:B-----5:R-:W-:Y:S01]  /*3c50*/  ULEA UR4, UR5, UR4, 0x18 ;  /* 0x0000000405047291 */ /* 0x020fe2000f8ec0ff */
[----:B------:R-:W-:-:S08]  /*3c60*/  ISETP.GE.AND.EX P3, PT, R24, UR19, PT, P3 ;  /* 0x0000001318007c0c */ /* 0x000fd0000bf66330 */
[----:B------:R3:W-:Y:S01]  /*3c70*/  @!P2 STS.64 [UR4+0x30], R16 ;  /* 0x00003010ff00a988 */ /* 0x0007e20008000a04 */
[----:B------:R-:W-:Y:S01]  /*3c80*/  BAR.SYNC.DEFER_BLOCKING 0x0 ;  /* 0x0000000000007b1d */ /* 0x000fe20000010000 */
[----:B------:R-:W-:-:S04]  /*3c90*/  ISETP.GE.U32.AND P2, PT, R44, UR18, PT ;  /* 0x000000122c007c0c */ /* 0x000fc8000bf46070 */
[----:B------:R-:W-:Y:S01]  /*3ca0*/  ISETP.GE.AND.EX P2, PT, R25, UR19, PT, P2 ;  /* 0x0000001319007c0c */ /* 0x000fe2000bf46320 */
[----:B---3--:R-:W-:-:S04]  /*3cb0*/  FADD.FTZ R16, R19, -UR16 ;  /* 0x8000001013107e21 */ /* 0x008fc80008010000 */
[----:B------:R-:W-:Y:S01]  /*3cc0*/  FMUL.FTZ R16, R16, UR12 ;  /* 0x0000000c10107c20 */ /* 0x000fe20008410000 */
        /* <DEDUP_REMOVED lines=23> */
.L_x_1221:
[--C-:B------:R-:W-:Y:S01]  /*3e40*/  FFMA.FTZ R18, R20, R33, R21.reuse ;  /* 0x0000002114127223 */ /* 0x100fe20000010015 */
[----:B------:R-:W-:Y:S01]  /*3e50*/  FMUL.FTZ R26, R5, UR12 ;  /* 0x0000000c051a7c20 */ /* 0x000fe20008410000 */
[----:B------:R-:W-:Y:S01]  /*3e60*/  FMUL.FTZ R28, R4, UR12 ;  /* 0x0000000c041c7c20 */ /* 0x000fe20008410000 */
[C-C-:B------:R-:W-:Y:S01]  /*3e70*/  FFMA.FTZ R5, R20.reuse, R16, R21.reuse ;  /* 0x0000001014057223 */ /* 0x140fe20000010015 */
[----:B------:R-:W-:Y:S01]  /*3e80*/  BSSY.RECONVERGENT B0, `(.L_x_1222) ;  /* 0x0000013000007945 */ /* 0x000fe20003800200 */
[----:B------:R-:W-:Y:S01]  /*3e90*/  FFMA.FTZ R16, R37, R2, -R18 ;  /* 0x0000000225107223 */ /* 0x000fe20000010812 */
[C-C-:B------:R-:W-:Y:S01]  /*3ea0*/  FFMA.FTZ R18, R20.reuse, R28, R21.reuse ;  /* 0x0000001c14127223 */ /* 0x140fe20000010015 */
[----:B------:R-:W-:Y:S01]  /*3eb0*/  FFMA.FTZ R19, R20, R26, R21 ;  /* 0x0000001a14137223 */ /* 0x000fe20000010015 */
        /* <DEDUP_REMOVED lines=15> */
.L_x_1223:
[----:B------:R-:W-:Y:S05]  /*3fb0*/  BSYNC.RECONVERGENT B0 ;  /* 0x0000000000007941 */ /* 0x000fea0003800200 */
.L_x_1222:
        /* <DEDUP_REMOVED lines=19> */
.L_x_1224:
[----:B------:R-:W-:Y:S01]  /*40f0*/  BSSY.RECONVERGENT B0, `(.L_x_1225) ;  /* 0x0000012000007945 */ /* 0x000fe20003800200 */
[----:B------:R-:W-:Y:S01]  /*4100*/  FFMA.FTZ R18, R37, R6, -R18 ;  /* 0x0000000625127223 */ /* 0x000fe20000010812 */
[----:B------:R-:W-:Y:S01]  /*4110*/  FADD.FTZ R8, R8, -UR16 ;  /* 0x8000001008087e21 */ /* 0x000fe20008010000 */
[----:B------:R-:W-:Y:S01]  /*4120*/  FFMA.FTZ R19, R0, R7, -R19 ;  /* 0x0000000700137223 */ /* 0x000fe20000010813 */
[----:B------:R-:W-:Y:S06]  /*4130*/  @P3 BRA `(.L_x_1226) ;  /* 0x0000000000343947 */ /* 0x000fec0003800000 */
[----:B------:R-:W1:Y:S01]  /*4140*/  LDCU.64 UR4, c[0x0][0x3f8] ;  /* 0x00007f00ff0477ac */ /* 0x000e620008000a00 */
[----:B------:R-:W-:Y:S01]  /*4150*/  MOV R2, R48 ;  /* 0x0000003000027202 */ /* 0x000fe20000000f00 */
[----:B------:R-:W-:Y:S01]  /*4160*/  FMUL.FTZ R18, R18, UR12 ;  /* 0x0000000c12127c20 */ /* 0x000fe20008410000 */
[----:B------:R-:W-:Y:S01]  /*4170*/  MOV R3, R51 ;  /* 0x0000003300037202 */ /* 0x000fe20000000f00 */
[----:B------:R-:W0:Y:S01]  /*4180*/  LDCU.64 UR20, c[0x0][0x380] ;  /* 0x00007000ff1477ac */ /* 0x000e220008000a00 */
[----:B------:R-:W-:Y:S01]  /*4190*/  FMUL.FTZ R19, R19, UR12 ;  /* 0x0000000c13137c20 */ /* 0x000fe20008410000 */
[----:B-1----:R-:W-:Y:S02]  /*41a0*/  IMAD R24, R24, UR4, RZ ;  /* 0x0000000418187c24 */ /* 0x002fe4000f8e02ff */
[----:B------:R-:W-:-:S04]  /*41b0*/  IMAD.WIDE.U32 R2, R23, UR4, R2 ;  /* 0x0000000417027c25 */ /* 0x000fc8000f8e0002 */
[----:B------:R-:W-:Y:S01]  /*41c0*/  IMAD R23, R23, UR5, R24 ;  /* 0x0000000517177c24 */ /* 0x000fe2000f8e0218 */
[----:B0-----:R-:W-:-:S04]  /*41d0*/  LEA R4, P2, R2, UR20, 0x2 ;  /* 0x0000001402047c11 */ /* 0x001fc8000f8410ff */
[----:B------:R-:W-:-:S04]  /*41e0*/  IADD3 R23, PT, PT, R3, R23, RZ ;  /* 0x0000001703177210 */ /* 0x000fc80007ffe0ff */
[----:B------:R-:W-:-:S05]  /*41f0*/  LEA.HI.X R5, R2, UR21, R23, 0x2, P2 ;  /* 0x0000001502057c11 */ /* 0x000fca00090f1417 */
[----:B------:R1:W-:Y:S02]  /*4200*/  STG.E.64 desc[UR10][R4.64], R18 ;  /* 0x0000001204007986 */ /* 0x0003e4000c101b0a */
.L_x_1226:
[----:B------:R-:W-:Y:S05]  /*4210*/  BSYNC.RECONVERGENT B0 ;  /* 0x0000000000007941 */ /* 0x000fea0003800200 */
.L_x_1225:
[----:B------:R-:W-:Y:S01]  /*4220*/  FADD.FTZ R3, R12, -UR16 ;  /* 0x800000100c037e21 */ /* 0x000fe20008010000 */
[----:B------:R-:W-:Y:S01]  /*4230*/  FADD.FTZ R2, R13, -UR16 ;  /* 0x800000100d027e21 */ /* 0x000fe20008010000 */
[----:B------:R-:W-:Y:S01]  /*4240*/  FADD.FTZ R9, R9, -UR16 ;  /* 0x8000001009097e21 */ /* 0x000fe20008010000 */
[----:B0-----:R-:W-:Y:S01]  /*4250*/  FMUL.FTZ R17, R8, UR12 ;  /* 0x0000000c08117c20 */ /* 0x001fe20008410000 */
[----:B------:R-:W-:Y:S01]  /*4260*/  FMUL.FTZ R3, R3, UR12 ;  /* 0x0000000c03037c20 */ /* 0x000fe20008410000 */
[----:B------:R-:W-:Y:S01]  /*4270*/  FMUL.FTZ R2, R2, UR12 ;  /* 0x0000000c02027c20 */ /* 0x000fe20008410000 */
[----:B-1----:R-:W-:Y:S01]  /*4280*/  FMUL.FTZ R18, R9, UR12 ;  /* 0x0000000c09127c20 */ /* 0x002fe20008410000 */
        /* <DEDUP_REMOVED lines=19> */
.L_x_1227:
[----:B------:R-:W-:Y:S04]  /*43c0*/  BSSY.RECONVERGENT B0, `(.L_x_1228) ;  /* 0x0000015000007945 */ /* 0x000fe80003800200 */
[----:B------:R-:W-:Y:S05]  /*43d0*/  @P0 BRA `(.L_x_1229) ;  /* 0x00000000004c0947 */ /* 0x000fea0003800000 */
[----:B------:R-:W0:Y:S01]  /*43e0*/  LDCU.64 UR4, c[0x0][0x3f8] ;  /* 0x00007f00ff0477ac */ /* 0x000e220008000a00 */
[----:B------:R-:W-:Y:S01]  /*43f0*/  IADD3 R9, PT, PT, R44, 0x80, RZ ;  /* 0x000000802c097810 */ /* 0x000fe20007ffe0ff */
[----:B------:R-:W-:Y:S01]  /*4400*/  FFMA.FTZ R6, R20, R17, R21 ;  /* 0x0000001114067223 */ /* 0x000fe20000010015 */
[----:B------:R-:W-:Y:S01]  /*4410*/  MOV R4, R48 ;  /* 0x0000003000047202 */ /* 0x000fe20000000f00 */
[----:B------:R-:W1:Y:S01]  /*4420*/  LDCU.64 UR20, c[0x0][0x380] ;  /* 0x00007000ff1477ac */ /* 0x000e620008000a00 */
[----:B------:R-:W-:Y:S01]  /*4430*/  SHF.R.S32.HI R7, RZ, 0x1f, R9 ;  /* 0x0000001fff077819 */ /* 0x000fe20000011409 */
[----:B------:R-:W-:Y:S01]  /*4440*/  FFMA.FTZ R10, R37, R10, -R6 ;  /* 0x0000000a250a7223 */ /* 0x000fe20000010806 */
[----:B------:R-:W-:-:S03]  /*4450*/  MOV R5, R51 ;  /* 0x0000003300057202 */ /* 0x000fc60000000f00 */
[----:B------:R-:W-:Y:S01]  /*4460*/  FMUL.FTZ R10, R10, UR12 ;  /* 0x0000000c0a0a7c20 */ /* 0x000fe20008410000 */
[----:B0-----:R-:W-:Y:S02]  /*4470*/  IMAD R7, R7, UR4, RZ ;  /* 0x0000000407077c24 */ /* 0x001fe4000f8e02ff */
[----:B------:R-:W-:-:S04]  /*4480*/  IMAD.WIDE.U32 R4, R9, UR4, R4 ;  /* 0x0000000409047c25 */ /* 0x000fc8000f8e0004 */
[----:B------:R-:W-:Y:S02]  /*4490*/  IMAD R9, R9, UR5, R7 ;  /* 0x0000000509097c24 */ /* 0x000fe4000f8e0207 */
[----:B------:R-:W-:Y:S01]  /*44a0*/  FFMA.FTZ R7, R20, R18, R21 ;  /* 0x0000001214077223 */ /* 0x000fe20000010015 */
[----:B-1----:R-:W-:Y:S02]  /*44b0*/  LEA R6, P0, R4, UR20, 0x2 ;  /* 0x0000001404067c11 */ /* 0x002fe4000f8010ff */
[----:B------:R-:W-:Y:S01]  /*44c0*/  IADD3 R9, PT, PT, R5, R9, RZ ;  /* 0x0000000905097210 */ /* 0x000fe20007ffe0ff */
[----:B------:R-:W-:-:S03]  /*44d0*/  FFMA.FTZ R11, R0, R11, -R7 ;  /* 0x0000000b000b7223 */ /* 0x000fc60000010807 */
[----:B------:R-:W-:Y:S01]  /*44e0*/  LEA.HI.X R7, R4, UR21, R9, 0x2, P0 ;  /* 0x0000001504077c11 */ /* 0x000fe200080f1409 */
[----:B------:R-:W-:-:S05]  /*44f0*/  FMUL.FTZ R11, R11, UR12 ;  /* 0x0000000c0b0b7c20 */ /* 0x000fca0008410000 */
[----:B------:R0:W-:Y:S02]  /*4500*/  STG.E.64 desc[UR10][R6.64], R10 ;  /* 0x0000000a06007986 */ /* 0x0001e4000c101b0a */
.L_x_1229:
[----:B------:R-:W-:Y:S05]  /*4510*/  BSYNC.RECONVERGENT B0 ;  /* 0x0000000000007941 */ /* 0x000fea0003800200 */
.L_x_1228:
[----:B------:R-:W-:Y:S01]  /*4520*/  UISETP.NE.AND UP0, UPT, UR15, URZ, UPT ;  /* 0x000000ff0f00728c */ /* 0x000fe2000bf05270 */
[C-C-:B------:R-:W-:Y:S01]  /*4530*/  FFMA.FTZ R12, R20.reuse, R3, R21.reuse ;  /* 0x00000003140c7223 */ /* 0x140fe20000010015 */
[----:B------:R-:W-:Y:S01]  /*4540*/  FFMA.FTZ R21, R20, R2, R21 ;  /* 0x0000000214157223 */ /* 0x000fe20000010015 */
[----:B0-----:R-:W-:-:S06]  /*4550*/  SHF.R.S32.HI R11, RZ, 0x1f, R22 ;  /* 0x0000001fff0b7819 */ /* 0x001fcc0000011416 */
        /* <DEDUP_REMOVED lines=19> */
.L_x_1230:
        /* <DEDUP_REMOVED lines=10> */
[----:B0-----:R-:W-:Y:S02]  /*4730*/  IMAD R3, R11, UR4, RZ ;  /* 0x000000040b037c24 */ /* 0x001fe4000f8e02ff */
[----:B------:R-:W-:-:S04]  /*4740*/  IMAD.WIDE.U32 R48, R22, UR4, R48 ;  /* 0x0000000416307c25 */ /* 0x000fc8000f8e0030 */
[----:B------:R-:W-:Y:S01]  /*4750*/  IMAD R3, R22, UR5, R3 ;  /* 0x0000000516037c24 */ /* 0x000fe2000f8e0203 */
[----:B-1----:R-:W-:-:S04]  /*4760*/  LEA R2, P0, R48, UR16, 0x2 ;  /* 0x0000001030027c11 */ /* 0x002fc8000f8010ff */
[----:B------:R-:W-:-:S04]  /*4770*/  IADD3 R3, PT, PT, R49, R3, RZ ;  /* 0x0000000331037210 */ /* 0x000fc80007ffe0ff */
[----:B------:R-:W-:-:S05]  /*4780*/  LEA.HI.X R3, R48, UR17, R3, 0x2, P0 ;  /* 0x0000001130037c11 */ /* 0x000fca00080f1403 */
[----:B------:R0:W-:Y:S02]  /*4790*/  STG.E.64 desc[UR10][R2.64], R12 ;  /* 0x0000000c02007986 */ /* 0x0001e4000c101b0a */
.L_x_1232:
[----:B------:R-:W-:Y:S05]  /*47a0*/  BSYNC.RECONVERGENT B0 ;  /* 0x0000000000007941 */ /* 0x000fea0003800200 */
.L_x_1231:
[----:B------:R-:W-:Y:S01]  /*47b0*/  UIADD3 UR8, UPT, UPT, UR14, UR8, URZ ;  /* 0x000000080e087290 */ /* 0x000fe2000fffe0ff */
[----:B------:R-:W-:-:S03]  /*47c0*/  IADD3 R42, PT, PT, R42, 0x1, RZ ;  /* 0x000000012a2a7810 */ /* 0x000fc60007ffe0ff */
[----:B------:R-:W-:-:S09]  /*47d0*/  UISETP.GE.AND UP0, UPT, UR8, UR6, UPT ;  /* 0x000000060800728c */ /* 0x000fd2000bf06270 */
[----:B------:R-:W-:Y:S05]  /*47e0*/  BRA.U !UP0, `(.L_x_1233) ;  /* 0xffffffb908647547 */ /* 0x000fea000b83ffff */
.L_x_1202:
        /* <DEDUP_REMOVED lines=19> */
.L_x_1235:
[----:B------:R-:W-:Y:S05]  /*4920*/  BSYNC.RECONVERGENT B0 ;  /* 0x0000000000007941 */ /* 0x000fea0003800200 */
.L_x_1234:
[----:B------:R-:W-:Y:S05]  /*4930*/  @P0 EXIT ;  /* 0x000000000000094d */ /* 0x000fea0003800000 */
[----:B------:R-:W-:Y:S05]  /*4940*/  @P2 BRA `(.L_x_1236) ;  /* 0x0000000000202947 */ /* 0x000fea0003800000 */
[----:B------:R-:W-:-:S05]  /*4950*/  IMAD R0, R4, R7, RZ ;  /* 0x0000000704007224 */ /* 0x000fca00078e02ff */
[----:B------:R-:W-:-:S13]  /*4960*/  ISETP.NE.AND P0, PT, R0, -0x1, PT ;  /* 0xffffffff0000780c */ /* 0x000fda0003f05270 */
[----:B------:R-:W-:Y:S05]  /*4970*/  @!P0 BRA `(.L_x_1236) ;  /* 0x0000000000148947 */ /* 0x000fea0003800000 */
.L_x_1237:
[----:B0-----:R-:W2:Y:S04]  /*4980*/  LDG.E.STRONG.GPU R5, desc[UR10][R2.64] ;  /* 0x0000000a02057981 */ /* 0x001ea8000c1ef900 */
[----:B--2---:R-:W-:Y:S01]  /*4990*/  CCTL.IVALL ;  /* 0x00000000ff00798f */ /* 0x004fe20002000000 */
[----:B------:R-:W-:Y:S05]  /*49a0*/  YIELD ;  /* 0x0000000000007946 */ /* 0x000fea0003800000 */
[----:B------:R-:W-:-:S13]  /*49b0*/  ISETP.NE.AND P0, PT, R5, R0, PT ;  /* 0x000000000500720c */ /* 0x000fda0003f05270 */
[----:B------:R-:W-:Y:S05]  /*49c0*/  @P0 BRA `(.L_x_1237) ;  /* 0xfffffffc00ec0947 */ /* 0x000fea000383ffff */
.L_x_1236:
        /* <DEDUP_REMOVED lines=36> */
[----:B------:R-:W-:Y:S01]  /*4c10*/  SHF.R.U64 R16, R16, 0x7, R9 ;  /* 0x0000000710107819 */ /* 0x000fe20000001209 */
[----:B------:R-:W-:Y:S01]  /*4c20*/  IMAD.WIDE.U32 R4, R6, 0x4, RZ ;  /* 0x0000000406047825 */ /* 0x000fe200078e00ff */
[C---:B------:R-:W-:Y:S01]  /*4c30*/  SHF.L.U32 R21, R39.reuse, 0x2, RZ ;  /* 0x0000000227157819 */ /* 0x040fe200000006ff */
[----:B------:R-:W1:Y:S01]  /*4c40*/  LDCU.64 UR6, c[0x0][0x390] ;  /* 0x00007200ff0677ac */ /* 0x000e620008000a00 */
[----:B------:R-:W-:Y:S02]  /*4c50*/  IADD3 R16, PT, PT, R16, 0x1, RZ ;  /* 0x0000000110107810 */ /* 0x000fe40007ffe0ff */
[----:B------:R-:W-:Y:S01]  /*4c60*/  SHF.L.U64.HI R22, R39, 0x2, R18 ;  /* 0x0000000227167819 */ /* 0x000fe20000010212 */
[----:B------:R-:W2:Y:S01]  /*4c70*/  LDCU.64 UR8, c[0x0][0x388] ;  /* 0x00007100ff0877ac */ /* 0x000ea20008000a00 */
[C---:B------:R-:W-:Y:S02]  /*4c80*/  SHF.L.U32 R2, R16.reuse, 0x7, RZ ;  /* 0x0000000710027819 */ /* 0x040fe400000006ff */
[----:B------:R-:W-:-:S02]  /*4c90*/  LOP3.LUT R16, R16, 0x3, RZ, 0xc0, !PT ;  /* 0x0000000310107812 */ /* 0x000fc400078ec0ff */
[----:B------:R-:W-:Y:S02]  /*4ca0*/  LOP3.LUT R2, R2, 0x180, RZ, 0xc0, !PT ;  /* 0x0000018002027812 */ /* 0x000fe400078ec0ff */
[----:B------:R-:W-:Y:S02]  /*4cb0*/  SHF.L.U32 R29, R7, 0x2, RZ ;  /* 0x00000002071d7819 */ /* 0x000fe400000006ff */
[----:B------:R-:W-:Y:S02]  /*4cc0*/  IADD3 R39, P3, PT, R2, R39, RZ ;  /* 0x0000002702277210 */ /* 0x000fe40007f7e0ff */
[C---:B0-----:R-:W-:Y:S02]  /*4cd0*/  IADD3 R25, P1, PT, R21.reuse, UR4, RZ ;  /* 0x0000000415197c10 */ /* 0x041fe4000ff3e0ff */
[----:B------:R-:W-:Y:S02]  /*4ce0*/  SHF.L.U64.HI R31, R0, 0x2, R3 ;  /* 0x00000002001f7819 */ /* 0x000fe40000010203 */
[----:B-1----:R-:W-:-:S02]  /*4cf0*/  IADD3 R23, P2, PT, R21, UR6, RZ ;  /* 0x0000000615177c10 */ /* 0x002fc4000ff5e0ff */
        /* <DEDUP_REMOVED lines=9> */
.L_x_1240:
[-C--:B0-----:R-:W-:Y:S02]  /*4d90*/  LEA R10, P1, R0, R25.reuse, 0x2 ;  /* 0x00000019000a7211 */ /* 0x081fe400078210ff */
        /* <DEDUP_REMOVED lines=30> */
.L_x_1239:
[----:B------:R-:W-:Y:S05]  /*4f80*/  BSYNC.RECONVERGENT B0 ;  /* 0x0000000000007941 */ /* 0x000fea0003800200 */
.L_x_1238:
        /* <DEDUP_REMOVED lines=10> */
.L_x_1241:
[C---:B---3--:R-:W-:Y:S02]  /*5030*/  SHF.L.U32 R9, R39.reuse, 0x2, RZ ;  /* 0x0000000227097819 */ /* 0x048fe400000006ff */
[----:B------:R-:W-:Y:S02]  /*5040*/  SHF.L.U64.HI R18, R39, 0x2, R18 ;  /* 0x0000000227127819 */ /* 0x000fe40000010212 */
[----:B-1----:R-:W-:-:S04]  /*5050*/  IADD3 R10, P0, PT, R9, UR4, RZ ;  /* 0x00000004090a7c10 */ /* 0x002fc8000ff1e0ff */
[----:B------:R-:W-:Y:S02]  /*5060*/  IADD3.X R11, PT, PT, R18, UR5, RZ, P0, !PT ;  /* 0x00000005120b7c10 */ /* 0x000fe400087fe4ff */
        /* <DEDUP_REMOVED lines=12> */
[C---:B--2---:R-:W-:Y:S02]  /*5130*/  IADD3 R20, P0, PT, R23.reuse, UR6, RZ ;  /* 0x0000000617147c10 */ /* 0x044fe4000ff1e0ff */
[----:B-1----:R-:W-:Y:S02]  /*5140*/  LOP3.LUT R11, R18, 0x3, RZ, 0xc0, !PT ;  /* 0x00000003120b7812 */ /* 0x002fe400078ec0ff */
[----:B------:R-:W-:Y:S02]  /*5150*/  IADD3.X R21, PT, PT, R24, UR7, RZ, P0, !PT ;  /* 0x0000000718157c10 */ /* 0x000fe400087fe4ff */
[----:B0-----:R-:W-:Y:S02]  /*5160*/  IADD3 R22, P0, PT, R23, UR8, RZ ;  /* 0x0000000817167c10 */ /* 0x001fe4000ff1e0ff */
[----:B---3--:R-:W-:Y:S02]  /*5170*/  F2FP.BF16.F32.PACK_AB R19, R13, R10 ;  /* 0x0000000a0d13723e */ /* 0x008fe400000010ff */
[----:B------:R-:W-:-:S02]  /*5180*/  IADD3 R10, P1, PT, R23, UR4, RZ ;  /* 0x00000004170a7c10 */ /* 0x000fc4000ff3e0ff */
[----:B------:R-:W-:Y:S02]  /*5190*/  IADD3.X R23, PT, PT, R24, UR9, RZ, P0, !PT ;  /* 0x0000000918177c10 */ /* 0x000fe400087fe4ff */
[----:B------:R-:W-:Y:S02]  /*51a0*/  IADD3.X R11, PT, PT, R11, UR5, RZ, P1, !PT ;  /* 0x000000050b0b7c10 */ /* 0x000fe40008ffe4ff */
[----:B----4-:R-:W-:Y:S02]  /*51b0*/  F2FP.BF16.F32.PACK_AB R27, R17, R14 ;  /* 0x0000000e111b723e */ /* 0x010fe400000010ff */
[C---:B------:R-:W-:Y:S02]  /*51c0*/  IADD3 R16, P0, PT, R10.reuse, R5, RZ ;  /* 0x000000050a107210 */ /* 0x040fe40007f1e0ff */
[C---:B------:R-:W-:Y:S02]  /*51d0*/  IADD3 R12, P1, PT, R10.reuse, R6, RZ ;  /* 0x000000060a0c7210 */ /* 0x040fe40007f3e0ff */
[----:B------:R-:W-:-:S02]  /*51e0*/  IADD3 R14, P2, PT, R10, R8, RZ ;  /* 0x000000080a0e7210 */ /* 0x000fc40007f5e0ff */
[C---:B------:R-:W-:Y:S02]  /*51f0*/  IADD3.X R17, PT, PT, R11.reuse, R4, RZ, P0, !PT ;  /* 0x000000040b117210 */ /* 0x040fe400007fe4ff */
[C---:B------:R-:W-:Y:S02]  /*5200*/  IADD3.X R13, PT, PT, R11.reuse, R2, RZ, P1, !PT ;  /* 0x000000020b0d7210 */ /* 0x040fe40000ffe4ff */
[----:B------:R-:W-:Y:S01]  /*5210*/  IADD3.X R15, PT, PT, R11, R7, RZ, P2, !PT ;  /* 0x000000070b0f7210 */ /* 0x000fe200017fe4ff */
        /* <DEDUP_REMOVED lines=56> */
.L_x_1242:
        /* <DEDUP_REMOVED lines=14> */
.L_x_2497:


//--------------------- .text._Z35group_norm_nhwc_bwd_one_pass_kernelI11Fp32IOBf16WLi512ELi4ELi128EEv26Group_norm_nhwc_bwd_params --------------------------
	.section	.text._Z35group_norm_nhwc_bwd_one_pass_kernelI11Fp32IOBf16WLi512ELi4ELi128EEv26Group_norm_nhwc_bwd_params,"ax",@progbits
	.align	128
        .global         _Z35group_norm_nhwc_bwd_one_pass_kernelI11Fp32IOBf16WLi512ELi4ELi128EEv26Group_norm_nhwc_bwd_params
        .type           _Z35group_norm_nhwc_bwd_one_pass_kernelI11Fp32IOBf16WLi512ELi4ELi128EEv26Group_norm_nhwc_bwd_params,@function
        .size           _Z35group_norm_nhwc_bwd_one_pass_kernelI11Fp32IOBf16WLi512ELi4ELi128EEv26Group_norm_nhwc_bwd_params,(.L_x_2498 - _Z35group_norm_nhwc_bwd_one_pass_kernelI11Fp32IOBf16WLi512ELi4ELi128EEv26Group_norm_nhwc_bwd_params)
        .other          _Z35group_norm_nhwc_bwd_one_pass_kernelI11Fp32IOBf16WLi512ELi4ELi128EEv26Group_norm_nhwc_bwd_params,@"STO_CUDA_ENTRY STV_DEFAULT"
_Z35group_norm_nhwc_bwd_one_pass_kernelI11Fp32IOBf16WLi512ELi4ELi128EEv26Group_norm_nhwc_bwd_params:
.text._Z35group_norm_nhwc_bwd_one_pass_kernelI11Fp32IOBf16WLi512ELi4ELi128EEv26Group_norm_nhwc_bwd_params:
        /* <DEDUP_REMOVED lines=25> */
.L_x_1286:
[----:B0-----:R-:W0:Y:S01]  /*0190*/  LDC R6, c[0x0][0x410] ;  /* 0x00010400ff067b82 */ /* 0x001e220000000800 */
[----:B-1----:R-:W1:Y:S01]  /*01a0*/  LDCU.128 UR16, c[0x0][0x400] ;  /* 0x00008000ff1077ac */ /* 0x002e620008000c00 */
[----:B------:R-:W-:Y:S02]  /*01b0*/  SHF.R.S32.HI R9, RZ, 0x1f, R68 ;  /* 0x0000001fff097819 */ /* 0x000fe40000011444 */
[----:B------:R-:W-:Y:S02]  /*01c0*/  CS2R R50, SRZ ;  /* 0x0000000000327805 */ /* 0x000fe4000001ff00 */
[----:B------:R-:W-:Y:S01]  /*01d0*/  ISETP.LE.AND P0, PT, RZ, UR7, PT ;  /* 0x00000007ff007c0c */ /* 0x000fe2000bf03270 */
[----:B--2---:R-:W2:Y:S01]  /*01e0*/  LDCU.64 UR4, c[0x0][0x3b8] ;  /* 0x00007700ff0477ac */ /* 0x004ea20008000a00 */
[----:B------:R-:W-:Y:S02]  /*01f0*/  SHF.R.S32.HI R13, RZ, 0x1f, R67 ;  /* 0x0000001fff0d7819 */ /* 0x000fe40000011443 */
[----:B------:R-:W-:Y:S01]  /*0200*/  SHF.R.S32.HI R29, RZ, 0x1f, R66 ;  /* 0x0000001fff1d7819 */ /* 0x000fe20000011442 */
[----:B---3--:R-:W3:Y:S01]  /*0210*/  LDC R27, c[0x0][0x41c] ;  /* 0x00010700ff1b7b82 */ /* 0x008ee20000000800 */
[----:B------:R-:W-:-:S02]  /*0220*/  SHF.L.U32 R19, R59, 0x1, RZ ;  /* 0x000000013b137819 */ /* 0x000fc400000006ff */
[----:B------:R-:W-:Y:S02]  /*0230*/  SHF.R.S32.HI R31, RZ, 0x1f, R65 ;  /* 0x0000001fff1f7819 */ /* 0x000fe40000011441 */
[----:B------:R-:W-:Y:S02]  /*0240*/  LOP3.LUT R19, R19, 0x2, RZ, 0xc0, !PT ;  /* 0x0000000213137812 */ /* 0x000fe400078ec0ff */
[----:B------:R-:W-:Y:S02]  /*0250*/  SHF.R.U32.HI R28, RZ, 0x1, R59 ;  /* 0x00000001ff1c7819 */ /* 0x000fe4000001163b */
[----:B-1----:R-:W-:Y:S02]  /*0260*/  ISETP.GE.U32.AND P4, PT, R68, UR16, PT ;  /* 0x0000001044007c0c */ /* 0x002fe4000bf86070 */
[----:B------:R-:W-:Y:S02]  /*0270*/  ISETP.GE.U32.AND P5, PT, R67, UR16, PT ;  /* 0x0000001043007c0c */ /* 0x000fe4000bfa6070 */
[----:B------:R-:W-:-:S02]  /*0280*/  ISETP.GE.AND.EX P4, PT, R9, UR17, PT, P4 ;  /* 0x0000001109007c0c */ /* 0x000fc4000bf86340 */
[----:B0-----:R-:W-:Y:S02]  /*0290*/  IABS R5, R6 ;  /* 0x0000000600057213 */ /* 0x001fe40000000000 */
[----:B------:R-:W-:Y:S02]  /*02a0*/  ISETP.GE.AND.EX P5, PT, R13, UR17, PT, P5 ;  /* 0x000000110d007c0c */ /* 0x000fe4000bfa6350 */
[----:B------:R-:W0:Y:S01]  /*02b0*/  I2F.RP R0, R5 ;  /* 0x0000000500007306 */ /* 0x000e220000209400 */
[----:B---3--:R-:W-:-:S06]  /*02c0*/  IMAD R28, R27, UR13, R28 ;  /* 0x0000000d1b1c7c24 */ /* 0x008fcc000f8e021c */
[----:B------:R-:W1:Y:S01]  /*02d0*/  @!P4 LDC.64 R20, c[0x0][0x3a0] ;  /* 0x0000e800ff14cb82 */ /* 0x000e620000000a00 */
[----:B0-----:R-:W0:Y:S07]  /*02e0*/  MUFU.RCP R0, R0 ;  /* 0x0000000000007308 */ /* 0x001e2e0000001000 */
[----:B------:R-:W3:Y:S08]  /*02f0*/  @!P5 LDC.64 R24, c[0x0][0x3f8] ;  /* 0x0000fe00ff18db82 */ /* 0x000ef00000000a00 */
[----:B----4-:R-:W4:Y:S01]  /*0300*/  @!P4 LDC.64 R16, c[0x0][0x398] ;  /* 0x0000e600ff10cb82 */ /* 0x010f220000000a00 */
[----:B0-----:R-:W-:-:S07]  /*0310*/  IADD3 R2, PT, PT, R0, 0xffffffe, RZ ;  /* 0x0ffffffe00027810 */ /* 0x001fce0007ffe0ff */
[----:B------:R-:W0:Y:S01]  /*0320*/  @!P5 LDC.64 R10, c[0x0][0x3a0] ;  /* 0x0000e800ff0adb82 */ /* 0x000e220000000a00 */
[----:B------:R2:W1:Y:S02]  /*0330*/  F2I.FTZ.U32.TRUNC.NTZ R3, R2 ;  /* 0x0000000200037305 */ /* 0x000464000021f000 */
[----:B--2---:R-:W-:Y:S02]  /*0340*/  MOV R2, RZ ;  /* 0x000000ff00027202 */ /* 0x004fe40000000f00 */
[----:B-1----:R-:W-:-:S05]  /*0350*/  IADD3 R4, PT, PT, RZ, -R3, RZ ;  /* 0x80000003ff047210 */ /* 0x002fca0007ffe0ff */
[----:B------:R-:W-:Y:S01]  /*0360*/  IMAD R7, R4, R5, RZ ;  /* 0x0000000504077224 */ /* 0x000fe200078e02ff */
[----:B------:R-:W-:-:S03]  /*0370*/  IABS R4, UR7 ;  /* 0x0000000700047c13 */ /* 0x000fc60008000000 */
[----:B------:R-:W-:Y:S01]  /*0380*/  IMAD.HI.U32 R3, R3, R7, R2 ;  /* 0x0000000703037227 */ /* 0x000fe200078e0002 */
[----:B------:R-:W-:-:S04]  /*0390*/  LOP3.LUT R2, R6, UR7, RZ, 0x3c, !PT ;  /* 0x0000000706027c12 */ /* 0x000fc8000f8e3cff */
[----:B------:R-:W-:Y:S01]  /*03a0*/  ISETP.GE.AND P1, PT, R2, RZ, PT ;  /* 0x000000ff0200720c */ /* 0x000fe20003f26270 */
[----:B------:R-:W-:-:S05]  /*03b0*/  IMAD.HI.U32 R3, R3, R4, RZ ;  /* 0x0000000403037227 */ /* 0x000fca00078e00ff */
        /* <DEDUP_REMOVED lines=15> */
[----:B------:R-:W1:Y:S01]  /*04b0*/  @!P4 LDC.64 R6, c[0x0][0x3f8] ;  /* 0x0000fe00ff06cb82 */ /* 0x000e620000000a00 */
[----:B------:R-:W-:Y:S02]  /*04c0*/  @!P1 IADD3 R2, PT, PT, -R2, RZ, RZ ;  /* 0x000000ff02029210 */ /* 0x000fe40007ffe1ff */
[C---:B------:R-:W-:Y:S02]  /*04d0*/  SEL R34, R3.reuse, R0, !P2 ;  /* 0x0000000003227207 */ /* 0x040fe40005000000 */
[----:B------:R-:W-:Y:S02]  /*04e0*/  SEL R3, R3, R2, !P2 ;  /* 0x0000000203037207 */ /* 0x000fe40005000000 */
[----:B------:R-:W-:Y:S02]  /*04f0*/  ISETP.GE.AND.EX P3, PT, R29, UR17, PT, P3 ;  /* 0x000000111d007c0c */ /* 0x000fe4000bf66330 */
[----:B------:R-:W-:-:S02]  /*0500*/  SHF.L.U32 R0, R34, 0x2, RZ ;  /* 0x0000000222007819 */ /* 0x000fc400000006ff */
[----:B------:R-:W-:Y:S02]  /*0510*/  SHF.R.S32.HI R2, RZ, 0x1f, R3 ;  /* 0x0000001fff027819 */ /* 0x000fe40000011403 */
[----:B------:R-:W-:Y:S02]  /*0520*/  SHF.R.S32.HI R75, RZ, 0x1f, R0 ;  /* 0x0000001fff4b7819 */ /* 0x000fe40000011400 */
[----:B------:R-:W-:Y:S01]  /*0530*/  LOP3.LUT R74, R0, R19, RZ, 0xfc, !PT ;  /* 0x00000013004a7212 */ /* 0x000fe200078efcff */
[----:B------:R-:W-:Y:S01]  /*0540*/  IMAD R2, R2, UR18, RZ ;  /* 0x0000001202027c24 */ /* 0x000fe2000f8e02ff */
[----:B------:R-:W-:Y:S02]  /*0550*/  ISETP.GE.U32.AND P0, PT, R65, UR16, PT ;  /* 0x0000001041007c0c */ /* 0x000fe4000bf06070 */
[----:B------:R-:W-:Y:S01]  /*0560*/  ISETP.GE.U32.AND P2, PT, R64, UR16, PT ;  /* 0x0000001040007c0c */ /* 0x000fe2000bf46070 */
[----:B------:R-:W-:Y:S01]  /*0570*/  IMAD.WIDE.U32 R74, R3, UR18, R74 ;  /* 0x00000012034a7c25 */ /* 0x000fe2000f8e004a */
[----:B------:R-:W2:Y:S01]  /*0580*/  @!P3 LDC.64 R4, c[0x0][0x3f8] ;  /* 0x0000fe00ff04bb82 */ /* 0x000ea20000000a00 */
[----:B------:R-:W-:-:S02]  /*0590*/  ISETP.GE.AND.EX P0, PT, R31, UR17, PT, P0 ;  /* 0x000000111f007c0c */ /* 0x000fc4000bf06300 */
[----:B------:R-:W-:Y:S01]  /*05a0*/  IMAD R3, R3, UR19, R2 ;  /* 0x0000001303037c24 */ /* 0x000fe2000f8e0202 */
[----:B------:R-:W-:Y:S01]  /*05b0*/  @!P4 MOV R72, R74 ;  /* 0x0000004a0048c202 */ /* 0x000fe20000000f00 */
[----:B-1----:R-:W-:Y:S01]  /*05c0*/  @!P4 IMAD R2, R9, R6, RZ ;  /* 0x000000060902c224 */ /* 0x002fe200078e02ff */
[----:B------:R-:W-:Y:S02]  /*05d0*/  @!P5 MOV R8, R74 ;  /* 0x0000004a0008d202 */ /* 0x000fe40000000f00 */
[----:B------:R-:W-:Y:S01]  /*05e0*/  IADD3 R73, PT, PT, R75, R3, RZ ;  /* 0x000000034b497210 */ /* 0x000fe20007ffe0ff */
[C---:B------:R-:W-:Y:S01]  /*05f0*/  @!P4 IMAD R7, R68.reuse, R7, R2 ;  /* 0x000000074407c224 */ /* 0x040fe200078e0202 */
[----:B------:R-:W1:Y:S02]  /*0600*/  @!P3 LDC.64 R32, c[0x0][0x3a0] ;  /* 0x0000e800ff20bb82 */ /* 0x000e640000000a00 */
[----:B------:R-:W-:Y:S01]  /*0610*/  @!P5 MOV R9, R73 ;  /* 0x000000490009d202 */ /* 0x000fe20000000f00 */
[----:B------:R-:W-:-:S04]  /*0620*/  @!P4 IMAD.WIDE.U32 R2, R68, R6, R72 ;  /* 0x000000064402c225 */ /* 0x000fc800078e0048 */
[-C--:B---3--:R-:W-:Y:S01]  /*0630*/  @!P5 IMAD R6, R13, R24.reuse, RZ ;  /* 0x000000180d06d224 */ /* 0x088fe200078e02ff */
[----:B------:R-:W-:Y:S01]  /*0640*/  @!P4 IADD3 R3, PT, PT, R3, R7, RZ ;  /* 0x000000070303c210 */ /* 0x000fe20007ffe0ff */
[----:B------:R-:W3:Y:S01]  /*0650*/  @!P5 LDC.64 R12, c[0x0][0x398] ;  /* 0x0000e600ff0cdb82 */ /* 0x000ee20000000a00 */
[C---:B------:R-:W-:Y:S01]  /*0660*/  @!P5 IMAD.WIDE.U32 R8, R67.reuse, R24, R8 ;  /* 0x000000184308d225 */ /* 0x040fe200078e0008 */
[C---:B------:R-:W-:Y:S02]  /*0670*/  @!P4 SHF.L.U32 R23, R2.reuse, 0x2, RZ ;  /* 0x000000020217c819 */ /* 0x040fe400000006ff */
[----:B------:R-:W-:Y:S01]  /*0680*/  @!P4 SHF.L.U64.HI R18, R2, 0x2, R3 ;  /* 0x000000020212c819 */ /* 0x000fe20000010203 */
[----:B------:R-:W-:Y:S01]  /*0690*/  @!P5 IMAD R25, R67, R25, R6 ;  /* 0x000000194319d224 */ /* 0x000fe200078e0206 */
[----:B------:R-:W-:Y:S01]  /*06a0*/  @!P4 IADD3 R20, P6, PT, R23, R20, RZ ;  /* 0x000000141714c210 */ /* 0x000fe20007fde0ff */
[----:B--2---:R-:W-:Y:S01]  /*06b0*/  @!P3 IMAD R22, R29, R4, RZ ;  /* 0x000000041d16b224 */ /* 0x004fe200078e02ff */
[----:B------:R-:W2:Y:S01]  /*06c0*/  @!P0 LDC.64 R2, c[0x0][0x3f8] ;  /* 0x0000fe00ff028b82 */ /* 0x000ea20000000a00 */
[----:B----4-:R-:W-:-:S02]  /*06d0*/  @!P4 IADD3 R16, P1, PT, R23, R16, RZ ;  /* 0x000000101710c210 */ /* 0x010fc40007f3e0ff */
[----:B------:R-:W-:Y:S01]  /*06e0*/  @!P5 IADD3 R9, PT, PT, R9, R25, RZ ;  /* 0x000000190909d210 */ /* 0x000fe20007ffe0ff */
[----:B------:R-:W-:Y:S01]  /*06f0*/  @!P3 IMAD R25, R66, R5, R22 ;  /* 0x000000054219b224 */ /* 0x000fe200078e0216 */
[C---:B------:R-:W-:Y:S02]  /*0700*/  @!P5 SHF.L.U32 R23, R8.reuse, 0x2, RZ ;  /* 0x000000020817d819 */ /* 0x040fe400000006ff */
[----:B------:R-:W-:Y:S01]  /*0710*/  @!P5 SHF.L.U64.HI R6, R8, 0x2, R9 ;  /* 0x000000020806d819 */ /* 0x000fe20000010209 */
[----:B------:R-:W4:Y:S01]  /*0720*/  @!P3 LDC.64 R14, c[0x0][0x398] ;  /* 0x0000e600ff0ebb82 */ /* 0x000f220000000a00 */
[----:B------:R-:W-:Y:S02]  /*0730*/  @!P3 MOV R8, R74 ;  /* 0x0000004a0008b202 */ /* 0x000fe40000000f00 */
[----:B------:R-:W-:Y:S02]  /*0740*/  @!P3 MOV R9, R73 ;  /* 0x000000490009b202 */ /* 0x000fe40000000f00 */
[----:B------:R-:W-:-:S02]  /*0750*/  SHF.R.S32.HI R7, RZ, 0x1f, R64 ;  /* 0x0000001fff077819 */ /* 0x000fc40000011440 */
[----:B------:R-:W-:Y:S01]  /*0760*/  @!P4 IADD3.X R21, PT, PT, R18, R21, RZ, P6, !PT ;  /* 0x000000151215c210 */ /* 0x000fe200037fe4ff */
[----:B------:R-:W-:Y:S01]  /*0770*/  @!P3 IMAD.WIDE.U32 R4, R66, R4, R8 ;  /* 0x000000044204b225 */ /* 0x000fe200078e0008 */
[----:B------:R-:W-:Y:S01]  /*0780*/  ISETP.GE.AND.EX P2, PT, R7, UR17, PT, P2 ;  /* 0x0000001107007c0c */ /* 0x000fe2000bf46320 */
[----:B------:R-:W-:Y:S01]  /*0790*/  UIMAD.WIDE UR4, UR7, 0x8, UR4 ;  /* 0x00000008070478a5 */ /* 0x000fe2000f8e0204 */
[----:B------:R-:W-:Y:S01]  /*07a0*/  @!P4 IADD3.X R17, PT, PT, R18, R17, RZ, P1, !PT ;  /* 0x000000111211c210 */ /* 0x000fe20000ffe4ff */
[----:B------:R-:W4:Y:S01]  /*07b0*/  @!P0 LDC.64 R38, c[0x0][0x3a0] ;  /* 0x0000e800ff268b82 */ /* 0x000f220000000a00 */
[C---:B0-----:R-:W-:Y:S01]  /*07c0*/  @!P5 IADD3 R10, P6, PT, R23.reuse, R10, RZ ;  /* 0x0000000a170ad210 */ /* 0x041fe20007fde0ff */
[----:B------:R-:W5:Y:S01]  /*07d0*/  @!P4 LDG.E.64 R50, desc[UR10][R20.64] ;  /* 0x0000000a1432c981 */ /* 0x000f62000c1e1b00 */
[----:B---3--:R-:W-:Y:S02]  /*07e0*/  @!P5 IADD3 R12, P1, PT, R23, R12, RZ ;  /* 0x0000000c170cd210 */ /* 0x008fe40007f3e0ff */
[----:B------:R-:W-:-:S02]  /*07f0*/  @!P3 IADD3 R9, PT, PT, R5, R25, RZ ;  /* 0x000000190509b210 */ /* 0x000fc40007ffe0ff */
[----:B------:R-:W-:Y:S01]  /*0800*/  @!P3 SHF.L.U32 R5, R4, 0x2, RZ ;  /* 0x000000020405b819 */ /* 0x000fe200000006ff */
[----:B------:R-:W0:Y:S01]  /*0810*/  @!P0 LDC.64 R26, c[0x0][0x398] ;  /* 0x0000e600ff1a8b82 */ /* 0x000e220000000a00 */
[C---:B------:R-:W-:Y:S02]  /*0820*/  @!P5 IADD3.X R11, PT, PT, R6.reuse, R11, RZ, P6, !PT ;  /* 0x0000000b060bd210 */ /* 0x040fe400037fe4ff */
[----:B------:R-:W-:Y:S02]  /*0830*/  @!P5 IADD3.X R13, PT, PT, R6, R13, RZ, P1, !PT ;  /* 0x0000000d060dd210 */ /* 0x000fe40000ffe4ff */
[----:B------:R-:W-:Y:S01]  /*0840*/  @!P3 SHF.L.U64.HI R6, R4, 0x2, R9 ;  /* 0x000000020406b819 */ /* 0x000fe20000010209 */
[----:B--2---:R-:W-:Y:S01]  /*0850*/  @!P0 IMAD R4, R31, R2, RZ ;  /* 0x000000021f048224 */ /* 0x004fe200078e02ff */
[----:B-1----:R-:W-:Y:S01]  /*0860*/  @!P3 IADD3 R32, P1, PT, R5, R32, RZ ;  /* 0x000000200520b210 */ /* 0x002fe20007f3e0ff */
[----:B------:R-:W1:Y:S01]  /*0870*/  @!P2 LDC.64 R36, c[0x0][0x3f8] ;  /* 0x0000fe00ff24ab82 */ /* 0x000e620000000a00 */
[----:B------:R-:W-:Y:S01]  /*0880*/  SHF.R.S32.HI R29, RZ, 0x1f, R28 ;  /* 0x0000001fff1d7819 */ /* 0x000fe2000001141c */
[----:B------:R-:W-:Y:S01]  /*0890*/  @!P0 IMAD R9, R65, R3, R4 ;  /* 0x0000000341098224 */ /* 0x000fe200078e0204 */
[----:B------:R-:W-:-:S02]  /*08a0*/  @!P3 IADD3.X R33, PT, PT, R6, R33, RZ, P1, !PT ;  /* 0x000000210621b210 */ /* 0x000fc40000ffe4ff */
[C---:B------:R-:W-:Y:S02]  /*08b0*/  ISETP.GE.U32.AND P1, PT, R28.reuse, UR16, PT ;  /* 0x000000101c007c0c */ /* 0x040fe4000bf26070 */
[----:B----4-:R-:W-:Y:S01]  /*08c0*/  @!P3 IADD3 R14, P6, PT, R5, R14, RZ ;  /* 0x0000000e050eb210 */ /* 0x010fe20007fde0ff */
[----:B------:R-:W2:Y:S01]  /*08d0*/  @!P2 LDC.64 R22, c[0x0][0x3a0] ;  /* 0x0000e800ff16ab82 */ /* 0x000ea20000000a00 */
[----:B------:R-:W-:Y:S02]  /*08e0*/  ISETP.GE.AND.EX P1, PT, R29, UR17, PT, P1 ;  /* 0x000000111d007c0c */ /* 0x000fe4000bf26310 */
[----:B------:R-:W-:Y:S02]  /*08f0*/  @!P0 MOV R4, R74 ;  /* 0x0000004a00048202 */ /* 0x000fe40000000f00 */
[----:B------:R-:W-:Y:S02]  /*0900*/  @!P0 MOV R5, R73 ;  /* 0x0000004900058202 */ /* 0x000fe40000000f00 */
[----:B------:R-:W-:Y:S01]  /*0910*/  IADD3 R18, PT, PT, R28, 0xc0, RZ ;  /* 0x000000c01c127810 */ /* 0x000fe20007ffe0ff */
[----:B------:R-:W3:Y:S01]  /*0920*/  @!P2 LDC.64 R24, c[0x0][0x398] ;  /* 0x0000e600ff18ab82 */ /* 0x000ee20000000a00 */
[----:B------:R-:W-:Y:S01]  /*0930*/  @!P3 IADD3.X R15, PT, PT, R6, R15, RZ, P6, !PT ;  /* 0x0000000f060fb210 */ /* 0x000fe200037fe4ff */
[----:B------:R-:W-:-:S05]  /*0940*/  @!P0 IMAD.WIDE.U32 R2, R65, R2, R4 ;  /* 0x0000000241028225 */ /* 0x000fca00078e0004 */
[----:B------:R-:W-:Y:S01]  /*0950*/  @!P0 IADD3 R3, PT, PT, R3, R9, RZ ;  /* 0x0000000903038210 */ /* 0x000fe20007ffe0ff */
[----:B-1----:R-:W-:Y:S01]  /*0960*/  @!P2 IMAD R7, R7, R36, RZ ;  /* 0x000000240707a224 */ /* 0x002fe200078e02ff */
[----:B------:R-:W1:Y:S01]  /*0970*/  @!P1 LDC.64 R8, c[0x0][0x3f8] ;  /* 0x0000fe00ff089b82 */ /* 0x000e620000000a00 */
[C---:B------:R-:W-:Y:S02]  /*0980*/  @!P0 SHF.L.U32 R41, R2.reuse, 0x2, RZ ;  /* 0x0000000202298819 */ /* 0x040fe400000006ff */
[----:B------:R-:W-:Y:S02]  /*0990*/  @!P0 SHF.L.U64.HI R30, R2, 0x2, R3 ;  /* 0x00000002021e8819 */ /* 0x000fe40000010203 */
[----:B------:R-:W-:Y:S02]  /*09a0*/  CS2R R4, SRZ ;  /* 0x0000000000047805 */ /* 0x000fe4000001ff00 */
[----:B------:R-:W-:Y:S01]  /*09b0*/  @!P2 MOV R2, R74 ;  /* 0x0000004a0002a202 */ /* 0x000fe20000000f00 */
[----:B------:R-:W-:Y:S01]  /*09c0*/  @!P2 IMAD R43, R64, R37, R7 ;  /* 0x00000025402ba224 */ /* 0x000fe200078e0207 */
[----:B------:R-:W-:-:S02]  /*09d0*/  @!P2 MOV R3, R73 ;  /* 0x000000490003a202 */ /* 0x000fc40000000f00 */
[----:B------:R4:W5:Y:S01]  /*09e0*/  @!P5 LDG.E.64 R4, desc[UR10][R10.64] ;  /* 0x0000000a0a04d981 */ /* 0x000962000c1e1b00 */
[----:B------:R-:W-:Y:S01]  /*09f0*/  @!P2 IMAD.WIDE.U32 R36, R64, R36, R2 ;  /* 0x000000244024a225 */ /* 0x000fe200078e0002 */
[----:B------:R-:W-:Y:S02]  /*0a00*/  MOV R3, RZ ;  /* 0x000000ff00037202 */ /* 0x000fe40000000f00 */
[----:B------:R-:W-:Y:S02]  /*0a10*/  MOV R2, RZ ;  /* 0x000000ff00027202 */ /* 0x000fe40000000f00 */
[----:B----4-:R-:W-:-:S04]  /*0a20*/  @!P2 IADD3 R11, PT, PT, R37, R43, RZ ;  /* 0x0000002b250ba210 */ /* 0x010fc80007ffe0ff */
[----:B------:R4:W5:Y:S01]  /*0a30*/  @!P4 LDG.E.64 R2, desc[UR10][R16.64] ;  /* 0x0000000a1002c981 */ /* 0x000962000c1e1b00 */
[----:B------:R-:W-:Y:S01]  /*0a40*/  @!P1 MOV R10, R74 ;  /* 0x0000004a000a9202 */ /* 0x000fe20000000f00 */
[-C--:B-1----:R-:W-:Y:S01]  /*0a50*/  @!P1 IMAD R29, R29, R8.reuse, RZ ;  /* 0x000000081d1d9224 */ /* 0x082fe200078e02ff */
[C---:B----4-:R-:W-:Y:S02]  /*0a60*/  @!P2 SHF.L.U32 R17, R36.reuse, 0x2, RZ ;  /* 0x000000022411a819 */ /* 0x050fe400000006ff */
[----:B------:R-:W-:Y:S02]  /*0a70*/  @!P2 SHF.L.U64.HI R36, R36, 0x2, R11 ;  /* 0x000000022424a819 */ /* 0x000fe4000001020b */
[----:B------:R-:W-:Y:S01]  /*0a80*/  @!P1 MOV R11, R73 ;  /* 0x00000049000b9202 */ /* 0x000fe20000000f00 */
[C---:B------:R-:W-:Y:S01]  /*0a90*/  @!P1 IMAD R37, R28.reuse, R9, R29 ;  /* 0x000000091c259224 */ /* 0x040fe200078e021d */
[----:B------:R-:W-:Y:S01]  /*0aa0*/  MOV R29, UR5 ;  /* 0x00000005001d7c02 */ /* 0x000fe20008000f00 */
[----:B------:R-:W-:Y:S01]  /*0ab0*/  @!P1 IMAD.WIDE.U32 R8, R28, R8, R10 ;  /* 0x000000081c089225 */ /* 0x000fe200078e000a */
[----:B------:R-:W-:-:S02]  /*0ac0*/  MOV R28, UR4 ;  /* 0x00000004001c7c02 */ /* 0x000fc40008000f00 */
[----:B------:R-:W-:Y:S02]  /*0ad0*/  ISETP.GE.U32.AND P4, PT, R18, UR16, PT ;  /* 0x0000001012007c0c */ /* 0x000fe4000bf86070 */
[----:B------:R-:W-:Y:S02]  /*0ae0*/  SHF.R.S32.HI R31, RZ, 0x1f, R18 ;  /* 0x0000001fff1f7819 */ /* 0x000fe40000011412 */
[----:B------:R-:W4:Y:S02]  /*0af0*/  LDG.E.64 R28, desc[UR10][R28.64] ;  /* 0x0000000a1c1c7981 */ /* 0x000f24000c1e1b00 */
[----:B------:R-:W-:Y:S02]  /*0b00*/  ISETP.GE.AND.EX P4, PT, R31, UR17, PT, P4 ;  /* 0x000000111f007c0c */ /* 0x000fe4000bf86340 */
[----:B------:R-:W-:Y:S02]  /*0b10*/  CS2R R6, SRZ ;  /* 0x0000000000067805 */ /* 0x000fe4000001ff00 */
[----:B------:R-:W-:-:S02]  /*0b20*/  @!P0 IADD3 R20, P6, PT, R41, R38, RZ ;  /* 0x0000002629148210 */ /* 0x000fc40007fde0ff */
[----:B------:R-:W-:Y:S02]  /*0b30*/  SHF.R.S32.HI R35, RZ, 0x1f, R63 ;  /* 0x0000001fff237819 */ /* 0x000fe4000001143f */
[----:B------:R1:W5:Y:S01]  /*0b40*/  @!P5 LDG.E.64 R6, desc[UR10][R12.64] ;  /* 0x0000000a0c06d981 */ /* 0x000362000c1e1b00 */
[----:B------:R-:W-:Y:S02]  /*0b50*/  ISETP.GE.U32.AND P5, PT, R63, UR16, PT ;  /* 0x000000103f007c0c */ /* 0x000fe4000bfa6070 */
[----:B------:R-:W-:Y:S02]  /*0b60*/  @!P0 IADD3.X R21, PT, PT, R30, R39, RZ, P6, !PT ;  /* 0x000000271e158210 */ /* 0x000fe400037fe4ff */
[----:B------:R-:W-:Y:S01]  /*0b70*/  @!P1 IADD3 R9, PT, PT, R9, R37, RZ ;  /* 0x0000002509099210 */ /* 0x000fe20007ffe0ff */
[----:B------:R-:W3:Y:S01]  /*0b80*/  @!P1 LDC.64 R38, c[0x0][0x398] ;  /* 0x0000e600ff269b82 */ /* 0x000ee20000000a00 */
[----:B0-----:R-:W-:-:S07]  /*0b90*/  @!P0 IADD3 R26, P6, PT, R41, R26, RZ ;  /* 0x0000001a291a8210 */ /* 0x001fce0007fde0ff */
[----:B-1----:R-:W0:Y:S01]  /*0ba0*/  @!P4 LDC.64 R12, c[0x0][0x3f8] ;  /* 0x0000fe00ff0ccb82 */ /* 0x002e220000000a00 */
[----:B------:R-:W-:Y:S02]  /*0bb0*/  ISETP.GE.AND.EX P5, PT, R35, UR17, PT, P5 ;  /* 0x0000001123007c0c */ /* 0x000fe4000bfa6350 */
[----:B------:R-:W-:-:S05]  /*0bc0*/  @!P0 IADD3.X R27, PT, PT, R30, R27, RZ, P6, !PT ;  /* 0x0000001b1e1b8210 */ /* 0x000fca00037fe4ff */
[----:B------:R-:W1:Y:S01]  /*0bd0*/  @!P1 LDC.64 R40, c[0x0][0x3a0] ;  /* 0x0000e800ff289b82 */ /* 0x000e620000000a00 */
[----:B--2---:R-:W-:-:S04]  /*0be0*/  @!P2 IADD3 R22, P6, PT, R17, R22, RZ ;  /* 0x000000161116a210 */ /* 0x004fc80007fde0ff */
[----:B------:R-:W-:Y:S02]  /*0bf0*/  @!P2 IADD3.X R23, PT, PT, R36, R23, RZ, P6, !PT ;  /* 0x000000172417a210 */ /* 0x000fe400037fe4ff */
[----:B---3--:R-:W-:Y:S02]  /*0c00*/  @!P2 IADD3 R24, P6, PT, R17, R24, RZ ;  /* 0x000000181118a210 */ /* 0x008fe40007fde0ff */
[----:B------:R-:W-:Y:S01]  /*0c10*/  CS2R R10, SRZ ;  /* 0x00000000000a7805 */ /* 0x000fe2000001ff00 */
[----:B------:R-:W2:Y:S01]  /*0c20*/  @!P5 LDC.64 R16, c[0x0][0x3f8] ;  /* 0x0000fe00ff10db82 */ /* 0x000ea20000000a00 */
[----:B------:R-:W-:Y:S02]  /*0c30*/  @!P1 SHF.L.U32 R37, R8, 0x2, RZ ;  /* 0x0000000208259819 */ /* 0x000fe400000006ff */
[----:B------:R-:W-:Y:S02]  /*0c40*/  @!P2 IADD3.X R25, PT, PT, R36, R25, RZ, P6, !PT ;  /* 0x000000192419a210 */ /* 0x000fe400037fe4ff */
[----:B------:R-:W-:-:S02]  /*0c50*/  @!P1 SHF.L.U64.HI R36, R8, 0x2, R9 ;  /* 0x0000000208249819 */ /* 0x000fc40000010209 */
[----:B------:R-:W-:Y:S01]  /*0c60*/  CS2R R8, SRZ ;  /* 0x0000000000087805 */ /* 0x000fe2000001ff00 */
[----:B0-----:R-:W-:Y:S01]  /*0c70*/  @!P4 IMAD R44, R31, R12, RZ ;  /* 0x0000000c1f2cc224 */ /* 0x001fe200078e02ff */
[----:B------:R-:W0:Y:S01]  /*0c80*/  @!P4 LDC.64 R42, c[0x0][0x3a0] ;  /* 0x0000e800ff2acb82 */ /* 0x000e220000000a00 */
[----:B------:R-:W-:Y:S01]  /*0c90*/  @!P4 MOV R45, R73 ;  /* 0x00000049002dc202 */ /* 0x000fe20000000f00 */
[----:B------:R-:W5:Y:S01]  /*0ca0*/  @!P3 LDG.E.64 R10, desc[UR10][R14.64] ;  /* 0x0000000a0e0ab981 */ /* 0x000f62000c1e1b00 */
[C---:B------:R-:W-:Y:S01]  /*0cb0*/  @!P4 IMAD R13, R18.reuse, R13, R44 ;  /* 0x0000000d120dc224 */ /* 0x040fe200078e022c */
[----:B------:R-:W-:Y:S02]  /*0cc0*/  @!P4 MOV R44, R74 ;  /* 0x0000004a002cc202 */ /* 0x000fe40000000f00 */
[----:B------:R3:W5:Y:S01]  /*0cd0*/  @!P3 LDG.E.64 R8, desc[UR10][R32.64] ;  /* 0x0000000a2008b981 */ /* 0x000762000c1e1b00 */
[----:B-1----:R-:W-:Y:S01]  /*0ce0*/  @!P1 IADD3 R40, P6, PT, R37, R40, RZ ;  /* 0x0000002825289210 */ /* 0x002fe20007fde0ff */
[----:B------:R-:W1:Y:S01]  /*0cf0*/  @!P4 LDC.64 R30, c[0x0][0x398] ;  /* 0x0000e600ff1ecb82 */ /* 0x000e620000000a00 */
[----:B------:R-:W-:Y:S01]  /*0d00*/  ISETP.NE.AND P3, PT, RZ, UR15, PT ;  /* 0x0000000fff007c0c */ /* 0x000fe2000bf65270 */
[----:B------:R-:W-:Y:S01]  /*0d10*/  @!P4 IMAD.WIDE.U32 R44, R18, R12, R44 ;  /* 0x0000000c122cc225 */ /* 0x000fe200078e002c */
[----:B------:R-:W-:-:S02]  /*0d20*/  @!P1 IADD3.X R41, PT, PT, R36, R41, RZ, P6, !PT ;  /* 0x0000002924299210 */ /* 0x000fc400037fe4ff */
[----:B------:R-:W-:-:S03]  /*0d30*/  @!P1 IADD3 R38, P6, PT, R37, R38, RZ ;  /* 0x0000002625269210 */ /* 0x000fc60007fde0ff */
[----:B---3--:R-:W3:Y:S01]  /*0d40*/  @!P5 LDC.64 R32, c[0x0][0x3a0] ;  /* 0x0000e800ff20db82 */ /* 0x008ee20000000a00 */
[----:B------:R-:W-:Y:S02]  /*0d50*/  @!P4 IADD3 R15, PT, PT, R45, R13, RZ ;  /* 0x0000000d2d0fc210 */ /* 0x000fe40007ffe0ff */
[----:B------:R-:W-:Y:S01]  /*0d60*/  @!P1 IADD3.X R39, PT, PT, R36, R39, RZ, P6, !PT ;  /* 0x0000002724279210 */ /* 0x000fe200037fe4ff */
[----:B--2---:R-:W-:Y:S01]  /*0d70*/  @!P5 IMAD R46, R35, R16, RZ ;  /* 0x00000010232ed224 */ /* 0x004fe200078e02ff */
[----:B------:R-:W-:-:S03]  /*0d80*/  @!P4 SHF.L.U32 R35, R44, 0x2, RZ ;  /* 0x000000022c23c819 */ /* 0x000fc600000006ff */
[----:B------:R-:W2:Y:S01]  /*0d90*/  @!P5 LDC.64 R36, c[0x0][0x398] ;  /* 0x0000e600ff24db82 */ /* 0x000ea20000000a00 */
[----:B------:R-:W-:Y:S02]  /*0da0*/  @!P4 SHF.L.U64.HI R18, R44, 0x2, R15 ;  /* 0x000000022c12c819 */ /* 0x000fe4000001020f */
[----:B------:R-:W-:Y:S02]  /*0db0*/  @!P5 MOV R44, R74 ;  /* 0x0000004a002cd202 */ /* 0x000fe40000000f00 */
[----:B------:R-:W-:-:S03]  /*0dc0*/  @!P5 MOV R45, R73 ;  /* 0x00000049002dd202 */ /* 0x000fc60000000f00 */
[----:B------:R-:W2:Y:S01]  /*0dd0*/  @P3 LDC.64 R12, c[0x0][0x3b0] ;  /* 0x0000ec00ff0c3b82 */ /* 0x000ea20000000a00 */
[----:B------:R-:W-:Y:S01]  /*0de0*/  @!P5 IMAD R47, R63, R17, R46 ;  /* 0x000000113f2fd224 */ /* 0x000fe200078e022e */
[----:B0-----:R-:W-:Y:S01]  /*0df0*/  @!P4 IADD3 R42, P6, PT, R35, R42, RZ ;  /* 0x0000002a232ac210 */ /* 0x001fe20007fde0ff */
[----:B------:R-:W-:-:S05]  /*0e00*/  @!P5 IMAD.WIDE.U32 R16, R63, R16, R44 ;  /* 0x000000103f10d225 */ /* 0x000fca00078e002c */
[----:B------:R-:W0:Y:S01]  /*0e10*/  LDC.64 R14, c[0x0][0x3a8] ;  /* 0x0000ea00ff0e7b82 */ /* 0x000e220000000a00 */
[----:B------:R-:W-:Y:S02]  /*0e20*/  @!P4 IADD3.X R43, PT, PT, R18, R43, RZ, P6, !PT ;  /* 0x0000002b122bc210 */ /* 0x000fe400037fe4ff */
[----:B-1----:R-:W-:Y:S02]  /*0e30*/  @!P4 IADD3 R30, P6, PT, R35, R30, RZ ;  /* 0x0000001e231ec210 */ /* 0x002fe40007fde0ff */
[----:B------:R-:W-:Y:S02]  /*0e40*/  @!P5 IADD3 R35, PT, PT, R17, R47, RZ ;  /* 0x0000002f1123d210 */ /* 0x000fe40007ffe0ff */
[----:B------:R-:W-:Y:S02]  /*0e50*/  @!P5 SHF.L.U32 R17, R16, 0x2, RZ ;  /* 0x000000021011d819 */ /* 0x000fe400000006ff */
[----:B------:R-:W-:Y:S02]  /*0e60*/  @!P4 IADD3.X R31, PT, PT, R18, R31, RZ, P6, !PT ;  /* 0x0000001f121fc210 */ /* 0x000fe400037fe4ff */
[----:B------:R-:W-:-:S02]  /*0e70*/  @!P5 SHF.L.U64.HI R16, R16, 0x2, R35 ;  /* 0x000000021010d819 */ /* 0x000fc40000010223 */
[C---:B---3--:R-:W-:Y:S02]  /*0e80*/  @!P5 IADD3 R32, P6, PT, R17.reuse, R32, RZ ;  /* 0x000000201120d210 */ /* 0x048fe40007fde0ff */
[----:B------:R-:W-:Y:S02]  /*0e90*/  IADD3 R19, PT, PT, R0, R19, RZ ;  /* 0x0000001300137210 */ /* 0x000fe40007ffe0ff */
[C---:B------:R-:W-:Y:S02]  /*0ea0*/  @!P5 IADD3.X R33, PT, PT, R16.reuse, R33, RZ, P6, !PT ;  /* 0x000000211021d210 */ /* 0x040fe400037fe4ff */
[----:B--2---:R-:W-:Y:S01]  /*0eb0*/  @!P5 IADD3 R36, P6, PT, R17, R36, RZ ;  /* 0x000000241124d210 */ /* 0x004fe20007fde0ff */
[C---:B------:R-:W-:Y:S01]  /*0ec0*/  @P3 IMAD.WIDE R48, R19.reuse, 0x2, R12 ;  /* 0x0000000213303825 */ /* 0x040fe200078e020c */
[----:B------:R-:W-:Y:S02]  /*0ed0*/  CS2R R12, SRZ ;  /* 0x00000000000c7805 */ /* 0x000fe4000001ff00 */
[----:B------:R-:W-:Y:S01]  /*0ee0*/  @!P5 IADD3.X R37, PT, PT, R16, R37, RZ, P6, !PT ;  /* 0x000000251025d210 */ /* 0x000fe200037fe4ff */
[----:B0-----:R-:W-:Y:S01]  /*0ef0*/  IMAD.WIDE R44, R19, 0x2, R14 ;  /* 0x00000002132c7825 */ /* 0x001fe200078e020e */
[----:B------:R-:W-:-:S02]  /*0f00*/  CS2R R14, SRZ ;  /* 0x00000000000e7805 */ /* 0x000fc4000001ff00 */
        /* <DEDUP_REMOVED lines=10> */
[----:B------:R-:W3:Y:S01]  /*0fb0*/  @P3 LDG.E.U16 R0, desc[UR10][R48.64+0x2] ;  /* 0x0000020a30003981 */ /* 0x000ee2000c1e1500 */
[----:B--2---:R-:W-:-:S03]  /*0fc0*/  CS2R R22, SRZ ;  /* 0x0000000000167805 */ /* 0x004fc6000001ff00 */
[----:B------:R-:W2:Y:S01]  /*0fd0*/  @P3 LDG.E.U16 R46, desc[UR10][R48.64] ;  /* 0x0000000a302e3981 */ /* 0x000ea2000c1e1500 */
[----:B0-----:R-:W-:-:S03]  /*0fe0*/  CS2R R24, SRZ ;  /* 0x0000000000187805 */ /* 0x001fc6000001ff00 */
[----:B------:R-:W2:Y:S04]  /*0ff0*/  LDG.E.U16 R57, desc[UR10][R44.64] ;  /* 0x0000000a2c397981 */ /* 0x000ea8000c1e1500 */
[----:B------:R-:W2:Y:S04]  /*1000*/  LDG.E.U16 R35, desc[UR10][R44.64+0x2] ;  /* 0x0000020a2c237981 */ /* 0x000ea8000c1e1500 */
[----:B------:R0:W5:Y:S04]  /*1010*/  @!P1 LDG.E.64 R54, desc[UR10][R40.64] ;  /* 0x0000000a28369981 */ /* 0x000168000c1e1b00 */
[----:B------:R0:W5:Y:S04]  /*1020*/  @!P1 LDG.E.64 R52, desc[UR10][R38.64] ;  /* 0x0000000a26349981 */ /* 0x000168000c1e1b00 */
[----:B------:R0:W5:Y:S04]  /*1030*/  @!P4 LDG.E.64 R20, desc[UR10][R42.64] ;  /* 0x0000000a2a14c981 */ /* 0x000168000c1e1b00 */
[----:B------:R0:W5:Y:S04]  /*1040*/  @!P4 LDG.E.64 R22, desc[UR10][R30.64] ;  /* 0x0000000a1e16c981 */ /* 0x000168000c1e1b00 */
[----:B------:R0:W5:Y:S04]  /*1050*/  @!P5 LDG.E.64 R24, desc[UR10][R32.64] ;  /* 0x0000000a2018d981 */ /* 0x000168000c1e1b00 */
[----:B------:R0:W5:Y:S01]  /*1060*/  @!P5 LDG.E.64 R26, desc[UR10][R36.64] ;  /* 0x0000000a241ad981 */ /* 0x000162000c1e1b00 */
        /* <DEDUP_REMOVED lines=15> */
[----:B--2---:R-:W-:Y:S02]  /*1160*/  @P3 SHF.L.U32 R60, R46, 0x10, RZ ;  /* 0x000000102e3c3819 */ /* 0x004fe400000006ff */
[----:B------:R-:W-:Y:S02]  /*1170*/  SHF.L.U32 R57, R57, 0x10, RZ ;  /* 0x0000001039397819 */ /* 0x000fe400000006ff */
[----:B------:R-:W-:Y:S01]  /*1180*/  SHF.L.U32 R0, R35, 0x10, RZ ;  /* 0x0000001023007819 */ /* 0x000fe200000006ff */
[----:B0-----:R-:W-:Y:S06]  /*1190*/  BRA.U UP1, `(.L_x_1244) ;  /* 0x0000000501c47547 */ /* 0x001fec000b800000 */
[----:B-----5:R-:W-:Y:S01]  /*11a0*/  FADD.FTZ R29, R54, -UR16 ;  /* 0x80000010361d7e21 */ /* 0x020fe20008010000 */
[-C--:B------:R-:W-:Y:S01]  /*11b0*/  FMUL.FTZ R30, R52, R57.reuse ;  /* 0x00000039341e7220 */ /* 0x080fe20000410000 */
        /* <DEDUP_REMOVED lines=15> */
[----:B------:R-:W-:Y:S01]  /*12b0*/  FMUL.FTZ R30, R29, UR9 ;  /* 0x000000091d1e7c20 */ /* 0x000fe20008410000 */
[----:B------:R-:W-:Y:S01]  /*12c0*/  FADD.FTZ R32, R32, R37 ;  /* 0x0000002520207221 */ /* 0x000fe20000010000 */
[----:B------:R-:W-:Y:S01]  /*12d0*/  FADD.FTZ R31, R4, -UR16 ;  /* 0x80000010041f7e21 */ /* 0x000fe20008010000 */
[----:B------:R-:W-:Y:S01]  /*12e0*/  FMUL.FTZ R29, R3, R0 ;  /* 0x00000000031d7220 */ /* 0x000fe20000410000 */
[----:B------:R-:W-:Y:S01]  /*12f0*/  FFMA.FTZ R28, R53, R28, RZ ;  /* 0x0000001c351c7223 */ /* 0x000fe200000100ff */
[----:B------:R-:W-:Y:S01]  /*1300*/  FMUL.FTZ R37, R6, R57 ;  /* 0x0000003906257220 */ /* 0x000fe20000410000 */
[----:B------:R-:W-:Y:S01]  /*1310*/  FMUL.FTZ R36, R31, UR9 ;  /* 0x000000091f247c20 */ /* 0x000fe20008410000 */
[----:B------:R-:W-:Y:S01]  /*1320*/  FADD.FTZ R32, R29, R32 ;  /* 0x000000201d207221 */ /* 0x000fe20000010000 */
[----:B------:R-:W-:Y:S01]  /*1330*/  FFMA.FTZ R33, R30, R29, R33 ;  /* 0x0000001d1e217223 */ /* 0x000fe20000010021 */
[----:B------:R-:W-:Y:S01]  /*1340*/  FADD.FTZ R29, R5, -UR16 ;  /* 0x80000010051d7e21 */ /* 0x000fe20008010000 */
[----:B------:R-:W-:Y:S01]  /*1350*/  FFMA.FTZ R28, R3, R30, R28 ;  /* 0x0000001e031c7223 */ /* 0x000fe2000001001c */
[----:B------:R-:W-:Y:S01]  /*1360*/  FFMA.FTZ R35, R6, R36, R35 ;  /* 0x0000002406237223 */ /* 0x000fe20000010023 */
[----:B------:R-:W-:Y:S01]  /*1370*/  FADD.FTZ R31, R32, R37 ;  /* 0x00000025201f7221 */ /* 0x000fe20000010000 */
[----:B------:R-:W-:Y:S01]  /*1380*/  FFMA.FTZ R36, R36, R37, R33 ;  /* 0x0000002524247223 */ /* 0x000fe20000010021 */
[----:B------:R-:W-:Y:S01]  /*1390*/  FMUL.FTZ R29, R29, UR9 ;  /* 0x000000091d1d7c20 */ /* 0x000fe20008410000 */
[C---:B------:R-:W-:Y:S01]  /*13a0*/  FMUL.FTZ R30, R7.reuse, R0 ;  /* 0x00000000071e7220 */ /* 0x040fe20000410000 */
[----:B------:R-:W-:Y:S01]  /*13b0*/  FADD.FTZ R32, R20, -UR16 ;  /* 0x8000001014207e21 */ /* 0x000fe20008010000 */
[----:B------:R-:W-:Y:S01]  /*13c0*/  FMUL.FTZ R38, R22, R57 ;  /* 0x0000003916267220 */ /* 0x000fe20000410000 */
[----:B------:R-:W-:Y:S01]  /*13d0*/  FFMA.FTZ R28, R7, R29, R28 ;  /* 0x0000001d071c7223 */ /* 0x000fe2000001001c */
[----:B------:R-:W-:Y:S01]  /*13e0*/  FFMA.FTZ R36, R29, R30, R36 ;  /* 0x0000001e1d247223 */ /* 0x000fe20000010024 */
[----:B------:R-:W-:Y:S01]  /*13f0*/  FMUL.FTZ R33, R32, UR9 ;  /* 0x0000000920217c20 */ /* 0x000fe20008410000 */
[----:B------:R-:W-:Y:S01]  /*1400*/  FADD.FTZ R31, R30, R31 ;  /* 0x0000001f1e1f7221 */ /* 0x000fe20000010000 */
[----:B------:R-:W-:Y:S01]  /*1410*/  FADD.FTZ R29, R21, -UR16 ;  /* 0x80000010151d7e21 */ /* 0x000fe20008010000 */
[----:B------:R-:W-:Y:S01]  /*1420*/  FMUL.FTZ R30, R23, R0 ;  /* 0x00000000171e7220 */ /* 0x000fe20000410000 */
[----:B------:R-:W-:Y:S01]  /*1430*/  FFMA.FTZ R36, R33, R38, R36 ;  /* 0x0000002621247223 */ /* 0x000fe20000010024 */
[----:B------:R-:W-:Y:S01]  /*1440*/  FADD.FTZ R31, R31, R38 ;  /* 0x000000261f1f7221 */ /* 0x000fe20000010000 */
[----:B------:R-:W-:Y:S01]  /*1450*/  FMUL.FTZ R29, R29, UR9 ;  /* 0x000000091d1d7c20 */ /* 0x000fe20008410000 */
[----:B------:R-:W-:Y:S01]  /*1460*/  FADD.FTZ R32, R8, -UR16 ;  /* 0x8000001008207e21 */ /* 0x000fe20008010000 */
[----:B------:R-:W-:Y:S01]  /*1470*/  FFMA.FTZ R35, R22, R33, R35 ;  /* 0x0000002116237223 */ /* 0x000fe20000010023 */
[----:B------:R-:W-:Y:S01]  /*1480*/  FMUL.FTZ R38, R10, R57 ;  /* 0x000000390a267220 */ /* 0x000fe20000410000 */
[----:B------:R-:W-:Y:S01]  /*1490*/  FFMA.FTZ R28, R23, R29, R28 ;  /* 0x0000001d171c7223 */ /* 0x000fe2000001001c */
[----:B------:R-:W-:Y:S01]  /*14a0*/  FADD.FTZ R31, R30, R31 ;  /* 0x0000001f1e1f7221 */ /* 0x000fe20000010000 */
[----:B------:R-:W-:Y:S01]  /*14b0*/  FFMA.FTZ R36, R29, R30, R36 ;  /* 0x0000001e1d247223 */ /* 0x000fe20000010024 */
[----:B------:R-:W-:Y:S01]  /*14c0*/  FMUL.FTZ R33, R32, UR9 ;  /* 0x0000000920217c20 */ /* 0x000fe20008410000 */
[----:B------:R-:W-:Y:S01]  /*14d0*/  FADD.FTZ R29, R9, -UR16 ;  /* 0x80000010091d7e21 */ /* 0x000fe20008010000 */
[----:B------:R-:W-:Y:S01]  /*14e0*/  FADD.FTZ R31, R31, R38 ;  /* 0x000000261f1f7221 */ /* 0x000fe20000010000 */
[----:B------:R-:W-:Y:S01]  /*14f0*/  FMUL.FTZ R30, R11, R0 ;  /* 0x000000000b1e7220 */ /* 0x000fe20000410000 */
[----:B------:R-:W-:Y:S01]  /*1500*/  FFMA.FTZ R36, R33, R38, R36 ;  /* 0x0000002621247223 */ /* 0x000fe20000010024 */
[----:B------:R-:W-:Y:S01]  /*1510*/  FMUL.FTZ R29, R29, UR9 ;  /* 0x000000091d1d7c20 */ /* 0x000fe20008410000 */
[----:B------:R-:W-:Y:S01]  /*1520*/  FADD.FTZ R32, R12, -UR16 ;  /* 0x800000100c207e21 */ /* 0x000fe20008010000 */
[----:B------:R-:W-:Y:S01]  /*1530*/  FMUL.FTZ R38, R14, R57 ;  /* 0x000000390e267220 */ /* 0x000fe20000410000 */
[----:B------:R-:W-:Y:S01]  /*1540*/  FADD.FTZ R31, R30, R31 ;  /* 0x0000001f1e1f7221 */ /* 0x000fe20000010000 */
[----:B------:R-:W-:Y:S01]  /*1550*/  FFMA.FTZ R35, R10, R33, R35 ;  /* 0x000000210a237223 */ /* 0x000fe20000010023 */
[----:B------:R-:W-:Y:S01]  /*1560*/  FFMA.FTZ R28, R11, R29, R28 ;  /* 0x0000001d0b1c7223 */ /* 0x000fe2000001001c */
[----:B------:R-:W-:Y:S01]  /*1570*/  FFMA.FTZ R36, R29, R30, R36 ;  /* 0x0000001e1d247223 */ /* 0x000fe20000010024 */
[----:B------:R-:W-:Y:S01]  /*1580*/  FMUL.FTZ R33, R32, UR9 ;  /* 0x0000000920217c20 */ /* 0x000fe20008410000 */
[----:B------:R-:W-:Y:S01]  /*1590*/  FADD.FTZ R29, R13, -UR16 ;  /* 0x800000100d1d7e21 */ /* 0x000fe20008010000 */
[----:B------:R-:W-:Y:S01]  /*15a0*/  FADD.FTZ R32, R16, -UR16 ;  /* 0x8000001010207e21 */ /* 0x000fe20008010000 */
[----:B------:R-:W-:Y:S01]  /*15b0*/  FADD.FTZ R31, R31, R38 ;  /* 0x000000261f1f7221 */ /* 0x000fe20000010000 */
[----:B------:R-:W-:Y:S01]  /*15c0*/  FMUL.FTZ R30, R15, R0 ;  /* 0x000000000f1e7220 */ /* 0x000fe20000410000 */
[----:B------:R-:W-:Y:S01]  /*15d0*/  FFMA.FTZ R35, R14, R33, R35 ;  /* 0x000000210e237223 */ /* 0x000fe20000010023 */
[----:B------:R-:W-:Y:S01]  /*15e0*/  FFMA.FTZ R36, R33, R38, R36 ;  /* 0x0000002621247223 */ /* 0x000fe20000010024 */
        /* <DEDUP_REMOVED lines=19> */
[----:B------:R-:W-:Y:S01]  /*1720*/  FADD.FTZ R32, R24, -UR16 ;  /* 0x8000001018207e21 */ /* 0x000fe20008010000 */
[----:B------:R-:W-:Y:S01]  /*1730*/  FADD.FTZ R35, R36, R35 ;  /* 0x0000002324237221 */ /* 0x000fe20000010000 */
[----:B------:R-:W-:Y:S01]  /*1740*/  FADD.FTZ R31, R22, R31 ;  /* 0x0000001f161f7221 */ /* 0x000fe20000010000 */
[----:B------:R-:W-:Y:S01]  /*1750*/  FADD.FTZ R30, R23, R30 ;  /* 0x0000001e171e7221 */ /* 0x000fe20000010000 */
[----:B------:R-:W-:Y:S01]  /*1760*/  FFMA.FTZ R38, R33, R36, R38 ;  /* 0x0000002421267223 */ /* 0x000fe20000010026 */
        /* <DEDUP_REMOVED lines=20> */
.L_x_1244:
        /* <DEDUP_REMOVED lines=17> */
[----:B------:R0:W1:Y:S02]  /*19c0*/  MUFU.EX2 R31, R30 ;  /* 0x0000001e001f7308 */ /* 0x0000640000000800 */
[----:B------:R-:W-:-:S06]  /*19d0*/  FMUL.FTZ R42, R42, UR9 ;  /* 0x000000092a2a7c20 */ /* 0x000fcc0008410000 */
[----:B------:R-:W2:Y:S01]  /*19e0*/  MUFU.EX2 R36, R36 ;  /* 0x0000002400247308 */ /* 0x000ea20000000800 */
[----:B0-----:R-:W-:-:S04]  /*19f0*/  FFMA.FTZ R30, R57, R42, R60 ;  /* 0x0000002a391e7223 */ /* 0x001fc8000001003c */
[----:B------:R-:W-:-:S03]  /*1a00*/  FMUL.FTZ R39, R30, -1.4426950216293334961 ;  /* 0xbfb8aa3b1e277820 */ /* 0x000fc60000410000 */
[----:B------:R-:W0:Y:S01]  /*1a10*/  MUFU.EX2 R40, R40 ;  /* 0x0000002800287308 */ /* 0x000e220000000800 */
[----:B-1----:R-:W-:-:S07]  /*1a20*/  FADD.FTZ R41, R31, 1 ;  /* 0x3f8000001f297421 */ /* 0x002fce0000010000 */
[----:B------:R-:W1:Y:S01]  /*1a30*/  MUFU.EX2 R43, R43 ;  /* 0x0000002b002b7308 */ /* 0x000e620000000800 */
[----:B--2---:R-:W-:-:S07]  /*1a40*/  FADD.FTZ R38, R36, 1 ;  /* 0x3f80000024267421 */ /* 0x004fce0000010000 */
[----:B------:R-:W2:Y:S01]  /*1a50*/  MUFU.RCP R38, R38 ;  /* 0x0000002600267308 */ /* 0x000ea20000001000 */
[----:B0-----:R-:W-:-:S07]  /*1a60*/  FADD.FTZ R31, R40, 1 ;  /* 0x3f800000281f7421 */ /* 0x001fce0000010000 */
[----:B------:R-:W0:Y:S01]  /*1a70*/  MUFU.RCP R31, R31 ;  /* 0x0000001f001f7308 */ /* 0x000e220000001000 */
[----:B-1----:R-:W-:-:S07]  /*1a80*/  FADD.FTZ R36, R43, 1 ;  /* 0x3f8000002b247421 */ /* 0x002fce0000010000 */
[----:B------:R-:W1:Y:S01]  /*1a90*/  MUFU.EX2 R39, R39 ;  /* 0x0000002700277308 */ /* 0x000e620000000800 */
[----:B--2---:R-:W-:Y:S01]  /*1aa0*/  FADD.FTZ R40, -R38, 1 ;  /* 0x3f80000026287421 */ /* 0x004fe20000010100 */
[----:B------:R-:W-:-:S03]  /*1ab0*/  FMUL.FTZ R38, R53, R38 ;  /* 0x0000002635267220 */ /* 0x000fc60000410000 */
[----:B------:R-:W-:Y:S01]  /*1ac0*/  FFMA.FTZ R47, R35, R40, 1 ;  /* 0x3f800000232f7423 */ /* 0x000fe20000010028 */
[----:B------:R-:W-:Y:S02]  /*1ad0*/  FADD.FTZ R40, R5, -UR16 ;  /* 0x8000001005287e21 */ /* 0x000fe40008010000 */
[----:B------:R-:W2:Y:S01]  /*1ae0*/  MUFU.RCP R41, R41 ;  /* 0x0000002900297308 */ /* 0x000ea20000001000 */
[----:B0-----:R-:W-:Y:S01]  /*1af0*/  FADD.FTZ R48, -R31, 1 ;  /* 0x3f8000001f307421 */ /* 0x001fe20000010100 */
[----:B------:R-:W-:Y:S01]  /*1b00*/  FMUL.FTZ R40, R40, UR9 ;  /* 0x0000000928287c20 */ /* 0x000fe20008410000 */
[----:B------:R-:W-:Y:S01]  /*1b10*/  FMUL.FTZ R47, R38, R47 ;  /* 0x0000002f262f7220 */ /* 0x000fe20000410000 */
[----:B------:R-:W-:Y:S01]  /*1b20*/  FMUL.FTZ R38, R2, R31 ;  /* 0x0000001f02267220 */ /* 0x000fe20000410000 */
[----:B------:R-:W-:-:S03]  /*1b30*/  FFMA.FTZ R35, R33, R48, 1 ;  /* 0x3f80000021237423 */ /* 0x000fc60000010030 */
[----:B------:R-:W0:Y:S01]  /*1b40*/  MUFU.RCP R36, R36 ;  /* 0x0000002400247308 */ /* 0x000e220000001000 */
[----:B-1----:R-:W-:Y:S01]  /*1b50*/  FADD.FTZ R43, R39, 1 ;  /* 0x3f800000272b7421 */ /* 0x002fe20000010000 */
[----:B------:R-:W-:-:S06]  /*1b60*/  FMUL.FTZ R38, R38, R35 ;  /* 0x0000002326267220 */ /* 0x000fcc0000410000 */
[----:B------:R-:W1:Y:S01]  /*1b70*/  MUFU.RCP R33, R43 ;  /* 0x0000002b00217308 */ /* 0x000e620000001000 */
[----:B--2---:R-:W-:-:S04]  /*1b80*/  FADD.FTZ R44, -R41, 1 ;  /* 0x3f800000292c7421 */ /* 0x004fc80000010100 */
[----:B------:R-:W-:Y:S01]  /*1b90*/  FFMA.FTZ R44, R37, R44, 1 ;  /* 0x3f800000252c7423 */ /* 0x000fe2000001002c */
[----:B------:R-:W-:Y:S01]  /*1ba0*/  FMUL.FTZ R37, R52, R41 ;  /* 0x0000002934257220 */ /* 0x000fe20000410000 */
[----:B0-----:R-:W-:-:S03]  /*1bb0*/  FADD.FTZ R39, -R36, 1 ;  /* 0x3f80000024277421 */ /* 0x001fc60000010100 */
[----:B------:R-:W-:Y:S01]  /*1bc0*/  FMUL.FTZ R44, R37, R44 ;  /* 0x0000002c252c7220 */ /* 0x000fe20000410000 */
[----:B------:R-:W-:Y:S01]  /*1bd0*/  FADD.FTZ R37, R20, -UR16 ;  /* 0x8000001014257e21 */ /* 0x000fe20008010000 */
[----:B------:R-:W-:Y:S01]  /*1be0*/  FMUL.FTZ R36, R3, R36 ;  /* 0x0000002403247220 */ /* 0x000fe20000410000 */
[----:B------:R-:W-:Y:S01]  /*1bf0*/  FFMA.FTZ R41, R32, R39, 1 ;  /* 0x3f80000020297423 */ /* 0x000fe20000010027 */
[--C-:B------:R-:W-:Y:S01]  /*1c00*/  FFMA.FTZ R32, R0, R40, R61.reuse ;  /* 0x0000002800207223 */ /* 0x100fe2000001003d */
[----:B------:R-:W-:Y:S02]  /*1c10*/  FMUL.FTZ R31, R37, UR9 ;  /* 0x00000009251f7c20 */ /* 0x000fe40008410000 */
[----:B------:R-:W-:Y:S01]  /*1c20*/  FMUL.FTZ R41, R36, R41 ;  /* 0x0000002924297220 */ /* 0x000fe20000410000 */
[----:B------:R-:W-:Y:S01]  /*1c30*/  FMUL.FTZ R48, R32, -1.4426950216293334961 ;  /* 0xbfb8aa3b20307820 */ /* 0x000fe20000410000 */
[----:B------:R-:W-:Y:S01]  /*1c40*/  FFMA.FTZ R35, R57, R31, R60 ;  /* 0x0000001f39237223 */ /* 0x000fe2000001003c */
[----:B------:R-:W-:Y:S01]  /*1c50*/  FADD.FTZ R36, R21, -UR16 ;  /* 0x8000001015247e21 */ /* 0x000fe20008010000 */
[----:B-1----:R-:W-:Y:S01]  /*1c60*/  FADD.FTZ R43, -R33, 1 ;  /* 0x3f800000212b7421 */ /* 0x002fe20000010100 */
[----:B------:R-:W-:Y:S01]  /*1c70*/  FMUL.FTZ R76, R6, R33 ;  /* 0x00000021064c7220 */ /* 0x000fe20000410000 */
[----:B------:R-:W-:Y:S01]  /*1c80*/  FMUL.FTZ R69, R35, -1.4426950216293334961 ;  /* 0xbfb8aa3b23457820 */ /* 0x000fe20000410000 */
[----:B------:R-:W-:Y:S01]  /*1c90*/  FMUL.FTZ R36, R36, UR9 ;  /* 0x0000000924247c20 */ /* 0x000fe20008410000 */
[----:B------:R-:W0:Y:S01]  /*1ca0*/  MUFU.EX2 R48, R48 ;  /* 0x0000003000307308 */ /* 0x000e220000000800 */
[----:B------:R-:W-:Y:S01]  /*1cb0*/  FFMA.FTZ R43, R30, R43, 1 ;  /* 0x3f8000001e2b7423 */ /* 0x000fe2000001002b */
[----:B------:R-:W-:Y:S01]  /*1cc0*/  FADD.FTZ R30, R8, -UR16 ;  /* 0x80000010081e7e21 */ /* 0x000fe20008010000 */
[----:B------:R-:W-:-:S02]  /*1cd0*/  FFMA.FTZ R37, R0, R36, R61 ;  /* 0x0000002400257223 */ /* 0x000fc4000001003d */
[----:B------:R-:W-:Y:S01]  /*1ce0*/  FMUL.FTZ R43, R76, R43 ;  /* 0x0000002b4c2b7220 */ /* 0x000fe20000410000 */
[----:B------:R-:W-:Y:S01]  /*1cf0*/  FMUL.FTZ R30, R30, UR9 ;  /* 0x000000091e1e7c20 */ /* 0x000fe20008410000 */
[----:B------:R-:W-:Y:S01]  /*1d00*/  FMUL.FTZ R70, R37, -1.4426950216293334961 ;  /* 0xbfb8aa3b25467820 */ /* 0x000fe20000410000 */
[----:B------:R-:W1:Y:S02]  /*1d10*/  MUFU.EX2 R69, R69 ;  /* 0x0000004500457308 */ /* 0x000e640000000800 */
[----:B------:R-:W-:-:S04]  /*1d20*/  FFMA.FTZ R45, R57, R30, R60 ;  /* 0x0000001e392d7223 */ /* 0x000fc8000001003c */
[----:B------:R-:W-:Y:S02]  /*1d30*/  FMUL.FTZ R77, R45, -1.4426950216293334961 ;  /* 0xbfb8aa3b2d4d7820 */ /* 0x000fe40000410000 */
        /* <DEDUP_REMOVED lines=8> */
[----:B------:R0:W3:Y:S01]  /*1dc0*/  MUFU.RCP R70, R71 ;  /* 0x0000004700467308 */ /* 0x0000e20000001000 */
[----:B-1----:R-:W-:Y:S01]  /*1dd0*/  FADD.FTZ R39, -R48, 1 ;  /* 0x3f80000030277421 */ /* 0x002fe20000010100 */
[----:B------:R-:W-:-:S03]  /*1de0*/  FMUL.FTZ R48, R7, R48 ;  /* 0x0000003007307220 */ /* 0x000fc60000410000 */
[----:B------:R-:W-:-:S03]  /*1df0*/  FFMA.FTZ R39, R32, R39, 1 ;  /* 0x3f80000020277423 */ /* 0x000fc60000010027 */
[----:B------:R-:W1:Y:S01]  /*1e00*/  MUFU.RCP R33, R33 ;  /* 0x0000002100217308 */ /* 0x000e620000001000 */
[----:B--2---:R-:W-:Y:S01]  /*1e10*/  FADD.FTZ R32, -R69, 1 ;  /* 0x3f80000045207421 */ /* 0x004fe20000010100 */
[----:B------:R-:W-:Y:S01]  /*1e20*/  FMUL.FTZ R39, R48, R39 ;  /* 0x0000002730277220 */ /* 0x000fe20000410000 */
[----:B0-----:R-:W-:Y:S02]  /*1e30*/  FMUL.FTZ R71, R57, R38 ;  /* 0x0000002639477220 */ /* 0x001fe40000410000 */
[----:B------:R-:W-:Y:S01]  /*1e40*/  FFMA.FTZ R35, R35, R32, 1 ;  /* 0x3f80000023237423 */ /* 0x000fe20000010020 */
[----:B------:R-:W-:Y:S01]  /*1e50*/  FMUL.FTZ R32, R22, R69 ;  /* 0x0000004516207220 */ /* 0x000fe20000410000 */
[----:B---3--:R-:W-:-:S03]  /*1e60*/  FADD.FTZ R48, -R70, 1 ;  /* 0x3f80000046307421 */ /* 0x008fc60000010100 */
[----:B------:R-:W-:Y:S01]  /*1e70*/  FMUL.FTZ R32, R32, R35 ;  /* 0x0000002320207220 */ /* 0x000fe20000410000 */
[----:B------:R-:W-:Y:S01]  /*1e80*/  FMUL.FTZ R35, R23, R70 ;  /* 0x0000004617237220 */ /* 0x000fe20000410000 */
[----:B------:R-:W-:Y:S01]  /*1e90*/  FFMA.FTZ R48, R37, R48, 1 ;  /* 0x3f80000025307423 */ /* 0x000fe20000010030 */
[----:B------:R-:W-:Y:S01]  /*1ea0*/  FADD.FTZ R37, R9, -UR16 ;  /* 0x8000001009257e21 */ /* 0x000fe20008010000 */
[----:B-1----:R-:W-:Y:S02]  /*1eb0*/  FADD.FTZ R76, -R33, 1 ;  /* 0x3f800000214c7421 */ /* 0x002fe40000010100 */
[----:B------:R-:W-:Y:S01]  /*1ec0*/  FMUL.FTZ R35, R35, R48 ;  /* 0x0000003023237220 */ /* 0x000fe20000410000 */
[----:B------:R-:W-:Y:S01]  /*1ed0*/  FMUL.FTZ R48, R57, R44 ;  /* 0x0000002c39307220 */ /* 0x000fe20000410000 */
[----:B------:R-:W-:Y:S01]  /*1ee0*/  FMUL.FTZ R33, R10, R33 ;  /* 0x000000210a217220 */ /* 0x000fe20000410000 */
[----:B------:R-:W-:Y:S01]  /*1ef0*/  FFMA.FTZ R76, R45, R76, 1 ;  /* 0x3f8000002d4c7423 */ /* 0x000fe2000001004c */
[----:B------:R-:W-:Y:S01]  /*1f00*/  FMUL.FTZ R45, R0, R47 ;  /* 0x0000002f002d7220 */ /* 0x000fe20000410000 */
[----:B------:R-:W-:Y:S01]  /*1f10*/  FFMA.FTZ R69, R29, R48, RZ ;  /* 0x000000301d457223 */ /* 0x000fe200000100ff */
[----:B------:R-:W-:Y:S01]  /*1f20*/  FMUL.FTZ R37, R37, UR9 ;  /* 0x0000000925257c20 */ /* 0x000fe20008410000 */
[----:B------:R-:W-:Y:S01]  /*1f30*/  FMUL.FTZ R33, R33, R76 ;  /* 0x0000004c21217220 */ /* 0x000fe20000410000 */
[----:B------:R-:W-:Y:S01]  /*1f40*/  FADD.FTZ R48, RZ, R48 ;  /* 0x00000030ff307221 */ /* 0x000fe20000010000 */
[----:B------:R-:W-:Y:S01]  /*1f50*/  FFMA.FTZ R76, R28, R45, R69 ;  /* 0x0000002d1c4c7223 */ /* 0x000fe20000010045 */
[----:B------:R-:W-:-:S02]  /*1f60*/  FFMA.FTZ R69, R0, R37, R61 ;  /* 0x0000002500457223 */ /* 0x000fc4000001003d */
[----:B------:R-:W-:Y:S01]  /*1f70*/  FADD.FTZ R48, R45, R48 ;  /* 0x000000302d307221 */ /* 0x000fe20000010000 */
[----:B------:R-:W-:Y:S01]  /*1f80*/  FFMA.FTZ R45, R29, R44, RZ ;  /* 0x0000002c1d2d7223 */ /* 0x000fe200000100ff */
[----:B------:R-:W-:Y:S01]  /*1f90*/  FMUL.FTZ R77, R69, -1.4426950216293334961 ;  /* 0xbfb8aa3b454d7820 */ /* 0x000fe20000410000 */
[----:B------:R-:W-:Y:S02]  /*1fa0*/  FADD.FTZ R29, RZ, R44 ;  /* 0x0000002cff1d7221 */ /* 0x000fe40000010000 */
[C---:B------:R-:W-:Y:S01]  /*1fb0*/  FFMA.FTZ R45, R49.reuse, R38, R45 ;  /* 0x00000026312d7223 */ /* 0x040fe2000001002d */
[----:B------:R-:W-:Y:S01]  /*1fc0*/  FFMA.FTZ R49, R49, R71, R76 ;  /* 0x0000004731317223 */ /* 0x000fe2000001004c */
[----:B------:R-:W-:Y:S01]  /*1fd0*/  FADD.FTZ R44, R29, R38 ;  /* 0x000000261d2c7221 */ /* 0x000fe20000010000 */
[----:B------:R-:W0:Y:S02]  /*1fe0*/  MUFU.EX2 R77, R77 ;  /* 0x0000004d004d7308 */ /* 0x000e240000000800 */
[----:B0-----:R-:W-:-:S06]  /*1ff0*/  FADD.FTZ R70, R77, 1 ;  /* 0x3f8000004d467421 */ /* 0x001fcc0000010000 */
[----:B------:R-:W0:Y:S02]  /*2000*/  MUFU.RCP R70, R70 ;  /* 0x0000004600467308 */ /* 0x000e240000001000 */
[----:B0-----:R-:W-:Y:S01]  /*2010*/  FADD.FTZ R38, -R70, 1 ;  /* 0x3f80000046267421 */ /* 0x001fe20000010100 */
[----:B------:R-:W-:-:S03]  /*2020*/  FMUL.FTZ R29, R11, R70 ;  /* 0x000000460b1d7220 */ /* 0x000fc60000410000 */
[----:B------:R-:W-:Y:S01]  /*2030*/  FFMA.FTZ R38, R69, R38, 1 ;  /* 0x3f80000045267423 */ /* 0x000fe20000010026 */
[----:B------:R-:W-:Y:S01]  /*2040*/  FADD.FTZ R69, R48, R71 ;  /* 0x0000004730457221 */ /* 0x000fe20000010000 */
[----:B------:R-:W-:Y:S01]  /*2050*/  FFMA.FTZ R71, R28, R47, RZ ;  /* 0x0000002f1c477223 */ /* 0x000fe200000100ff */
[----:B------:R-:W-:Y:S01]  /*2060*/  FADD.FTZ R48, RZ, R47 ;  /* 0x0000002fff307221 */ /* 0x000fe20000010000 */
[----:B------:R-:W-:Y:S01]  /*2070*/  FMUL.FTZ R29, R29, R38 ;  /* 0x000000261d1d7220 */ /* 0x000fe20000410000 */
[----:B------:R-:W-:Y:S01]  /*2080*/  FADD.FTZ R38, R12, -UR16 ;  /* 0x800000100c267e21 */ /* 0x000fe20008010000 */
[----:B------:R-:W-:Y:S01]  /*2090*/  FFMA.FTZ R47, R46, R41, R71 ;  /* 0x000000292e2f7223 */ /* 0x000fe20000010047 */
[----:B------:R-:W-:Y:S02]  /*20a0*/  FADD.FTZ R48, R48, R41 ;  /* 0x0000002930307221 */ /* 0x000fe40000010000 */
[----:B------:R-:W-:Y:S01]  /*20b0*/  FMUL.FTZ R38, R38, UR9 ;  /* 0x0000000926267c20 */ /* 0x000fe20008410000 */
[----:B------:R-:W-:Y:S01]  /*20c0*/  FFMA.FTZ R47, R40, R39, R47 ;  /* 0x00000027282f7223 */ /* 0x000fe2000001002f */
[----:B------:R-:W-:-:S02]  /*20d0*/  FADD.FTZ R48, R48, R39 ;  /* 0x0000002730307221 */ /* 0x000fc40000010000 */
[----:B------:R-:W-:Y:S02]  /*20e0*/  FFMA.FTZ R70, R57, R38, R60 ;  /* 0x0000002639467223 */ /* 0x000fe4000001003c */
[----:B------:R-:W-:Y:S02]  /*20f0*/  FADD.FTZ R48, R48, R35 ;  /* 0x0000002330307221 */ /* 0x000fe40000010000 */
[----:B------:R-:W-:-:S06]  /*2100*/  FMUL.FTZ R76, R70, -1.4426950216293334961 ;  /* 0xbfb8aa3b464c7820 */ /* 0x000fcc0000410000 */
[----:B------:R-:W0:Y:S02]  /*2110*/  MUFU.EX2 R76, R76 ;  /* 0x0000004c004c7308 */ /* 0x000e240000000800 */
[----:B0-----:R-:W-:Y:S01]  /*2120*/  FADD.FTZ R77, R76, 1 ;  /* 0x3f8000004c4d7421 */ /* 0x001fe20000010000 */
[----:B------:R-:W-:-:S04]  /*2130*/  FMUL.FTZ R76, R0, R41 ;  /* 0x00000029004c7220 */ /* 0x000fc80000410000 */
[----:B------:R-:W-:Y:S01]  /*2140*/  FFMA.FTZ R71, R46, R76, R49 ;  /* 0x0000004c2e477223 */ /* 0x000fe20000010031 */
[----:B------:R-:W0:Y:S01]  /*2150*/  MUFU.RCP R77, R77 ;  /* 0x0000004d004d7308 */ /* 0x000e220000001000 */
[----:B------:R-:W-:Y:S01]  /*2160*/  FADD.FTZ R69, R76, R69 ;  /* 0x000000454c457221 */ /* 0x000fe20000010000 */
[----:B------:R-:W-:Y:S01]  /*2170*/  FADD.FTZ R49, R44, R43 ;  /* 0x0000002b2c317221 */ /* 0x000fe20000010000 */
[-C--:B------:R-:W-:Y:S01]  /*2180*/  FFMA.FTZ R46, R42, R43.reuse, R45 ;  /* 0x0000002b2a2e7223 */ /* 0x080fe2000001002d */
[----:B------:R-:W-:-:S04]  /*2190*/  FMUL.FTZ R44, R57, R43 ;  /* 0x0000002b392c7220 */ /* 0x000fc80000410000 */
[----:B------:R-:W-:Y:S01]  /*21a0*/  FFMA.FTZ R71, R42, R44, R71 ;  /* 0x0000002c2a477223 */ /* 0x000fe20000010047 */
[----:B------:R-:W-:Y:S01]  /*21b0*/  FADD.FTZ R69, R69, R44 ;  /* 0x0000002c45457221 */ /* 0x000fe20000010000 */
[----:B0-----:R-:W-:Y:S01]  /*21c0*/  FADD.FTZ R41, -R77, 1 ;  /* 0x3f8000004d297421 */ /* 0x001fe20000010100 */
[----:B------:R-:W-:-:S03]  /*21d0*/  FMUL.FTZ R28, R14, R77 ;  /* 0x0000004d0e1c7220 */ /* 0x000fc60000410000 */
[----:B------:R-:W-:-:S04]  /*21e0*/  FFMA.FTZ R41, R70, R41, 1 ;  /* 0x3f80000046297423 */ /* 0x000fc80000010029 */
[----:B------:R-:W-:Y:S01]  /*21f0*/  FMUL.FTZ R28, R28, R41 ;  /* 0x000000291c1c7220 */ /* 0x000fe20000410000 */
        /* <DEDUP_REMOVED lines=14> */
[----:B------:R-:W-:-:S04]  /*22e0*/  FADD.FTZ R43, R16, -UR16 ;  /* 0x80000010102b7e21 */ /* 0x000fc80008010000 */
[----:B------:R-:W-:-:S04]  /*22f0*/  FMUL.FTZ R43, R43, UR9 ;  /* 0x000000092b2b7c20 */ /* 0x000fc80008410000 */
[----:B------:R-:W-:-:S04]  /*2300*/  FFMA.FTZ R44, R57, R43, R60 ;  /* 0x0000002b392c7223 */ /* 0x000fc8000001003c */
        /* <DEDUP_REMOVED lines=9> */
[----:B------:R-:W-:Y:S01]  /*23a0*/  FFMA.FTZ R46, R36, R35, R47 ;  /* 0x00000023242e7223 */ /* 0x000fe2000001002f */
[----:B------:R-:W-:Y:S02]  /*23b0*/  FFMA.FTZ R39, R44, R39, 1 ;  /* 0x3f8000002c277423 */ /* 0x000fe40000010027 */
[----:B------:R-:W-:Y:S01]  /*23c0*/  FFMA.FTZ R45, R30, R33, R45 ;  /* 0x000000211e2d7223 */ /* 0x000fe2000001002d */
[----:B------:R-:W-:Y:S01]  /*23d0*/  FFMA.FTZ R46, R37, R29, R46 ;  /* 0x0000001d252e7223 */ /* 0x000fe2000001002e */
[----:B------:R-:W-:Y:S01]  /*23e0*/  FMUL.FTZ R40, R40, R39 ;  /* 0x0000002728287220 */ /* 0x000fe20000410000 */
[----:B------:R-:W-:Y:S01]  /*23f0*/  FADD.FTZ R39, R17, -UR16 ;  /* 0x8000001011277e21 */ /* 0x000fe20008010000 */
[----:B------:R-:W-:Y:S01]  /*2400*/  FFMA.FTZ R45, R38, R28, R45 ;  /* 0x0000001c262d7223 */ /* 0x000fe2000001002d */
[----:B------:R-:W-:-:S02]  /*2410*/  FFMA.FTZ R46, R41, R42, R46 ;  /* 0x0000002a292e7223 */ /* 0x000fc4000001002e */
[----:B------:R-:W-:Y:S01]  /*2420*/  FMUL.FTZ R39, R39, UR9 ;  /* 0x0000000927277c20 */ /* 0x000fe20008410000 */
[----:B------:R-:W-:-:S03]  /*2430*/  FFMA.FTZ R45, R43, R40, R45 ;  /* 0x000000282b2d7223 */ /* 0x000fc6000001002d */
[----:B------:R-:W-:-:S04]  /*2440*/  FFMA.FTZ R71, R0, R39, R61 ;  /* 0x0000002700477223 */ /* 0x000fc8000001003d */
[----:B------:R-:W-:-:S06]  /*2450*/  FMUL.FTZ R44, R71, -1.4426950216293334961 ;  /* 0xbfb8aa3b472c7820 */ /* 0x000fcc0000410000 */
[----:B------:R-:W0:Y:S02]  /*2460*/  MUFU.EX2 R44, R44 ;  /* 0x0000002c002c7308 */ /* 0x000e240000000800 */
[----:B0-----:R-:W-:Y:S01]  /*2470*/  FADD.FTZ R76, R44, 1 ;  /* 0x3f8000002c4c7421 */ /* 0x001fe20000010000 */
[----:B------:R-:W-:Y:S01]  /*2480*/  FADD.FTZ R44, R49, R32 ;  /* 0x00000020312c7221 */ /* 0x000fe20000010000 */
[----:B------:R-:W-:-:S04]  /*2490*/  FFMA.FTZ R49, R31, R77, R70 ;  /* 0x0000004d1f317223 */ /* 0x000fc80000010046 */
        /* <DEDUP_REMOVED lines=8> */
[----:B------:R-:W-:Y:S01]  /*2520*/  FADD.FTZ R32, R24, -UR16 ;  /* 0x8000001018207e21 */ /* 0x000fe20008010000 */
[----:B------:R-:W-:Y:S01]  /*2530*/  FADD.FTZ R69, R44, R33 ;  /* 0x000000212c457221 */ /* 0x000fe20000010000 */
[----:B------:R-:W-:-:S02]  /*2540*/  FMUL.FTZ R44, R57, R33 ;  /* 0x00000021392c7220 */ /* 0x000fc40000410000 */
[----:B------:R-:W-:Y:S01]  /*2550*/  FMUL.FTZ R32, R32, UR9 ;  /* 0x0000000920207c20 */ /* 0x000fe20008410000 */
[----:B------:R-:W-:Y:S01]  /*2560*/  FADD.FTZ R69, R69, R28 ;  /* 0x0000001c45457221 */ /* 0x000fe20000010000 */
[----:B------:R-:W-:Y:S01]  /*2570*/  FFMA.FTZ R30, R30, R44, R47 ;  /* 0x0000002c1e1e7223 */ /* 0x000fe2000001002f */
[----:B------:R-:W-:Y:S01]  /*2580*/  FADD.FTZ R44, R49, R44 ;  /* 0x0000002c312c7221 */ /* 0x000fe20000010000 */
[C---:B------:R-:W-:Y:S01]  /*2590*/  FFMA.FTZ R70, R57.reuse, R32, R60 ;  /* 0x0000002039467223 */ /* 0x040fe2000001003c */
[----:B------:R-:W-:Y:S01]  /*25a0*/  FMUL.FTZ R28, R57, R28 ;  /* 0x0000001c391c7220 */ /* 0x000fe20000410000 */
[----:B------:R-:W-:Y:S02]  /*25b0*/  FADD.FTZ R69, R69, R40 ;  /* 0x0000002845457221 */ /* 0x000fe40000010000 */
        /* <DEDUP_REMOVED lines=19> */
[----:B------:R-:W-:Y:S01]  /*26f0*/  FADD.FTZ R33, R48, R29 ;  /* 0x0000001d30217221 */ /* 0x000fe20000010000 */
[----:B------:R-:W-:-:S04]  /*2700*/  FMUL.FTZ R29, R0, R29 ;  /* 0x0000001d001d7220 */ /* 0x000fc80000410000 */
[----:B------:R-:W-:Y:S01]  /*2710*/  FFMA.FTZ R37, R37, R29, R30 ;  /* 0x0000001d25257223 */ /* 0x000fe2000001001e */
[----:B------:R-:W-:Y:S01]  /*2720*/  FADD.FTZ R44, R29, R44 ;  /* 0x0000002c1d2c7221 */ /* 0x000fe20000010000 */
[----:B------:R-:W-:Y:S01]  /*2730*/  FMUL.FTZ R30, R0, R42 ;  /* 0x0000002a001e7220 */ /* 0x000fe20000410000 */
[----:B------:R-:W-:Y:S01]  /*2740*/  FADD.FTZ R42, R33, R42 ;  /* 0x0000002a212a7221 */ /* 0x000fe20000010000 */
[----:B------:R-:W-:Y:S01]  /*2750*/  FFMA.FTZ R37, R38, R28, R37 ;  /* 0x0000001c26257223 */ /* 0x000fe20000010025 */
[----:B------:R-:W-:Y:S01]  /*2760*/  FADD.FTZ R29, R44, R28 ;  /* 0x0000001c2c1d7221 */ /* 0x000fe20000010000 */
[----:B------:R-:W-:Y:S01]  /*2770*/  FMUL.FTZ R38, R57, R40 ;  /* 0x0000002839267220 */ /* 0x000fe20000410000 */
[----:B------:R-:W-:Y:S01]  /*2780*/  FMUL.FTZ R40, R0, R47 ;  /* 0x0000002f00287220 */ /* 0x000fe20000410000 */
[----:B------:R-:W-:Y:S01]  /*2790*/  FFMA.FTZ R28, R41, R30, R37 ;  /* 0x0000001e291c7223 */ /* 0x000fe20000010025 */
[----:B------:R-:W-:Y:S01]  /*27a0*/  FADD.FTZ R29, R30, R29 ;  /* 0x0000001d1e1d7221 */ /* 0x000fe20000010000 */
[-C--:B------:R-:W-:Y:S01]  /*27b0*/  FMUL.FTZ R30, R0, R31.reuse ;  /* 0x0000001f001e7220 */ /* 0x080fe20000410000 */
[----:B------:R-:W-:Y:S01]  /*27c0*/  FADD.FTZ R42, R42, R31 ;  /* 0x0000001f2a2a7221 */ /* 0x000fe20000010000 */
[----:B------:R-:W-:Y:S01]  /*27d0*/  FFMA.FTZ R28, R43, R38, R28 ;  /* 0x000000262b1c7223 */ /* 0x000fe2000001001c */
[----:B------:R-:W-:Y:S01]  /*27e0*/  FADD.FTZ R33, R29, R38 ;  /* 0x000000261d217221 */ /* 0x000fe20000010000 */
[-C--:B------:R-:W-:Y:S01]  /*27f0*/  FMUL.FTZ R38, R57, R36.reuse ;  /* 0x0000002439267220 */ /* 0x080fe20000410000 */
[----:B------:R-:W-:Y:S01]  /*2800*/  FFMA.FTZ R44, R32, R36, R45 ;  /* 0x00000024202c7223 */ /* 0x000fe2000001002d */
[C---:B------:R-:W-:Y:S01]  /*2810*/  FFMA.FTZ R29, R39.reuse, R30, R28 ;  /* 0x0000001e271d7223 */ /* 0x040fe2000001001c */
        /* <DEDUP_REMOVED lines=9> */
.L_x_1245:
        /* <DEDUP_REMOVED lines=44> */
.L_x_1247:
[----:B------:R-:W-:Y:S05]  /*2b70*/  BSYNC.RECONVERGENT B0 ;  /* 0x0000000000007941 */ /* 0x000fea0003800200 */
.L_x_1246:
[----:B------:R-:W-:Y:S06]  /*2b80*/  BAR.SYNC.DEFER_BLOCKING 0x0 ;  /* 0x0000000000007b1d */ /* 0x000fec0000010000 */
[----:B------:R-:W-:Y:S04]  /*2b90*/  BSSY.RECONVERGENT B0, `(.L_x_1248) ;  /* 0x000000b000007945 */ /* 0x000fe80003800200 */
[----:B------:R-:W-:Y:S05]  /*2ba0*/  @P1 BRA `(.L_x_1249) ;  /* 0x0000000000241947 */ /* 0x000fea0003800000 */
[----:B------:R-:W-:-:S09]  /*2bb0*/  ULEA UR4, UR12, UR5, 0x18 ;  /* 0x000000050c047291 */ /* 0x000fd2000f8ec0ff */
[----:B-1-3--:R-:W1:Y:S04]  /*2bc0*/  LDS.128 R28, [UR4+0x10] ;  /* 0x00001004ff1c7984 */ /* 0x00ae680008000c00 */
[----:B--2---:R-:W0:Y:S01]  /*2bd0*/  LDS.64 R32, [UR4+0x20] ;  /* 0x00002004ff207984 */ /* 0x004e220008000a00 */
[----:B-1----:R-:W-:Y:S01]  /*2be0*/  FADD.FTZ R35, R48, R28 ;  /* 0x0000001c30237221 */ /* 0x002fe20000010000 */
[----:B------:R-:W-:-:S03]  /*2bf0*/  FADD.FTZ R28, R49, R29 ;  /* 0x0000001d311c7221 */ /* 0x000fc60000010000 */
[----:B------:R-:W-:Y:S01]  /*2c00*/  FADD.FTZ R35, R35, R30 ;  /* 0x0000001e23237221 */ /* 0x000fe20000010000 */
[----:B------:R-:W-:-:S03]  /*2c10*/  FADD.FTZ R28, R28, R31 ;  /* 0x0000001f1c1c7221 */ /* 0x000fc60000010000 */
[----:B0-----:R-:W-:Y:S01]  /*2c20*/  FADD.FTZ R48, R35, R32 ;  /* 0x0000002023307221 */ /* 0x001fe20000010000 */
[----:B------:R-:W-:-:S07]  /*2c30*/  FADD.FTZ R49, R28, R33 ;  /* 0x000000211c317221 */ /* 0x000fce0000010000 */
.L_x_1249:
[----:B------:R-:W-:Y:S05]  /*2c40*/  BSYNC.RECONVERGENT B0 ;  /* 0x0000000000007941 */ /* 0x000fea0003800200 */
.L_x_1248:
[----:B------:R-:W-:Y:S01]  /*2c50*/  BAR.SYNC.DEFER_BLOCKING 0x0 ;  /* 0x0000000000007b1d */ /* 0x000fe20000010000 */
[----:B------:R-:W-:-:S05]  /*2c60*/  LEA R69, R34, R59, 0x1 ;  /* 0x0000003b22457211 */ /* 0x000fca00078e08ff */
[----:B------:R-:W-:Y:S04]  /*2c70*/  BSSY.RECONVERGENT B0, `(.L_x_1250) ;  /* 0x000013d000007945 */ /* 0x000fe80003800200 */
[----:B------:R-:W-:Y:S05]  /*2c80*/  @P5 BRA `(.L_x_1251) ;  /* 0x0000001000ec5947 */ /* 0x000fea0003800000 */
[----:B--2---:R-:W2:Y:S04]  /*2c90*/  LDS.128 R32, [R70+0x20] ;  /* 0x0000200046207984 */ /* 0x004ea80000000c00 */
[----:B------:R-:W4:Y:S04]  /*2ca0*/  LDS.128 R36, [R70+0x40] ;  /* 0x0000400046247984 */ /* 0x000f280000000c00 */
[----:B-1-3--:R-:W1:Y:S01]  /*2cb0*/  LDS.128 R28, [R70+0x60] ;  /* 0x00006000461c7984 */ /* 0x00ae620000000c00 */
        /* <DEDUP_REMOVED lines=14> */
[----:B------:R-:W3:Y:S04]  /*2da0*/  LDS.128 R36, [R70+0xc0] ;  /* 0x0000c00046247984 */ /* 0x000ee80000000c00 */
[----:B------:R-:W4:Y:S01]  /*2db0*/  LDS.128 R28, [R70+0xe0] ;  /* 0x0000e000461c7984 */ /* 0x000f220000000c00 */
[----:B--2---:R-:W-:Y:S01]  /*2dc0*/  FADD.FTZ R45, R45, R32 ;  /* 0x000000202d2d7221 */ /* 0x004fe20000010000 */
[----:B------:R-:W-:Y:S01]  /*2dd0*/  FADD.FTZ R44, R44, R33 ;  /* 0x000000212c2c7221 */ /* 0x000fe20000010000 */
[----:B------:R-:W-:Y:S01]  /*2de0*/  FADD.FTZ R47, R47, R34 ;  /* 0x000000222f2f7221 */ /* 0x000fe20000010000 */
[----:B------:R-:W-:-:S02]  /*2df0*/  FADD.FTZ R46, R46, R35 ;  /* 0x000000232e2e7221 */ /* 0x000fc40000010000 */
[----:B------:R-:W2:Y:S01]  /*2e00*/  LDS.128 R32, [R70+0x100] ;  /* 0x0001000046207984 */ /* 0x000ea20000000c00 */
[----:B-1----:R-:W-:Y:S01]  /*2e10*/  FADD.FTZ R45, R45, R40 ;  /* 0x000000282d2d7221 */ /* 0x002fe20000010000 */
[----:B------:R-:W-:Y:S01]  /*2e20*/  FADD.FTZ R44, R44, R41 ;  /* 0x000000292c2c7221 */ /* 0x000fe20000010000 */
[----:B------:R-:W-:Y:S01]  /*2e30*/  FADD.FTZ R47, R47, R42 ;  /* 0x0000002a2f2f7221 */ /* 0x000fe20000010000 */
[----:B------:R-:W-:Y:S01]  /*2e40*/  FADD.FTZ R46, R46, R43 ;  /* 0x0000002b2e2e7221 */ /* 0x000fe20000010000 */
[----:B---3--:R-:W-:Y:S01]  /*2e50*/  FADD.FTZ R45, R45, R36 ;  /* 0x000000242d2d7221 */ /* 0x008fe20000010000 */
[----:B------:R-:W1:Y:S01]  /*2e60*/  LDS.128 R40, [R70+0x120] ;  /* 0x0001200046287984 */ /* 0x000e620000000c00 */
        /* <DEDUP_REMOVED lines=9> */
[----:B--2---:R-:W-:Y:S01]  /*2f00*/  FADD.FTZ R45, R45, R32 ;  /* 0x000000202d2d7221 */ /* 0x004fe20000010000 */
[----:B------:R-:W-:Y:S01]  /*2f10*/  FADD.FTZ R44, R44, R33 ;  /* 0x000000212c2c7221 */ /* 0x000fe20000010000 */
[----:B------:R-:W-:Y:S01]  /*2f20*/  FADD.FTZ R47, R47, R34 ;  /* 0x000000222f2f7221 */ /* 0x000fe20000010000 */
[----:B------:R-:W-:Y:S02]  /*2f30*/  FADD.FTZ R46, R46, R35 ;  /* 0x000000232e2e7221 */ /* 0x000fe40000010000 */
[----:B------:R-:W2:Y:S01]  /*2f40*/  LDS.128 R32, [R70+0x180] ;  /* 0x0001800046207984 */ /* 0x000ea20000000c00 */
[----:B-1----:R-:W-:Y:S01]  /*2f50*/  FADD.FTZ R45, R45, R40 ;  /* 0x000000282d2d7221 */ /* 0x002fe20000010000 */
[----:B------:R-:W-:Y:S01]  /*2f60*/  FADD.FTZ R44, R44, R41 ;  /* 0x000000292c2c7221 */ /* 0x000fe20000010000 */
[----:B------:R-:W-:Y:S01]  /*2f70*/  FADD.FTZ R47, R47, R42 ;  /* 0x0000002a2f2f7221 */ /* 0x000fe20000010000 */
[----:B------:R-:W-:-:S02]  /*2f80*/  FADD.FTZ R46, R46, R43 ;  /* 0x0000002b2e2e7221 */ /* 0x000fc40000010000 */
[----:B------:R-:W1:Y:S01]  /*2f90*/  LDS.128 R40, [R70+0x1a0] ;  /* 0x0001a00046287984 */ /* 0x000e620000000c00 */
        /* <DEDUP_REMOVED lines=18> */
[----:B------:R-:W-:Y:S02]  /*30c0*/  FADD.FTZ R46, R46, R43 ;  /* 0x0000002b2e2e7221 */ /* 0x000fe40000010000 */
[----:B------:R-:W1:Y:S01]  /*30d0*/  LDS.128 R40, [R70+0x220] ;  /* 0x0002200046287984 */ /* 0x000e620000000c00 */
        /* <DEDUP_REMOVED lines=224> */
[----:B------:R-:W1:Y:S01]  /*3ee0*/  LDS.128 R36, [R70+0x7a0] ;  /* 0x0007a00046247984 */ /* 0x000e620000000c00 */
[----:B----4-:R-:W-:Y:S01]  /*3ef0*/  FADD.FTZ R71, R45, R28 ;  /* 0x0000001c2d477221 */ /* 0x010fe20000010000 */
[----:B------:R-:W-:Y:S01]  /*3f00*/  FADD.FTZ R28, R44, R29 ;  /* 0x0000001d2c1c7221 */ /* 0x000fe20000010000 */
[----:B------:R-:W-:Y:S01]  /*3f10*/  FADD.FTZ R29, R47, R30 ;  /* 0x0000001e2f1d7221 */ /* 0x000fe20000010000 */
[----:B------:R-:W-:Y:S01]  /*3f20*/  FADD.FTZ R30, R76, R31 ;  /* 0x0000001f4c1e7221 */ /* 0x000fe20000010000 */
[----:B------:R-:W3:Y:S01]  /*3f30*/  LDS.128 R44, [R70+0x7e0] ;  /* 0x0007e000462c7984 */ /* 0x000ee20000000c00 */
        /* <DEDUP_REMOVED lines=16> */
.L_x_1251:
[----:B------:R-:W-:Y:S05]  /*4040*/  BSYNC.RECONVERGENT B0 ;  /* 0x0000000000007941 */ /* 0x000fea0003800200 */
.L_x_1250:
[----:B------:R-:W-:Y:S04]  /*4050*/  BSSY.RECONVERGENT B0, `(.L_x_1252) ;  /* 0x000001c000007945 */ /* 0x000fe80003800200 */
[----:B------:R-:W-:Y:S05]  /*4060*/  @P5 BRA `(.L_x_1253) ;  /* 0x0000000000685947 */ /* 0x000fea0003800000 */
[----:B-1----:R-:W2:Y:S08]  /*4070*/  LDC.64 R30, c[0x0][0x3f8] ;  /* 0x0000fe00ff1e7b82 */ /* 0x002eb00000000a00 */
[----:B---3--:R-:W1:Y:S01]  /*4080*/  LDC.64 R28, c[0x0][0x3d8] ;  /* 0x0000f600ff1c7b82 */ /* 0x008e620000000a00 */
        /* <DEDUP_REMOVED lines=24> */
.L_x_1253:
[----:B------:R-:W-:Y:S05]  /*4210*/  BSYNC.RECONVERGENT B0 ;  /* 0x0000000000007941 */ /* 0x000fea0003800200 */
.L_x_1252:
[----:B------:R-:W-:Y:S05]  /*4220*/  @!P0 BRA `(.L_x_1254) ;  /* 0x0000000800bc8947 */ /* 0x000fea0003800000 */
[----:B------:R-:W5:Y:S01]  /*4230*/  LDC.64 R38, c[0x0][0x3d0] ;  /* 0x0000f400ff267b82 */ /* 0x000f620000000a00 */
[----:B---34-:R-:W-:-:S05]  /*4240*/  LOP3.LUT R28, R62, 0x1, RZ, 0xc0, !PT ;  /* 0x000000013e1c7812 */ /* 0x018fca00078ec0ff */
[----:B-1----:R-:W-:-:S04]  /*4250*/  IMAD R31, R28, UR14, RZ ;  /* 0x0000000e1c1f7c24 */ /* 0x002fc8000f8e02ff */
[----:B------:R-:W-:-:S05]  /*4260*/  IMAD R28, R31, R56, RZ ;  /* 0x000000381f1c7224 */ /* 0x000fca00078e02ff */
[----:B------:R-:W-:-:S05]  /*4270*/  SHF.L.U32 R29, R28, 0x1, RZ ;  /* 0x000000011c1d7819 */ /* 0x000fca00000006ff */
[----:B-----5:R-:W-:Y:S01]  /*4280*/  IMAD.WIDE R38, R29, 0x4, R38 ;  /* 0x000000041d267825 */ /* 0x020fe200078e0226 */
[----:B------:R-:W-:Y:S06]  /*4290*/  @P1 BRA `(.L_x_1255) ;  /* 0x0000000000681947 */ /* 0x000fec0003800000 */
[----:B------:R-:W1:Y:S01]  /*42a0*/  LDC.64 R28, c[0x0][0x3c8] ;  /* 0x0000f200ff1c7b82 */ /* 0x000e620000000a00 */
[----:B--2---:R-:W-:Y:S01]  /*42b0*/  LOP3.LUT P0, R32, R62, 0x2, RZ, 0xc0, !PT ;  /* 0x000000023e207812 */ /* 0x004fe2000780c0ff */
[----:B------:R-:W-:Y:S02]  /*42c0*/  UIMAD UR4, UR13, UR14, UR8 ;  /* 0x0000000e0d0472a4 */ /* 0x000fe4000f8e0208 */
[----:B------:R-:W-:Y:S02]  /*42d0*/  IADD3 R31, PT, PT, R31, UR8, RZ ;  /* 0x000000081f1f7c10 */ /* 0x000fe4000fffe0ff */
[----:B------:R-:W-:Y:S02]  /*42e0*/  SEL R35, R56, RZ, !P0 ;  /* 0x000000ff38237207 */ /* 0x000fe40004000000 */
[----:B------:R-:W-:Y:S02]  /*42f0*/  MOV R33, UR4 ;  /* 0x0000000400217c02 */ /* 0x000fe40008000f00 */
        /* <DEDUP_REMOVED lines=10> */
[----:B-1----:R-:W1:Y:S01]  /*43a0*/  LDC R33, c[0x0][0x2f8] ;  /* 0x0000be00ff217b82 */ /* 0x002e620000000800 */
[----:B------:R-:W-:-:S07]  /*43b0*/  MOV R30, 0xffffffff ;  /* 0xffffffff001e7802 */ /* 0x000fce0000000f00 */
.L_x_1256:
        /* <DEDUP_REMOVED lines=8> */
.L_x_1255:
[----:B------:R-:W-:Y:S05]  /*4440*/  WARPSYNC.ALL ;  /* 0x0000000000007948 */ /* 0x000fea0003800000 */
[----:B------:R-:W-:Y:S01]  /*4450*/  ISETP.GE.U32.AND P0, PT, R56, 0x8, PT ;  /* 0x000000083800780c */ /* 0x000fe20003f06070 */
[----:B------:R-:W-:Y:S01]  /*4460*/  BAR.SYNC.DEFER_BLOCKING 0x0 ;  /* 0x0000000000007b1d */ /* 0x000fe20000010000 */
[----:B------:R-:W-:-:S11]  /*4470*/  HFMA2 R40, -RZ, RZ, 0, 0 ;  /* 0x00000000ff287431 */ /* 0x000fd600000001ff */
[----:B------:R-:W-:Y:S05]  /*4480*/  @!P0 BRA `(.L_x_1257) ;  /* 0x0000000400108947 */ /* 0x000fea0003800000 */
[----:B------:R-:W-:Y:S02]  /*4490*/  MOV R41, RZ ;  /* 0x000000ff00297202 */ /* 0x000fe40000000f00 */
[----:B------:R-:W-:-:S07]  /*44a0*/  LOP3.LUT R40, R56, 0x7ffffff8, RZ, 0xc0, !PT ;  /* 0x7ffffff838287812 */ /* 0x000fce00078ec0ff */
.L_x_1258:
[C---:B-1----:R-:W-:Y:S02]  /*44b0*/  IADD3 R31, PT, PT, R41.reuse, 0x1, RZ ;  /* 0x00000001291f7810 */ /* 0x042fe40007ffe0ff */
[----:B------:R-:W-:Y:S02]  /*44c0*/  ISETP.EQ.OR P5, PT, R41, UR13, P1 ;  /* 0x0000000d29007c0c */ /* 0x000fe40008fa2670 */
[----:B------:R-:W-:Y:S02]  /*44d0*/  ISETP.EQ.OR P6, PT, R31, UR13, P1 ;  /* 0x0000000d1f007c0c */ /* 0x000fe40008fc2670 */
[----:B------:R-:W-:Y:S02]  /*44e0*/  IADD3 R33, PT, PT, R41, 0x2, RZ ;  /* 0x0000000229217810 */ /* 0x000fe40007ffe0ff */
[----:B------:R-:W-:Y:S02]  /*44f0*/  MOV R28, UR14 ;  /* 0x0000000e001c7c02 */ /* 0x000fe40008000f00 */
[----:B------:R-:W-:-:S02]  /*4500*/  ISETP.EQ.OR P0, PT, R33, UR13, P1 ;  /* 0x0000000d21007c0c */ /* 0x000fc40008f02670 */
[----:B------:R-:W-:Y:S02]  /*4510*/  MOV R30, UR14 ;  /* 0x0000000e001e7c02 */ /* 0x000fe40008000f00 */
[----:B--2---:R-:W-:Y:S01]  /*4520*/  MOV R32, UR14 ;  /* 0x0000000e00207c02 */ /* 0x004fe20008000f00 */
        /* <DEDUP_REMOVED lines=10> */
[----:B------:R-:W-:Y:S02]  /*45d0*/  IADD3 R36, PT, PT, R41, 0x4, RZ ;  /* 0x0000000429247810 */ /* 0x000fe40007ffe0ff */
        /* <DEDUP_REMOVED lines=13> */
[----:B------:R-:W-:Y:S02]  /*46b0*/  MOV R31, UR14 ;  /* 0x0000000e001f7c02 */ /* 0x000fe40008000f00 */
[----:B------:R-:W-:Y:S01]  /*46c0*/  ISETP.EQ.OR P6, PT, R42, UR13, P1 ;  /* 0x0000000d2a007c0c */ /* 0x000fe20008fc2670 */
[----:B------:R-:W2:Y:S01]  /*46d0*/  @!P2 LDG.E.64 R28, desc[UR10][R28.64] ;  /* 0x0000000a1c1ca981 */ /* 0x000ea2000c1e1b00 */
[----:B------:R-:W-:Y:S01]  /*46e0*/  MOV R30, UR14 ;  /* 0x0000000e001e7c02 */ /* 0x000fe20008000f00 */
[----:B------:R-:W-:Y:S02]  /*46f0*/  @!P4 IMAD R31, R36, R31, UR8 ;  /* 0x00000008241fce24 */ /* 0x000fe4000f8e021f */
        /* <DEDUP_REMOVED lines=9> */
[----:B------:R-:W3:Y:S03]  /*4790*/  @!P4 LDG.E.64 R30, desc[UR10][R30.64] ;  /* 0x0000000a1e1ec981 */ /* 0x000ee6000c1e1b00 */
[----:B------:R-:W-:Y:S02]  /*47a0*/  @!P0 IMAD R37, R34, R37, UR8 ;  /* 0x0000000822258e24 */ /* 0x000fe4000f8e0225 */
[--C-:B------:R-:W-:Y:S01]  /*47b0*/  @!P6 IMAD.WIDE.U32 R34, R35, 0x8, R38.reuse ;  /* 0x000000082322e825 */ /* 0x100fe200078e0026 */
[----:B------:R-:W4:Y:S03]  /*47c0*/  @!P5 LDG.E.64 R32, desc[UR10][R32.64] ;  /* 0x0000000a2020d981 */ /* 0x000f26000c1e1b00 */
[----:B------:R-:W-:-:S02]  /*47d0*/  @!P0 IMAD.WIDE.U32 R36, R37, 0x8, R38 ;  /* 0x0000000825248825 */ /* 0x000fc400078e0026 */
[----:B------:R-:W5:Y:S04]  /*47e0*/  @!P6 LDG.E.64 R34, desc[UR10][R34.64] ;  /* 0x0000000a2222e981 */ /* 0x000f68000c1e1b00 */
[----:B------:R-:W5:Y:S01]  /*47f0*/  @!P0 LDG.E.64 R36, desc[UR10][R36.64] ;  /* 0x0000000a24248981 */ /* 0x000f62000c1e1b00 */
        /* <DEDUP_REMOVED lines=13> */
.L_x_1257:
[----:B-1----:R-:W-:-:S13]  /*48d0*/  LOP3.LUT P0, R28, R56, 0x7, RZ, 0xc0, !PT ;  /* 0x00000007381c7812 */ /* 0x002fda000780c0ff */
        /* <DEDUP_REMOVED lines=9> */
[----:B------:R-:W-:Y:S02]  /*4970*/  ISETP.EQ.OR P5, PT, R35, UR13, P1 ;  /* 0x0000000d23007c0c */ /* 0x000fe40008fa2670 */
[----:B------:R-:W-:-:S02]  /*4980*/  IADD3 R33, PT, PT, R40, 0x3, RZ ;  /* 0x0000000328217810 */ /* 0x000fc40007ffe0ff */
        /* <DEDUP_REMOVED lines=26> */
.L_x_1259:
[----:B------:R-:W-:Y:S05]  /*4b30*/  @!P0 BRA `(.L_x_1254) ;  /* 0x0000000000788947 */ /* 0x000fea0003800000 */
[----:B------:R-:W-:Y:S02]  /*4b40*/  ISETP.NE.AND P0, PT, R36, 0x1, PT ;  /* 0x000000012400780c */ /* 0x000fe40003f05270 */
[----:B--2---:R-:W-:-:S11]  /*4b50*/  LOP3.LUT R32, R56, 0x1, RZ, 0xc0, !PT ;  /* 0x0000000138207812 */ /* 0x004fd600078ec0ff */
        /* <DEDUP_REMOVED lines=17> */
.L_x_1260:
        /* <DEDUP_REMOVED lines=10> */
.L_x_1261:
[----:B------:R-:W-:Y:S05]  /*4d10*/  BSYNC.RECONVERGENT B0 ;  /* 0x0000000000007941 */ /* 0x000fea0003800200 */
.L_x_1254:
[----:B------:R-:W5:Y:S01]  /*4d20*/  S2UR UR5, SR_CgaCtaId ;  /* 0x00000000000579c3 */ /* 0x000f620000008800 */
[----:B------:R-:W-:Y:S01]  /*4d30*/  UMOV UR4, 0x400 ;  /* 0x0000040000047882 */ /* 0x000fe20000000000 */
[----:B------:R-:W0:Y:S01]  /*4d40*/  LDCU.64 UR18, c[0x0][0x400] ;  /* 0x00008000ff1277ac */ /* 0x000e220008000a00 */
[----:B----4-:R-:W-:Y:S01]  /*4d50*/  SHF.R.U32.HI R30, RZ, 0x1, R59 ;  /* 0x00000001ff1e7819 */ /* 0x010fe2000001163b */
[----:B------:R-:W-:Y:S01]  /*4d60*/  FADD.FTZ R54, R54, -UR16 ;  /* 0x8000001036367e21 */ /* 0x000fe20008010000 */
[----:B--2---:R-:W-:Y:S01]  /*4d70*/  SHF.R.S32.HI R32, RZ, 0x1f, R68 ;  /* 0x0000001fff207819 */ /* 0x004fe20000011444 */
[----:B------:R-:W-:Y:S02]  /*4d80*/  FADD.FTZ R55, R55, -UR16 ;  /* 0x8000001037377e21 */ /* 0x000fe40008010000 */
[----:B-1----:R-:W1:Y:S01]  /*4d90*/  LDC R31, c[0x0][0x41c] ;  /* 0x00010700ff1f7b82 */ /* 0x002e620000000800 */
[----:B------:R-:W-:Y:S01]  /*4da0*/  FMUL.FTZ R54, R54, UR9 ;  /* 0x0000000936367c20 */ /* 0x000fe20008410000 */
[----:B------:R-:W-:Y:S01]  /*4db0*/  FMUL.FTZ R55, R55, UR9 ;  /* 0x0000000937377c20 */ /* 0x000fe20008410000 */
[----:B0-----:R-:W-:Y:S01]  /*4dc0*/  ISETP.GE.U32.AND P2, PT, R67, UR18, PT ;  /* 0x0000001243007c0c */ /* 0x001fe2000bf46070 */
[----:B-----5:R-:W-:Y:S01]  /*4dd0*/  ULEA UR4, UR5, UR4, 0x18 ;  /* 0x0000000405047291 */ /* 0x020fe2000f8ec0ff */
[----:B-1----:R-:W-:-:S08]  /*4de0*/  IMAD R30, R31, UR13, R30 ;  /* 0x0000000d1f1e7c24 */ /* 0x002fd0000f8e021e */
        /* <DEDUP_REMOVED lines=9> */
[----:B---3--:R-:W0:Y:S01]  /*4e80*/  LDS.64 R28, [UR4+0x30] ;  /* 0x00003004ff1c7984 */ /* 0x008e220008000a00 */
[----:B------:R-:W0:Y:S02]  /*4e90*/  LDCU UR4, c[0x0][0x42c] ;  /* 0x00008580ff0477ac */ /* 0x000e240008000800 */
[----:B0-----:R-:W-:Y:S01]  /*4ea0*/  FMUL.FTZ R28, R28, UR4 ;  /* 0x000000041c1c7c20 */ /* 0x001fe20008410000 */
[----:B------:R-:W-:-:S04]  /*4eb0*/  FMUL.FTZ R29, R29, UR4 ;  /* 0x000000041d1d7c20 */ /* 0x000fc80008410000 */
        /* <DEDUP_REMOVED lines=20> */
.L_x_1262:
[----:B------:R-:W-:Y:S01]  /*5000*/  FADD.FTZ R50, R50, -UR16 ;  /* 0x8000001032327e21 */ /* 0x000fe20008010000 */
[----:B------:R-:W-:Y:S01]  /*5010*/  FFMA.FTZ R35, R28, R55, R29 ;  /* 0x000000371c237223 */ /* 0x000fe2000001001d */
        /* <DEDUP_REMOVED lines=19> */
.L_x_1264:
[----:B------:R-:W-:Y:S05]  /*5150*/  BSYNC.RECONVERGENT B0 ;  /* 0x0000000000007941 */ /* 0x000fea0003800200 */
.L_x_1263:
        /* <DEDUP_REMOVED lines=21> */
.L_x_1265:
        /* <DEDUP_REMOVED lines=8> */
[----:B------:R-:W1:Y:S01]  /*5330*/  LDCU.64 UR4, c[0x0][0x3f8] ;  /* 0x00007f00ff0477ac */ /* 0x000e620008000a00 */
[----:B------:R-:W-:Y:S01]  /*5340*/  MOV R2, R74 ;  /* 0x0000004a00027202 */ /* 0x000fe20000000f00 */
[----:B------:R-:W-:Y:S01]  /*5350*/  FMUL.FTZ R44, R44, UR9 ;  /* 0x000000092c2c7c20 */ /* 0x000fe20008410000 */
[----:B------:R-:W-:Y:S01]  /*5360*/  MOV R3, R73 ;  /* 0x0000004900037202 */ /* 0x000fe20000000f00 */
[----:B------:R-:W2:Y:S01]  /*5370*/  LDCU.64 UR20, c[0x0][0x380] ;  /* 0x00007000ff1477ac */ /* 0x000ea20008000a00 */
[----:B------:R-:W-:Y:S01]  /*5380*/  FMUL.FTZ R45, R33, UR9 ;  /* 0x00000009212d7c20 */ /* 0x000fe20008410000 */
[----:B-1----:R-:W-:Y:S02]  /*5390*/  IMAD R5, R32, UR4, RZ ;  /* 0x0000000420057c24 */ /* 0x002fe4000f8e02ff */
[----:B------:R-:W-:-:S04]  /*53a0*/  IMAD.WIDE.U32 R2, R68, UR4, R2 ;  /* 0x0000000444027c25 */ /* 0x000fc8000f8e0002 */
[----:B------:R-:W-:Y:S01]  /*53b0*/  IMAD R5, R68, UR5, R5 ;  /* 0x0000000544057c24 */ /* 0x000fe2000f8e0205 */
[----:B--2---:R-:W-:-:S04]  /*53c0*/  LEA R4, P0, R2, UR20, 0x2 ;  /* 0x0000001402047c11 */ /* 0x004fc8000f8010ff */
[----:B------:R-:W-:-:S04]  /*53d0*/  IADD3 R5, PT, PT, R3, R5, RZ ;  /* 0x0000000503057210 */ /* 0x000fc80007ffe0ff */
[----:B------:R-:W-:-:S05]  /*53e0*/  LEA.HI.X R5, R2, UR21, R5, 0x2, P0 ;  /* 0x0000001502057c11 */ /* 0x000fca00080f1405 */
[----:B------:R1:W-:Y:S02]  /*53f0*/  STG.E.64 desc[UR10][R4.64], R44 ;  /* 0x0000002c04007986 */ /* 0x0003e4000c101b0a */
.L_x_1267:
[----:B------:R-:W-:Y:S05]  /*5400*/  BSYNC.RECONVERGENT B0 ;  /* 0x0000000000007941 */ /* 0x000fea0003800200 */
.L_x_1266:
[----:B0-----:R-:W-:Y:S01]  /*5410*/  FFMA.FTZ R38, R28, R35, R29 ;  /* 0x000000231c267223 */ /* 0x001fe2000001001d */
[----:B------:R-:W-:Y:S01]  /*5420*/  FMUL.FTZ R37, R34, UR9 ;  /* 0x0000000922257c20 */ /* 0x000fe20008410000 */
[----:B------:R-:W-:Y:S06]  /*5430*/  @!P3 BRA `(.L_x_1268) ;  /* 0x000000000048b947 */ /* 0x000fec0003800000 */
        /* <DEDUP_REMOVED lines=18> */
.L_x_1268:
[----:B------:R-:W-:Y:S01]  /*5560*/  FFMA.FTZ R3, R28, R37, R29 ;  /* 0x000000251c037223 */ /* 0x000fe2000001001d */
[----:B------:R-:W-:Y:S01]  /*5570*/  BSSY.RECONVERGENT B0, `(.L_x_1269) ;  /* 0x0000013000007945 */ /* 0x000fe20003800200 */
[----:B------:R-:W-:Y:S01]  /*5580*/  FFMA.FTZ R38, R57, R6, -R38 ;  /* 0x0000000639267223 */ /* 0x000fe20000010826 */
[----:B------:R-:W-:Y:S01]  /*5590*/  FADD.FTZ R20, R20, -UR16 ;  /* 0x8000001014147e21 */ /* 0x000fe20008010000 */
[----:B------:R-:W-:Y:S01]  /*55a0*/  FADD.FTZ R21, R21, -UR16 ;  /* 0x8000001015157e21 */ /* 0x000fe20008010000 */
        /* <DEDUP_REMOVED lines=9> */
[----:B-1----:R-:W-:-:S04]  /*5640*/  IMAD.WIDE.U32 R4, R67, UR4, R2 ;  /* 0x0000000443047c25 */ /* 0x002fc8000f8e0002 */
[----:B------:R-:W-:Y:S01]  /*5650*/  IMAD R3, R67, UR5, R6 ;  /* 0x0000000543037c24 */ /* 0x000fe2000f8e0206 */
[----:B--2---:R-:W-:-:S04]  /*5660*/  LEA R2, P0, R4, UR20, 0x2 ;  /* 0x0000001404027c11 */ /* 0x004fc8000f8010ff */
[----:B------:R-:W-:-:S04]  /*5670*/  IADD3 R3, PT, PT, R5, R3, RZ ;  /* 0x0000000305037210 */ /* 0x000fc80007ffe0ff */
[----:B------:R-:W-:-:S05]  /*5680*/  LEA.HI.X R3, R4, UR21, R3, 0x2, P0 ;  /* 0x0000001504037c11 */ /* 0x000fca00080f1403 */
[----:B------:R0:W-:Y:S02]  /*5690*/  STG.E.64 desc[UR10][R2.64], R38 ;  /* 0x0000002602007986 */ /* 0x0001e4000c101b0a */
.L_x_1270:
[----:B------:R-:W-:Y:S05]  /*56a0*/  BSYNC.RECONVERGENT B0 ;  /* 0x0000000000007941 */ /* 0x000fea0003800200 */
.L_x_1269:
[----:B------:R-:W-:Y:S01]  /*56b0*/  UISETP.NE.AND UP0, UPT, UR15, URZ, UPT ;  /* 0x000000ff0f00728c */ /* 0x000fe2000bf05270 */
[----:B------:R-:W-:Y:S01]  /*56c0*/  FADD.FTZ R40, R8, -UR16 ;  /* 0x8000001008287e21 */ /* 0x000fe20008010000 */
[----:B0-----:R-:W-:Y:S01]  /*56d0*/  FADD.FTZ R38, R9, -UR16 ;  /* 0x8000001009267e21 */ /* 0x001fe20008010000 */
[----:B------:R-:W-:Y:S01]  /*56e0*/  FADD.FTZ R32, R12, -UR16 ;  /* 0x800000100c207e21 */ /* 0x000fe20008010000 */
[----:B------:R-:W-:Y:S01]  /*56f0*/  FADD.FTZ R34, R13, -UR16 ;  /* 0x800000100d227e21 */ /* 0x000fe20008010000 */
[----:B------:R-:W-:Y:S01]  /*5700*/  FADD.FTZ R16, R16, -UR16 ;  /* 0x8000001010107e21 */ /* 0x000fe20008010000 */
[----:B------:R-:W-:Y:S01]  /*5710*/  FADD.FTZ R3, R17, -UR16 ;  /* 0x8000001011037e21 */ /* 0x000fe20008010000 */
[----:B------:R-:W-:Y:S01]  /*5720*/  FADD.FTZ R8, R24, -UR16 ;  /* 0x8000001018087e21 */ /* 0x000fe20008010000 */
[----:B------:R-:W-:Y:S01]  /*5730*/  FADD.FTZ R12, R25, -UR16 ;  /* 0x80000010190c7e21 */ /* 0x000fe20008010000 */
[----:B-1----:R-:W-:Y:S01]  /*5740*/  IADD3 R5, PT, PT, R30, 0xc0, RZ ;  /* 0x000000c01e057810 */ /* 0x002fe20007ffe0ff */
[----:B------:R-:W-:Y:S01]  /*5750*/  FMUL.FTZ R2, R20, UR9 ;  /* 0x0000000914027c20 */ /* 0x000fe20008410000 */
        /* <DEDUP_REMOVED lines=21> */
[C---:B------:R-:W-:Y:S01]  /*58b0*/  FFMA.FTZ R21, R28.reuse, R34, R29 ;  /* 0x000000221c157223 */ /* 0x040fe2000001001d */
[----:B------:R-:W-:Y:S01]  /*58c0*/  SHF.R.S32.HI R39, RZ, 0x1f, R5 ;  /* 0x0000001fff277819 */ /* 0x000fe20000011405 */
[C-C-:B------:R-:W-:Y:S01]  /*58d0*/  FFMA.FTZ R30, R28.reuse, R20, R29.reuse ;  /* 0x000000141c1e7223 */ /* 0x140fe2000001001d */
[C-C-:B------:R-:W-:Y:S01]  /*58e0*/  FFMA.FTZ R13, R28.reuse, R24, R29.reuse ;  /* 0x000000181c0d7223 */ /* 0x140fe2000001001d */
[C-C-:B------:R-:W-:Y:S01]  /*58f0*/  FFMA.FTZ R16, R28.reuse, R8, R29.reuse ;  /* 0x000000081c107223 */ /* 0x140fe2000001001d */
[----:B------:R-:W-:Y:S01]  /*5900*/  ISETP.GE.U32.AND P0, PT, R63, UR18, PT ;  /* 0x000000123f007c0c */ /* 0x000fe2000bf06070 */
[----:B------:R-:W-:Y:S01]  /*5910*/  FFMA.FTZ R29, R28, R12, R29 ;  /* 0x0000000c1c1d7223 */ /* 0x000fe2000001001d */
[----:B------:R-:W-:-:S02]  /*5920*/  ISETP.GE.AND.EX P1, PT, R25, UR19, PT, P1 ;  /* 0x0000001319007c0c */ /* 0x000fc4000bf26310 */
[----:B------:R-:W-:Y:S02]  /*5930*/  ISETP.GE.AND.EX P3, PT, R17, UR19, PT, P3 ;  /* 0x0000001311007c0c */ /* 0x000fe4000bf66330 */
        /* <DEDUP_REMOVED lines=21> */
.L_x_1271:
        /* <DEDUP_REMOVED lines=17> */
.L_x_1273:
[----:B------:R-:W-:Y:S05]  /*5ba0*/  BSYNC.RECONVERGENT B0 ;  /* 0x0000000000007941 */ /* 0x000fea0003800200 */
.L_x_1272:
        /* <DEDUP_REMOVED lines=19> */
.L_x_1274:
        /* <DEDUP_REMOVED lines=17> */
.L_x_1276:
[----:B------:R-:W-:Y:S05]  /*5df0*/  BSYNC.RECONVERGENT B0 ;  /* 0x0000000000007941 */ /* 0x000fea0003800200 */
.L_x_1275:
[----:B------:R-:W-:Y:S05]  /*5e00*/  BRA.U !UP0, `(.L_x_1277) ;  /* 0x0000000108487547 */ /* 0x000fea000b800000 */
[----:B------:R-:W-:Y:S01]  /*5e10*/  FFMA.FTZ R32, R57, R32, R60 ;  /* 0x0000002039207223 */ /* 0x000fe2000001003c */
[----:B------:R-:W-:-:S03]  /*5e20*/  FFMA.FTZ R34, R0, R34, R61 ;  /* 0x0000002200227223 */ /* 0x000fc6000001003d */
[----:B------:R-:W-:Y:S01]  /*5e30*/  FMUL.FTZ R2, R32, -1.4426950216293334961 ;  /* 0xbfb8aa3b20027820 */ /* 0x000fe20000410000 */
[----:B01----:R-:W-:-:S05]  /*5e40*/  FMUL.FTZ R4, R34, -1.4426950216293334961 ;  /* 0xbfb8aa3b22047820 */ /* 0x003fca0000410000 */
        /* <DEDUP_REMOVED lines=14> */
.L_x_1277:
        /* <DEDUP_REMOVED lines=17> */
.L_x_1279:
[----:B------:R-:W-:Y:S05]  /*6040*/  BSYNC.RECONVERGENT B0 ;  /* 0x0000000000007941 */ /* 0x000fea0003800200 */
.L_x_1278:
[----:B------:R-:W-:Y:S05]  /*6050*/  BRA.U !UP0, `(.L_x_1280) ;  /* 0x0000000108487547 */ /* 0x000fea000b800000 */
[----:B------:R-:W-:Y:S01]  /*6060*/  FFMA.FTZ R20, R57, R20, R60 ;  /* 0x0000001439147223 */ /* 0x000fe2000001003c */
[----:B------:R-:W-:-:S03]  /*6070*/  FFMA.FTZ R24, R0, R24, R61 ;  /* 0x0000001800187223 */ /* 0x000fc6000001003d */
[----:B--2---:R-:W-:Y:S01]  /*6080*/  FMUL.FTZ R2, R20, -1.4426950216293334961 ;  /* 0xbfb8aa3b14027820 */ /* 0x004fe20000410000 */
        /* <DEDUP_REMOVED lines=15> */
.L_x_1280:
[----:B------:R-:W-:Y:S01]  /*6180*/  BSSY.RECONVERGENT B0, `(.L_x_1281) ;  /* 0x0000012000007945 */ /* 0x000fe20003800200 */
[----:B------:R-:W-:Y:S01]  /*6190*/  FFMA.FTZ R30, R57, R18, -R30 ;  /* 0x00000012391e7223 */ /* 0x000fe2000001081e */
[----:B------:R-:W-:Y:S01]  /*61a0*/  SHF.R.S32.HI R10, RZ, 0x1f, R63 ;  /* 0x0000001fff0a7819 */ /* 0x000fe2000001143f */
[----:B------:R-:W-:Y:S01]  /*61b0*/  FFMA.FTZ R13, R0, R19, -R13 ;  /* 0x00000013000d7223 */ /* 0x000fe2000001080d */
[----:B------:R-:W-:Y:S06]  /*61c0*/  @P4 BRA `(.L_x_1282) ;  /* 0x0000000000344947 */ /* 0x000fec0003800000 */
[----:B------:R-:W3:Y:S01]  /*61d0*/  LDCU.64 UR4, c[0x0][0x3f8] ;  /* 0x00007f00ff0477ac */ /* 0x000ee20008000a00 */
[----:B--2---:R-:W-:Y:S01]  /*61e0*/  MOV R2, R74 ;  /* 0x0000004a00027202 */ /* 0x004fe20000000f00 */
[----:B------:R-:W-:Y:S01]  /*61f0*/  FMUL.FTZ R30, R30, UR9 ;  /* 0x000000091e1e7c20 */ /* 0x000fe20008410000 */
[----:B------:R-:W-:Y:S01]  /*6200*/  MOV R3, R73 ;  /* 0x0000004900037202 */ /* 0x000fe20000000f00 */
[----:B------:R-:W2:Y:S01]  /*6210*/  LDCU.64 UR20, c[0x0][0x380] ;  /* 0x00007000ff1477ac */ /* 0x000ea20008000a00 */
[----:B------:R-:W-:Y:S01]  /*6220*/  FMUL.FTZ R31, R13, UR9 ;  /* 0x000000090d1f7c20 */ /* 0x000fe20008410000 */
[----:B---3--:R-:W-:Y:S02]  /*6230*/  IMAD R9, R9, UR4, RZ ;  /* 0x0000000409097c24 */ /* 0x008fe4000f8e02ff */
[----:B01----:R-:W-:-:S04]  /*6240*/  IMAD.WIDE.U32 R4, R64, UR4, R2 ;  /* 0x0000000440047c25 */ /* 0x003fc8000f8e0002 */
[----:B------:R-:W-:Y:S01]  /*6250*/  IMAD R9, R64, UR5, R9 ;  /* 0x0000000540097c24 */ /* 0x000fe2000f8e0209 */
[----:B--2---:R-:W-:-:S04]  /*6260*/  LEA R2, P1, R4, UR20, 0x2 ;  /* 0x0000001404027c11 */ /* 0x004fc8000f8210ff */
[----:B------:R-:W-:-:S04]  /*6270*/  IADD3 R9, PT, PT, R5, R9, RZ ;  /* 0x0000000905097210 */ /* 0x000fc80007ffe0ff */
[----:B------:R-:W-:-:S05]  /*6280*/  LEA.HI.X R3, R4, UR21, R9, 0x2, P1 ;  /* 0x0000001504037c11 */ /* 0x000fca00088f1409 */
[----:B------:R3:W-:Y:S02]  /*6290*/  STG.E.64 desc[UR10][R2.64], R30 ;  /* 0x0000001e02007986 */ /* 0x0007e4000c101b0a */
.L_x_1282:
[----:B------:R-:W-:Y:S05]  /*62a0*/  BSYNC.RECONVERGENT B0 ;  /* 0x0000000000007941 */ /* 0x000fea0003800200 */
.L_x_1281:
[----:B------:R-:W-:Y:S05]  /*62b0*/  BRA.U !UP0, `(.L_x_1283) ;  /* 0x0000000108487547 */ /* 0x000fea000b800000 */
[----:B------:R-:W-:Y:S01]  /*62c0*/  FFMA.FTZ R8, R57, R8, R60 ;  /* 0x0000000839087223 */ /* 0x000fe2000001003c */
[----:B------:R-:W-:-:S03]  /*62d0*/  FFMA.FTZ R12, R0, R12, R61 ;  /* 0x0000000c000c7223 */ /* 0x000fc6000001003d */
[----:B--23--:R-:W-:Y:S01]  /*62e0*/  FMUL.FTZ R2, R8, -1.4426950216293334961 ;  /* 0xbfb8aa3b08027820 */ /* 0x00cfe20000410000 */
        /* <DEDUP_REMOVED lines=15> */
.L_x_1283:
[----:B------:R-:W-:Y:S01]  /*63e0*/  ISETP.GE.AND.EX P0, PT, R10, UR19, PT, P0 ;  /* 0x000000130a007c0c */ /* 0x000fe2000bf06300 */
[----:B------:R-:W-:Y:S01]  /*63f0*/  FFMA.FTZ R16, R57, R26, -R16 ;  /* 0x0000001a39107223 */ /* 0x000fe20000010810 */
[----:B------:R-:W-:Y:S01]  /*6400*/  FFMA.FTZ R29, R0, R27, -R29 ;  /* 0x0000001b001d7223 */ /* 0x000fe2000001081d */
[----:B------:R-:W-:Y:S02]  /*6410*/  BSSY.RECONVERGENT B0, `(.L_x_1284) ;  /* 0x000000e000007945 */ /* 0x000fe40003800200 */
[----:B------:R-:W-:Y:S01]  /*6420*/  FMUL.FTZ R16, R16, UR9 ;  /* 0x0000000910107c20 */ /* 0x000fe20008410000 */
[----:B------:R-:W-:-:S07]  /*6430*/  FMUL.FTZ R17, R29, UR9 ;  /* 0x000000091d117c20 */ /* 0x000fce0008410000 */
[----:B------:R-:W-:Y:S05]  /*6440*/  @P0 BRA `(.L_x_1285) ;  /* 0x0000000000280947 */ /* 0x000fea0003800000 */
[----:B------:R-:W4:Y:S01]  /*6450*/  LDCU.64 UR4, c[0x0][0x3f8] ;  /* 0x00007f00ff0477ac */ /* 0x000f220008000a00 */
[----:B------:R-:W-:Y:S01]  /*6460*/  MOV R72, R74 ;  /* 0x0000004a00487202 */ /* 0x000fe20000000f00 */
[----:B------:R-:W5:Y:S01]  /*6470*/  LDCU.64 UR16, c[0x0][0x380] ;  /* 0x00007000ff1077ac */ /* 0x000f620008000a00 */
[----:B----4-:R-:W-:-:S03]  /*6480*/  IMAD R0, R10, UR4, RZ ;  /* 0x000000040a007c24 */ /* 0x010fc6000f8e02ff */
[----:B------:R-:W-:-:S04]  /*6490*/  IMAD.WIDE.U32 R72, R63, UR4, R72 ;  /* 0x000000043f487c25 */ /* 0x000fc8000f8e0048 */
[----:B--23--:R-:W-:Y:S01]  /*64a0*/  IMAD R3, R63, UR5, R0 ;  /* 0x000000053f037c24 */ /* 0x00cfe2000f8e0200 */
[----:B-----5:R-:W-:-:S04]  /*64b0*/  LEA R2, P0, R72, UR16, 0x2 ;  /* 0x0000001048027c11 */ /* 0x020fc8000f8010ff */
[----:B------:R-:W-:-:S04]  /*64c0*/  IADD3 R3, PT, PT, R73, R3, RZ ;  /* 0x0000000349037210 */ /* 0x000fc80007ffe0ff */
[----:B------:R-:W-:-:S05]  /*64d0*/  LEA.HI.X R3, R72, UR17, R3, 0x2, P0 ;  /* 0x0000001148037c11 */ /* 0x000fca00080f1403 */
[----:B------:R4:W-:Y:S02]  /*64e0*/  STG.E.64 desc[UR10][R2.64], R16 ;  /* 0x0000001002007986 */ /* 0x0009e4000c101b0a */
.L_x_1285:
[----:B------:R-:W-:Y:S05]  /*64f0*/  BSYNC.RECONVERGENT B0 ;  /* 0x0000000000007941 */ /* 0x000fea0003800200 */
.L_x_1284:
[----:B------:R-:W-:Y:S01]  /*6500*/  UIADD3 UR7, UPT, UPT, UR14, UR7, URZ ;  /* 0x000000070e077290 */ /* 0x000fe2000fffe0ff */
[----:B------:R-:W-:-:S03]  /*6510*/  IADD3 R62, PT, PT, R62, 0x1, RZ ;  /* 0x000000013e3e7810 */ /* 0x000fc60007ffe0ff */
[----:B------:R-:W-:-:S09]  /*6520*/  UISETP.GE.AND UP0, UPT, UR7, UR6, UPT ;  /* 0x000000060700728c */ /* 0x000fd2000bf06270 */
[----:B------:R-:W-:Y:S05]  /*6530*/  BRA.U !UP0, `(.L_x_1286) ;  /* 0xffffff9d08147547 */ /* 0x000fea000b83ffff */
.L_x_1243:
[----:B01----:R-:W0:Y:S01]  /*6540*/  LDC R4, c[0x0][0x370] ;  /* 0x0000dc00ff047b82 */ /* 0x003e220000000800 */
[----:B------:R-:W-:Y:S01]  /*6550*/  ISETP.NE.AND P2, PT, R59, RZ, PT ;  /* 0x000000ff3b00720c */ /* 0x000fe20003f45270 */
[----:B------:R-:W-:Y:S06]  /*6560*/  BSSY.RECONVERGENT B0, `(.L_x_1287) ;  /* 0x0000011000007945 */ /* 0x000fec0003800200 */
[----:B------:R-:W1:Y:S08]  /*6570*/  LDC R7, c[0x0][0x374] ;  /* 0x0000dd00ff077b82 */ /* 0x000e700000000800 */
[----:B--234-:R-:W2:Y:S01]  /*6580*/  LDC.64 R2, c[0x0][0x3c8] ;  /* 0x0000f200ff027b82 */ /* 0x01cea20000000a00 */
[----:B0-----:R-:W-:-:S02]  /*6590*/  IADD3 R5, PT, PT, R4, -0x1, RZ ;  /* 0xffffffff04057810 */ /* 0x001fc40007ffe0ff */
[----:B------:R-:W-:Y:S02]  /*65a0*/  ISETP.NE.AND P1, PT, R4, 0x1, PT ;  /* 0x000000010400780c */ /* 0x000fe40003f25270 */
[----:B-1----:R-:W-:-:S04]  /*65b0*/  IADD3 R0, PT, PT, R7, -0x1, RZ ;  /* 0xffffffff07007810 */ /* 0x002fc80007ffe0ff */
        /* <DEDUP_REMOVED lines=11> */
.L_x_1288:
[----:B------:R-:W-:Y:S05]  /*6670*/  BSYNC.RECONVERGENT B0 ;  /* 0x0000000000007941 */ /* 0x000fea0003800200 */
.L_x_1287:
[----:B------:R-:W-:Y:S05]  /*6680*/  @P0 EXIT ;  /* 0x000000000000094d */ /* 0x000fea0003800000 */
[----:B------:R-:W-:Y:S05]  /*6690*/  @P2 BRA `(.L_x_1289) ;  /* 0x0000000000202947 */ /* 0x000fea0003800000 */
[----:B------:R-:W-:-:S05]  /*66a0*/  IMAD R0, R4, R7, RZ ;  /* 0x0000000704007224 */ /* 0x000fca00078e02ff */
[----:B------:R-:W-:-:S13]  /*66b0*/  ISETP.NE.AND P0, PT, R0, -0x1, PT ;  /* 0xffffffff0000780c */ /* 0x000fda0003f05270 */
[----:B------:R-:W-:Y:S05]  /*66c0*/  @!P0 BRA `(.L_x_1289) ;  /* 0x0000000000148947 */ /* 0x000fea0003800000 */
.L_x_1290:
[----:B0-----:R-:W2:Y:S04]  /*66d0*/  LDG.E.STRONG.GPU R5, desc[UR10][R2.64] ;  /* 0x0000000a02057981 */ /* 0x001ea8000c1ef900 */
[----:B--2---:R-:W-:Y:S01]  /*66e0*/  CCTL.IVALL ;  /* 0x00000000ff00798f */ /* 0x004fe20002000000 */
[----:B------:R-:W-:Y:S05]  /*66f0*/  YIELD ;  /* 0x0000000000007946 */ /* 0x000fea0003800000 */
[----:B------:R-:W-:-:S13]  /*6700*/  ISETP.NE.AND P0, PT, R5, R0, PT ;  /* 0x000000000500720c */ /* 0x000fda0003f05270 */
[----:B------:R-:W-:Y:S05]  /*6710*/  @P0 BRA `(.L_x_1290) ;  /* 0xfffffffc00ec0947 */ /* 0x000fea000383ffff */
.L_x_1289:
        /* <DEDUP_REMOVED lines=48> */
[----:B0-----:R-:W-:Y:S02]  /*6a20*/  IADD3 R25, P1, PT, R20, UR4, RZ ;  /* 0x0000000414197c10 */ /* 0x001fe4000ff3e0ff */
        /* <DEDUP_REMOVED lines=11> */
.L_x_1293:
        /* <DEDUP_REMOVED lines=31> */
.L_x_1292:
[----:B------:R-:W-:Y:S05]  /*6cd0*/  BSYNC.RECONVERGENT B0 ;  /* 0x0000000000007941 */ /* 0x000fea0003800200 */
.L_x_1291:
[----:B------:R-:W-:Y:S05]  /*6ce0*/  @!P0 EXIT ;  /* 0x000000000000894d */ /* 0x000fea0003800000 */
[C---:B------:R-:W-:Y:S01]  /*6cf0*/  SHF.L.U64.HI R13, R12.reuse, 0x2, R13 ;  /* 0x000000020c0d7819 */ /* 0x040fe2000001020d */
[----:B------:R-:W1:Y:S01]  /*6d00*/  LDCU.64 UR4, c[0x0][0x3d8] ;  /* 0x00007b00ff0477ac */ /* 0x000e620008000a00 */
[----:B0-----:R-:W-:Y:S02]  /*6d10*/  SHF.L.U32 R19, R12, 0x2, RZ ;  /* 0x000000020c137819 */ /* 0x001fe400000006ff */
[C---:B------:R-:W-:Y:S01]  /*6d20*/  SHF.L.U64.HI R21, R26.reuse, 0x2, R33 ;  /* 0x000000021a157819 */ /* 0x040fe20000010221 */
[----:B------:R-:W0:Y:S01]  /*6d30*/  LDCU.64 UR6, c[0x0][0x388] ;  /* 0x00007100ff0677ac */ /* 0x000e220008000a00 */
[----:B------:R-:W-:Y:S02]  /*6d40*/  SHF.L.U32 R23, R26, 0x2, RZ ;  /* 0x000000021a177819 */ /* 0x000fe400000006ff */
[C---:B------:R-:W-:Y:S01]  /*6d50*/  SHF.L.U64.HI R15, R0.reuse, 0x2, R3 ;  /* 0x00000002000f7819 */ /* 0x040fe20000010203 */
[----:B------:R-:W2:Y:S01]  /*6d60*/  LDCU.64 UR8, c[0x0][0x390] ;  /* 0x00007200ff0877ac */ /* 0x000ea20008000a00 */
[----:B------:R-:W-:-:S07]  /*6d70*/  SHF.L.U32 R17, R0, 0x2, RZ ;  /* 0x0000000200117819 */ /* 0x000fce00000006ff */
.L_x_1294:
        /* <DEDUP_REMOVED lines=9> */
[----:B------:R-:W-:-:S02]  /*6e10*/  IADD3.X R25, PT, PT, R5, R21, RZ, P2, !PT ;  /* 0x0000001505197210 */ /* 0x000fc400017fe4ff */
[----:B------:R-:W-:Y:S01]  /*6e20*/  IADD3.X R11, PT, PT, R5, R13, RZ, P1, !PT ;  /* 0x0000000d050b7210 */ /* 0x000fe20000ffe4ff */
[----:B------:R-:W3:Y:S04]  /*6e30*/  LDG.E R7, desc[UR10][R6.64] ;  /* 0x0000000a06077981 */ /* 0x000ee8000c1e1900 */
[----:B------:R-:W4:Y:S04]  /*6e40*/  LDG.E R10, desc[UR10][R10.64] ;  /* 0x0000000a0a0a7981 */ /* 0x000f28000c1e1900 */
[----:B------:R-:W4:Y:S01]  /*6e50*/  LDG.E R25, desc[UR10][R24.64] ;  /* 0x0000000a18197981 */ /* 0x000f22000c1e1900 */
[----:B------:R-:W-:-:S02]  /*6e60*/  LOP3.LUT R8, R18, 0xfffffffc, RZ, 0xc0, !PT ;  /* 0xfffffffc12087812 */ /* 0x000fc400078ec0ff */
[----:B------:R-:W-:Y:S02]  /*6e70*/  LOP3.LUT R9, R20, 0x1, RZ, 0xc0, !PT ;  /* 0x0000000114097812 */ /* 0x000fe400078ec0ff */
[----:B0-----:R-:W-:-:S04]  /*6e80*/  IADD3 R26, P0, PT, R8, UR6, RZ ;  /* 0x00000006081a7c10 */ /* 0x001fc8000ff1e0ff */
[C---:B------:R-:W-:Y:S02]  /*6e90*/  IADD3.X R27, PT, PT, R9.reuse, UR7, RZ, P0, !PT ;  /* 0x00000007091b7c10 */ /* 0x040fe400087fe4ff */
[C---:B--2---:R-:W-:Y:S02]  /*6ea0*/  IADD3 R28, P0, PT, R8.reuse, UR8, RZ ;  /* 0x00000008081c7c10 */ /* 0x044fe4000ff1e0ff */
[----:B------:R-:W-:Y:S02]  /*6eb0*/  IADD3 R8, P1, PT, R8, UR4, RZ ;  /* 0x0000000408087c10 */ /* 0x000fe4000ff3e0ff */
[----:B------:R-:W-:Y:S02]  /*6ec0*/  IADD3.X R29, PT, PT, R9, UR9, RZ, P0, !PT ;  /* 0x00000009091d7c10 */ /* 0x000fe400087fe4ff */
[----:B-1----:R-:W-:Y:S02]  /*6ed0*/  IADD3 R4, P2, PT, R8, R23, RZ ;  /* 0x0000001708047210 */ /* 0x002fe40007f5e0ff */
[----:B---3--:R-:W-:-:S02]  /*6ee0*/  F2FP.BF16.F32.PACK_AB R31, R7, R2 ;  /* 0x00000002071f723e */ /* 0x008fc400000010ff */
[----:B------:R-:W-:-:S04]  /*6ef0*/  LOP3.LUT R2, R20, 0x3, RZ, 0xc0, !PT ;  /* 0x0000000314027812 */ /* 0x000fc800078ec0ff */
[----:B------:R-:W-:Y:S02]  /*6f00*/  IADD3.X R9, PT, PT, R2, UR5, RZ, P1, !PT ;  /* 0x0000000502097c10 */ /* 0x000fe40008ffe4ff */
[----:B----4-:R-:W-:Y:S02]  /*6f10*/  F2FP.BF16.F32.PACK_AB R33, R25, R10 ;  /* 0x0000000a1921723e */ /* 0x010fe400000010ff */
[C---:B------:R-:W-:Y:S02]  /*6f20*/  IADD3 R10, P0, PT, R8.reuse, R17, RZ ;  /* 0x00000011080a7210 */ /* 0x040fe40007f1e0ff */
[----:B------:R-:W-:Y:S02]  /*6f30*/  IADD3 R6, P1, PT, R8, R19, RZ ;  /* 0x0000001308067210 */ /* 0x000fe40007f3e0ff */
[C---:B------:R-:W-:Y:S02]  /*6f40*/  IADD3.X R11, PT, PT, R9.reuse, R15, RZ, P0, !PT ;  /* 0x0000000f090b7210 */ /* 0x040fe400007fe4ff */
[----:B------:R-:W-:-:S02]  /*6f50*/  IADD3.X R7, PT, PT, R9, R13, RZ, P1, !PT ;  /* 0x0000000d09077210 */ /* 0x000fc40000ffe4ff */
        /* <DEDUP_REMOVED lines=57> */
.L_x_1295:
        /* <DEDUP_REMOVED lines=9> */
.L_x_2498:


//--------------------- .text._Z35group_norm_nhwc_bwd_one_pass_kernelI11Fp32IOFp16WLi64ELi4ELi128EEv26Group_norm_nhwc_bwd_params --------------------------
	.section	.text._Z35group_norm_nhwc_bwd_one_pass_kernelI11Fp32IOFp16WLi64ELi4ELi128EEv26Group_norm_nhwc_bwd_params,"ax",@progbits
	.align	128
        .global         _Z35group_norm_nhwc_bwd_one_pass_kernelI11Fp32IOFp16WLi64ELi4ELi128EEv26Group_norm_nhwc_bwd_params
        .type           _Z35group_norm_nhwc_bwd_one_pass_kernelI11Fp32IOFp16WLi64ELi4ELi128EEv26Group_norm_nhwc_bwd_params,@function
        .size           _Z35group_norm_nhwc_bwd_one_pass_kernelI11Fp32IOFp16WLi64ELi4ELi128EEv26Group_norm_nhwc_bwd_params,(.L_x_2499 - _Z35group_norm_nhwc_bwd_one_pass_kernelI11Fp32IOFp16WLi64ELi4ELi128EEv26Group_norm_nhwc_bwd_params)
        .other          _Z35group_norm_nhwc_bwd_one_pass_kernelI11Fp32IOFp16WLi64ELi4ELi128EEv26Group_norm_nhwc_bwd_params,@"STO_CUDA_ENTRY STV_DEFAULT"
_Z35group_norm_nhwc_bwd_one_pass_kernelI11Fp32IOFp16WLi64ELi4ELi128EEv26Group_norm_nhwc_bwd_params:
.text._Z35group_norm_nhwc_bwd_one_pass_kernelI11Fp32IOFp16WLi64ELi4ELi128EEv26Group_norm_nhwc_bwd_params:
        /* <DEDUP_REMOVED lines=27> */
.L_x_1317:
        /* <DEDUP_REMOVED lines=95> */
[----:B----4-:R-:W-:Y:S02]  /*07a0*/  @P2 HADD2.F32 R30, -RZ, R2.H0_H0 ;  /* 0x20000002ff1e2230 */ /* 0x010fe40000004100 */
[----:B------:R-:W-:Y:S01]  /*07b0*/  FMUL.FTZ R2, R13, UR17 ;  /* 0x000000110d027c20 */ /* 0x000fe20008410000 */
[----:B-----5:R-:W-:Y:S02]  /*07c0*/  @P2 HADD2.F32 R28, -RZ, R18.H0_H0 ;  /* 0x20000012ff1c2230 */ /* 0x020fe40000004100 */
[----:B------:R-:W-:Y:S02]  /*07d0*/  HADD2.F32 R27, -RZ, R27.H0_H0 ;  /* 0x2000001bff1b7230 */ /* 0x000fe40000004100 */
[----:B------:R-:W-:Y:S01]  /*07e0*/  HADD2.F32 R25, -RZ, R25.H0_H0 ;  /* 0x20000019ff197230 */ /* 0x000fe20000004100 */
        /* <DEDUP_REMOVED lines=21> */
.L_x_1297:
        /* <DEDUP_REMOVED lines=44> */
.L_x_1299:
[----:B------:R-:W-:Y:S05]  /*0c00*/  BSYNC.RECONVERGENT B0 ;  /* 0x0000000000007941 */ /* 0x000fea0003800200 */
.L_x_1298:
        /* <DEDUP_REMOVED lines=15> */
.L_x_1301:
[----:B------:R-:W-:Y:S05]  /*0d00*/  BSYNC.RECONVERGENT B0 ;  /* 0x0000000000007941 */ /* 0x000fea0003800200 */
.L_x_1300:
        /* <DEDUP_REMOVED lines=318> */
.L_x_1303:
[----:B------:R-:W-:Y:S05]  /*20f0*/  BSYNC.RECONVERGENT B0 ;  /* 0x0000000000007941 */ /* 0x000fea0003800200 */
.L_x_1302:
        /* <DEDUP_REMOVED lines=28> */
.L_x_1305:
[----:B------:R-:W-:Y:S05]  /*22c0*/  BSYNC.RECONVERGENT B0 ;  /* 0x0000000000007941 */ /* 0x000fea0003800200 */
.L_x_1304:
        /* <DEDUP_REMOVED lines=30> */
.L_x_1308:
[----:B0-----:R-:W4:Y:S04]  /*24b0*/  LDG.E.STRONG.GPU R3, desc[UR14][R8.64] ;  /* 0x0000000e08037981 */ /* 0x001f28000c1ef900 */
[----:B----4-:R-:W-:Y:S01]  /*24c0*/  CCTL.IVALL ;  /* 0x00000000ff00798f */ /* 0x010fe20002000000 */
[----:B------:R-:W-:Y:S05]  /*24d0*/  YIELD ;  /* 0x0000000000007946 */ /* 0x000fea0003800000 */
[----:B------:R-:W-:-:S13]  /*24e0*/  ISETP.NE.AND P1, PT, R3, R12, PT ;  /* 0x0000000c0300720c */ /* 0x000fda0003f25270 */
[----:B------:R-:W-:Y:S05]  /*24f0*/  @P1 BRA `(.L_x_1308) ;  /* 0xfffffffc00ec1947 */ /* 0x000fea000383ffff */
.L_x_1307:
[----:B------:R-:W-:Y:S05]  /*2500*/  WARPSYNC.ALL ;  /* 0x0000000000007948 */ /* 0x000fea0003800000 */
[----:B------:R-:W-:Y:S01]  /*2510*/  BAR.SYNC.DEFER_BLOCKING 0x0 ;  /* 0x0000000000007b1d */ /* 0x000fe20000010000 */
[----:B0-----:R-:W-:-:S05]  /*2520*/  HFMA2 R3, -RZ, RZ, 0, 0 ;  /* 0x00000000ff037431 */ /* 0x001fca00000001ff */
[----:B------:R-:W-:Y:S05]  /*2530*/  @!P4 BRA `(.L_x_1309) ;  /* 0x00000004002cc947 */ /* 0x000fea0003800000 */
[----:B------:R-:W-:-:S07]  /*2540*/  MOV R3, RZ ;  /* 0x000000ff00037202 */ /* 0x000fce0000000f00 */
.L_x_1310:
        /* <DEDUP_REMOVED lines=74> */
.L_x_1309:
        /* <DEDUP_REMOVED lines=44> */
.L_x_1311:
        /* <DEDUP_REMOVED lines=22> */
.L_x_1312:
        /* <DEDUP_REMOVED lines=11> */
.L_x_1313:
[----:B------:R-:W-:Y:S05]  /*2ec0*/  BSYNC.RECONVERGENT B0 ;  /* 0x0000000000007941 */ /* 0x000fea0003800200 */
.L_x_1306:
        /* <DEDUP_REMOVED lines=26> */
.L_x_1314:
        /* <DEDUP_REMOVED lines=22> */
.L_x_1316:
[----:B------:R-:W-:Y:S05]  /*31d0*/  BSYNC.RECONVERGENT B0 ;  /* 0x0000000000007941 */ /* 0x000fea0003800200 */
.L_x_1315:
[----:B------:R-:W-:Y:S02]  /*31e0*/  UIADD3 UR11, UPT, UPT, UR21, UR11, URZ ;  /* 0x0000000b150b7290 */ /* 0x000fe4000fffe0ff */
[----:B------:R-:W-:Y:S02]  /*31f0*/  UIADD3 UR4, UPT, UPT, UR4, 0x1, URZ ;  /* 0x0000000104047890 */ /* 0x000fe4000fffe0ff */
[----:B------:R-:W-:-:S09]  /*3200*/  UISETP.GE.AND UP0, UPT, UR11, UR5, UPT ;  /* 0x000000050b00728c */ /* 0x000fd2000bf06270 */
[----:B------:R-:W-:Y:S05]  /*3210*/  BRA.U !UP0, `(.L_x_1317) ;  /* 0xffffffcd08e47547 */ /* 0x000fea000b83ffff */
.L_x_1296:
        /* <DEDUP_REMOVED lines=19> */
.L_x_1319:
[----:B------:R-:W-:Y:S05]  /*3350*/  BSYNC.RECONVERGENT B0 ;  /* 0x0000000000007941 */ /* 0x000fea0003800200 */
.L_x_1318:
[----:B------:R-:W-:Y:S05]  /*3360*/  @P0 EXIT ;  /* 0x000000000000094d */ /* 0x000fea0003800000 */
[----:B------:R-:W-:Y:S05]  /*3370*/  @P2 BRA `(.L_x_1320) ;  /* 0x0000000000202947 */ /* 0x000fea0003800000 */
[----:B------:R-:W-:-:S05]  /*3380*/  IMAD R0, R4, R7, RZ ;  /* 0x0000000704007224 */ /* 0x000fca00078e02ff */
[----:B------:R-:W-:-:S13]  /*3390*/  ISETP.NE.AND P0, PT, R0, -0x1, PT ;  /* 0xffffffff0000780c */ /* 0x000fda0003f05270 */
[----:B------:R-:W-:Y:S05]  /*33a0*/  @!P0 BRA `(.L_x_1320) ;  /* 0x0000000000148947 */ /* 0x000fea0003800000 */
.L_x_1321:
[----:B0-----:R-:W3:Y:S04]  /*33b0*/  LDG.E.STRONG.GPU R5, desc[UR14][R2.64] ;  /* 0x0000000e02057981 */ /* 0x001ee8000c1ef900 */
[----:B---3--:R-:W-:Y:S01]  /*33c0*/  CCTL.IVALL ;  /* 0x00000000ff00798f */ /* 0x008fe20002000000 */
[----:B------:R-:W-:Y:S05]  /*33d0*/  YIELD ;  /* 0x0000000000007946 */ /* 0x000fea0003800000 */
[----:B------:R-:W-:-:S13]  /*33e0*/  ISETP.NE.AND P0, PT, R5, R0, PT ;  /* 0x000000000500720c */ /* 0x000fda0003f05270 */
[----:B------:R-:W-:Y:S05]  /*33f0*/  @P0 BRA `(.L_x_1321) ;  /* 0xfffffffc00ec0947 */ /* 0x000fea000383ffff */
.L_x_1320:
        /* <DEDUP_REMOVED lines=67> */
.L_x_1324:
        /* <DEDUP_REMOVED lines=32> */
.L_x_1323:
[----:B------:R-:W-:Y:S05]  /*3a30*/  BSYNC.RECONVERGENT B0 ;  /* 0x0000000000007941 */ /* 0x000fea0003800200 */
.L_x_1322:
        /* <DEDUP_REMOVED lines=11> */
.L_x_1326:
        /* <DEDUP_REMOVED lines=81> */
[----:B---3--:R-:W-:Y:S02]  /*4000*/  F2FP.F16.F32.PACK_AB R5, R11, R4 ;  /* 0x000000040b05723e */ /* 0x008fe400000000ff */
[----:B----4-:R-:W-:-:S03]  /*4010*/  F2FP.F16.F32.PACK_AB R7, R9, R6 ;  /* 0x000000060907723e */ /* 0x010fc600000000ff */
[----:B------:R1:W-:Y:S04]  /*4020*/  STG.E desc[UR14][R2.64], R5 ;  /* 0x0000000502007986 */ /* 0x0003e8000c10190e */
[----:B------:R1:W-:Y:S01]  /*4030*/  STG.E desc[UR14][R14.64], R7 ;  /* 0x000000070e007986 */ /* 0x0003e2000c10190e */
[----:B------:R-:W-:Y:S01]  /*4040*/  HFMA2 R11, -RZ, RZ, 0, 0 ;  /* 0x00000000ff0b7431 */ /* 0x000fe200000001ff */
[----:B------:R-:W-:Y:S06]  /*4050*/  @P0 BRA `(.L_x_1326) ;  /* 0xfffffff800a40947 */ /* 0x000fec000383ffff */
[----:B------:R-:W-:Y:S05]  /*4060*/  BSYNC.RECONVERGENT B0 ;  /* 0x0000000000007941 */ /* 0x000fea0003800200 */
.L_x_1325:
[----:B------:R-:W-:Y:S05]  /*4070*/  EXIT ;  /* 0x000000000000794d */ /* 0x000fea0003800000 */
.L_x_1327:
        /* <DEDUP_REMOVED lines=16> */
.L_x_2499:


//--------------------- .text._Z35group_norm_nhwc_bwd_one_pass_kernelI11Fp32IOFp16WLi128ELi4ELi128EEv26Group_norm_nhwc_bwd_params --------------------------
	.section	.text._Z35group_norm_nhwc_bwd_one_pass_kernelI11Fp32IOFp16WLi128ELi4ELi128EEv26Group_norm_nhwc_bwd_params,"ax",@progbits
	.align	128
        .global         _Z35group_norm_nhwc_bwd_one_pass_kernelI11Fp32IOFp16WLi128ELi4ELi128EEv26Group_norm_nhwc_bwd_params
        .type           _Z35group_norm_nhwc_bwd_one_pass_kernelI11Fp32IOFp16WLi128ELi4ELi128EEv26Group_norm_nhwc_bwd_params,@function
        .size           _Z35group_norm_nhwc_bwd_one_pass_kernelI11Fp32IOFp16WLi128ELi4ELi128EEv26Group_norm_nhwc_bwd_params,(.L_x_2500 - _Z35group_norm_nhwc_bwd_one_pass_kernelI11Fp32IOFp16WLi128ELi4ELi128EEv26Group_norm_nhwc_bwd_params)
        .other          _Z35group_norm_nhwc_bwd_one_pass_kernelI11Fp32IOFp16WLi128ELi4ELi128EEv26Group_norm_nhwc_bwd_params,@"STO_CUDA_ENTRY STV_DEFAULT"
_Z35group_norm_nhwc_bwd_one_pass_kernelI11Fp32IOFp16WLi128ELi4ELi128EEv26Group_norm_nhwc_bwd_params:
.text._Z35group_norm_nhwc_bwd_one_pass_kernelI11Fp32IOFp16WLi128ELi4ELi128EEv26Group_norm_nhwc_bwd_params:
        /* <DEDUP_REMOVED lines=27> */
.L_x_1353:
        /* <DEDUP_REMOVED lines=116> */
[----:B---3--:R-:W-:Y:S02]  /*08f0*/  @P3 HADD2.F32 R32, -RZ, R25.H0_H0 ;  /* 0x20000019ff203230 */ /* 0x008fe40000004100 */
[----:B----4-:R-:W-:Y:S02]  /*0900*/  @P3 HADD2.F32 R33, -RZ, R24.H0_H0 ;  /* 0x20000018ff213230 */ /* 0x010fe40000004100 */
[----:B------:R-:W-:Y:S02]  /*0910*/  HADD2.F32 R29, -RZ, R29.H0_H0 ;  /* 0x2000001dff1d7230 */ /* 0x000fe40000004100 */
[----:B------:R-:W-:Y:S01]  /*0920*/  HADD2.F32 R0, -RZ, R0.H0_H0 ;  /* 0x20000000ff007230 */ /* 0x000fe20000004100 */
        /* <DEDUP_REMOVED lines=30> */
.L_x_1329:
        /* <DEDUP_REMOVED lines=68> */
.L_x_1330:
        /* <DEDUP_REMOVED lines=37> */
.L_x_1332:
[----:B------:R-:W-:Y:S05]  /*11a0*/  BSYNC.RECONVERGENT B0 ;  /* 0x0000000000007941 */ /* 0x000fea0003800200 */
.L_x_1331:
        /* <DEDUP_REMOVED lines=14> */
.L_x_1334:
[----:B------:R-:W-:Y:S05]  /*1290*/  BSYNC.RECONVERGENT B0 ;  /* 0x0000000000007941 */ /* 0x000fea0003800200 */
.L_x_1333:
        /* <DEDUP_REMOVED lines=319> */
.L_x_1336:
[----:B------:R-:W-:Y:S05]  /*2690*/  BSYNC.RECONVERGENT B0 ;  /* 0x0000000000007941 */ /* 0x000fea0003800200 */
.L_x_1335:
        /* <DEDUP_REMOVED lines=28> */
.L_x_1338:
[----:B------:R-:W-:Y:S05]  /*2860*/  BSYNC.RECONVERGENT B0 ;  /* 0x0000000000007941 */ /* 0x000fea0003800200 */
.L_x_1337:
        /* <DEDUP_REMOVED lines=25> */
.L_x_1341:
[----:B----4-:R-:W2:Y:S04]  /*2a00*/  LDG.E.STRONG.GPU R14, desc[UR12][R12.64] ;  /* 0x0000000c0c0e7981 */ /* 0x010ea8000c1ef900 */
[----:B--2---:R-:W-:Y:S01]  /*2a10*/  CCTL.IVALL ;  /* 0x00000000ff00798f */ /* 0x004fe20002000000 */
[----:B------:R-:W-:Y:S05]  /*2a20*/  YIELD ;  /* 0x0000000000007946 */ /* 0x000fea0003800000 */
[----:B------:R-:W-:-:S13]  /*2a30*/  ISETP.NE.AND P1, PT, R14, R19, PT ;  /* 0x000000130e00720c */ /* 0x000fda0003f25270 */
[----:B------:R-:W-:Y:S05]  /*2a40*/  @P1 BRA `(.L_x_1341) ;  /* 0xfffffffc00ec1947 */ /* 0x000fea000383ffff */
.L_x_1340:
[----:B------:R-:W-:Y:S05]  /*2a50*/  WARPSYNC.ALL ;  /* 0x0000000000007948 */ /* 0x000fea0003800000 */
[----:B------:R-:W-:Y:S01]  /*2a60*/  BAR.SYNC.DEFER_BLOCKING 0x0 ;  /* 0x0000000000007b1d */ /* 0x000fe20000010000 */
[----:B------:R-:W-:-:S05]  /*2a70*/  HFMA2 R18, -RZ, RZ, 0, 0 ;  /* 0x00000000ff127431 */ /* 0x000fca00000001ff */
[----:B------:R-:W-:Y:S05]  /*2a80*/  @!P2 BRA `(.L_x_1342) ;  /* 0x000000040014a947 */ /* 0x000fea0003800000 */
[----:B------:R-:W-:-:S07]  /*2a90*/  MOV R22, RZ ;  /* 0x000000ff00167202 */ /* 0x000fce0000000f00 */
.L_x_1343:
        /* <DEDUP_REMOVED lines=68> */
.L_x_1342:
        /* <DEDUP_REMOVED lines=40> */
.L_x_1344:
        /* <DEDUP_REMOVED lines=20> */
.L_x_1345:
        /* <DEDUP_REMOVED lines=10> */
.L_x_1346:
[----:B------:R-:W-:Y:S05]  /*3340*/  BSYNC.RECONVERGENT B0 ;  /* 0x0000000000007941 */ /* 0x000fea0003800200 */
.L_x_1339:
        /* <DEDUP_REMOVED lines=34> */
.L_x_1347:
        /* <DEDUP_REMOVED lines=20> */
.L_x_1349:
[----:B------:R-:W-:Y:S05]  /*36b0*/  BSYNC.RECONVERGENT B0 ;  /* 0x0000000000007941 */ /* 0x000fea0003800200 */
.L_x_1348:
        /* <DEDUP_REMOVED lines=22> */
.L_x_1350:
        /* <DEDUP_REMOVED lines=23> */
.L_x_1352:
[----:B------:R-:W-:Y:S05]  /*3990*/  BSYNC.RECONVERGENT B0 ;  /* 0x0000000000007941 */ /* 0x000fea0003800200 */
.L_x_1351:
[----:B------:R-:W-:Y:S01]  /*39a0*/  UIADD3 UR8, UPT, UPT, UR14, UR8, URZ ;  /* 0x000000080e087290 */ /* 0x000fe2000fffe0ff */
[----:B------:R-:W-:-:S03]  /*39b0*/  IADD3 R34, PT, PT, R34, 0x1, RZ ;  /* 0x0000000122227810 */ /* 0x000fc60007ffe0ff */
[----:B------:R-:W-:-:S09]  /*39c0*/  UISETP.GE.AND UP0, UPT, UR8, UR6, UPT ;  /* 0x000000060800728c */ /* 0x000fd2000bf06270 */
[----:B------:R-:W-:Y:S05]  /*39d0*/  BRA.U !UP0, `(.L_x_1353) ;  /* 0xffffffc508f47547 */ /* 0x000fea000b83ffff */
.L_x_1328:
        /* <DEDUP_REMOVED lines=19> */
.L_x_1355:
[----:B------:R-:W-:Y:S05]  /*3b10*/  BSYNC.RECONVERGENT B0 ;  /* 0x0000000000007941 */ /* 0x000fea0003800200 */
.L_x_1354:
[----:B------:R-:W-:Y:S05]  /*3b20*/  @P0 EXIT ;  /* 0x000000000000094d */ /* 0x000fea0003800000 */
[----:B------:R-:W-:Y:S05]  /*3b30*/  @P2 BRA `(.L_x_1356) ;  /* 0x0000000000202947 */ /* 0x000fea0003800000 */
[----:B------:R-:W-:-:S05]  /*3b40*/  IMAD R0, R4, R7, RZ ;  /* 0x0000000704007224 */ /* 0x000fca00078e02ff */
[----:B------:R-:W-:-:S13]  /*3b50*/  ISETP.NE.AND P0, PT, R0, -0x1, PT ;  /* 0xffffffff0000780c */ /* 0x000fda0003f05270 */
[----:B------:R-:W-:Y:S05]  /*3b60*/  @!P0 BRA `(.L_x_1356) ;  /* 0x0000000000148947 */ /* 0x000fea0003800000 */
.L_x_1357:
[----:B0-----:R-:W3:Y:S04]  /*3b70*/  LDG.E.STRONG.GPU R5, desc[UR12][R2.64] ;  /* 0x0000000c02057981 */ /* 0x001ee8000c1ef900 */
[----:B---3--:R-:W-:Y:S01]  /*3b80*/  CCTL.IVALL ;  /* 0x00000000ff00798f */ /* 0x008fe20002000000 */
[----:B------:R-:W-:Y:S05]  /*3b90*/  YIELD ;  /* 0x0000000000007946 */ /* 0x000fea0003800000 */
[----:B------:R-:W-:-:S13]  /*3ba0*/  ISETP.NE.AND P0, PT, R5, R0, PT ;  /* 0x000000000500720c */ /* 0x000fda0003f05270 */
[----:B------:R-:W-:Y:S05]  /*3bb0*/  @P0 BRA `(.L_x_1357) ;  /* 0xfffffffc00ec0947 */ /* 0x000fea000383ffff */
.L_x_1356:
        /* <DEDUP_REMOVED lines=67> */
.L_x_1360:
        /* <DEDUP_REMOVED lines=27> */
[----:B------:R-:W-:Y:S02]  /*41a0*/  MOV R9, R20 ;  /* 0x0000001400097202 */ /* 0x000fe40000000f00 */
[----:B---3--:R-:W-:Y:S01]  /*41b0*/  F2FP.F16.F32.PACK_AB R15, R13, R10 ;  /* 0x0000000a0d0f723e */ /* 0x008fe200000000ff */
[----:B------:R0:W-:Y:S04]  /*41c0*/  STG.E desc[UR12][R6.64], R5 ;  /* 0x0000000506007986 */ /* 0x0001e8000c10190c */
[----:B------:R0:W-:Y:S01]  /*41d0*/  STG.E desc[UR12][R8.64], R15 ;  /* 0x0000000f08007986 */ /* 0x0001e2000c10190c */
[----:B------:R-:W-:Y:S01]  /*41e0*/  IADD3.X R20, PT, PT, RZ, R20, RZ, P3, !PT ;  /* 0x00000014ff147210 */ /* 0x000fe20001ffe4ff */
[----:B------:R-:W-:Y:S06]  /*41f0*/  @P1 BRA `(.L_x_1360) ;  /* 0xfffffffc007c1947 */ /* 0x000fec000383ffff */
.L_x_1359:
[----:B------:R-:W-:Y:S05]  /*4200*/  BSYNC.RECONVERGENT B0 ;  /* 0x0000000000007941 */ /* 0x000fea0003800200 */
.L_x_1358:
        /* <DEDUP_REMOVED lines=11> */
.L_x_1362:
        /* <DEDUP_REMOVED lines=20> */
[----:B---3--:R-:W-:Y:S02]  /*4400*/  F2FP.F16.F32.PACK_AB R5, R7, R2 ;  /* 0x000000020705723e */ /* 0x008fe400000000ff */
        /* <DEDUP_REMOVED lines=67> */
.L_x_1361:
[----:B------:R-:W-:Y:S05]  /*4840*/  EXIT ;  /* 0x000000000000794d */ /* 0x000fea0003800000 */
.L_x_1363:
        /* <DEDUP_REMOVED lines=11> */
.L_x_2500:


//--------------------- .text._Z35group_norm_nhwc_bwd_one_pass_kernelI11Fp32IOFp16WLi256ELi4ELi128EEv26Group_norm_nhwc_bwd_params --------------------------
	.section	.text._Z35group_norm_nhwc_bwd_one_pass_kernelI11Fp32IOFp16WLi256ELi4ELi128EEv26Group_norm_nhwc_bwd_params,"ax",@progbits
	.align	128
        .global         _Z35group_norm_nhwc_bwd_one_pass_kernelI11Fp32IOFp16WLi256ELi4ELi128EEv26Group_norm_nhwc_bwd_params
        .type           _Z35group_norm_nhwc_bwd_one_pass_kernelI11Fp32IOFp16WLi256ELi4ELi128EEv26Group_norm_nhwc_bwd_params,@function
        .size           _Z35group_norm_nhwc_bwd_one_pass_kernelI11Fp32IOFp16WLi256ELi4ELi128EEv26Group_norm_nhwc_bwd_params,(.L_x_2501 - _Z35group_norm_nhwc_bwd_one_pass_kernelI11Fp32IOFp16WLi256ELi4ELi128EEv26Group_norm_nhwc_bwd_params)
        .other          _Z35group_norm_nhwc_bwd_one_pass_kernelI11Fp32IOFp16WLi256ELi4ELi128EEv26Group_norm_nhwc_bwd_params,@"STO_CUDA_ENTRY STV_DEFAULT"
_Z35group_norm_nhwc_bwd_one_pass_kernelI11Fp32IOFp16WLi256ELi4ELi128EEv26Group_norm_nhwc_bwd_params:
.text._Z35group_norm_nhwc_bwd_one_pass_kernelI11Fp32IOFp16WLi256ELi4ELi128EEv26Group_norm_nhwc_bwd_params:
        /* <DEDUP_REMOVED lines=24> */
.L_x_1395:
        /* <DEDUP_REMOVED lines=162> */
[----:B--2---:R-:W-:Y:S02]  /*0ba0*/  HADD2.F32 R37, -RZ, R37.H0_H0 ;  /* 0x20000025ff257230 */ /* 0x004fe40000004100 */
[----:B---3--:R-:W-:Y:S02]  /*0bb0*/  @P4 HADD2.F32 R40, -RZ, R31.H0_H0 ;  /* 0x2000001fff284230 */ /* 0x008fe40000004100 */
[----:B----4-:R-:W-:Y:S02]  /*0bc0*/  @P4 HADD2.F32 R41, -RZ, R0.H0_H0 ;  /* 0x20000000ff294230 */ /* 0x010fe40000004100 */
[----:B------:R-:W-:Y:S01]  /*0bd0*/  HADD2.F32 R0, -RZ, R34.H0_H0 ;  /* 0x20000022ff007230 */ /* 0x000fe20000004100 */
        /* <DEDUP_REMOVED lines=58> */
.L_x_1365:
        /* <DEDUP_REMOVED lines=128> */
.L_x_1366:
        /* <DEDUP_REMOVED lines=41> */
.L_x_1368:
[----:B------:R-:W-:Y:S05]  /*1a10*/  BSYNC.RECONVERGENT B0 ;  /* 0x0000000000007941 */ /* 0x000fea0003800200 */
.L_x_1367:
        /* <DEDUP_REMOVED lines=12> */
.L_x_1370:
[----:B------:R-:W-:Y:S05]  /*1ae0*/  BSYNC.RECONVERGENT B0 ;  /* 0x0000000000007941 */ /* 0x000fea0003800200 */
.L_x_1369:
        /* <DEDUP_REMOVED lines=319> */
.L_x_1372:
[----:B------:R-:W-:Y:S05]  /*2ee0*/  BSYNC.RECONVERGENT B0 ;  /* 0x0000000000007941 */ /* 0x000fea0003800200 */
.L_x_1371:
        /* <DEDUP_REMOVED lines=28> */
.L_x_1374:
[----:B------:R-:W-:Y:S05]  /*30b0*/  BSYNC.RECONVERGENT B0 ;  /* 0x0000000000007941 */ /* 0x000fea0003800200 */
.L_x_1373:
        /* <DEDUP_REMOVED lines=25> */
.L_x_1377:
[----:B-1----:R-:W2:Y:S04]  /*3250*/  LDG.E.STRONG.GPU R24, desc[UR10][R22.64] ;  /* 0x0000000a16187981 */ /* 0x002ea8000c1ef900 */
[----:B--2---:R-:W-:Y:S01]  /*3260*/  CCTL.IVALL ;  /* 0x00000000ff00798f */ /* 0x004fe20002000000 */
[----:B------:R-:W-:Y:S05]  /*3270*/  YIELD ;  /* 0x0000000000007946 */ /* 0x000fea0003800000 */
[----:B------:R-:W-:-:S13]  /*3280*/  ISETP.NE.AND P1, PT, R24, R29, PT ;  /* 0x0000001d1800720c */ /* 0x000fda0003f25270 */
[----:B------:R-:W-:Y:S05]  /*3290*/  @P1 BRA `(.L_x_1377) ;  /* 0xfffffffc00ec1947 */ /* 0x000fea000383ffff */
.L_x_1376:
[----:B------:R-:W-:Y:S05]  /*32a0*/  WARPSYNC.ALL ;  /* 0x0000000000007948 */ /* 0x000fea0003800000 */
[----:B------:R-:W-:Y:S01]  /*32b0*/  BAR.SYNC.DEFER_BLOCKING 0x0 ;  /* 0x0000000000007b1d */ /* 0x000fe20000010000 */
[----:B------:R-:W-:-:S05]  /*32c0*/  HFMA2 R30, -RZ, RZ, 0, 0 ;  /* 0x00000000ff1e7431 */ /* 0x000fca00000001ff */
[----:B------:R-:W-:Y:S05]  /*32d0*/  @!P3 BRA `(.L_x_1378) ;  /* 0x000000040010b947 */ /* 0x000fea0003800000 */
[----:B------:R-:W-:Y:S02]  /*32e0*/  MOV R31, RZ ;  /* 0x000000ff001f7202 */ /* 0x000fe40000000f00 */
[----:B------:R-:W-:-:S07]  /*32f0*/  LOP3.LUT R30, R36, 0x7ffffff8, RZ, 0xc0, !PT ;  /* 0x7ffffff8241e7812 */ /* 0x000fce00078ec0ff */
.L_x_1379:
        /* <DEDUP_REMOVED lines=66> */
.L_x_1378:
        /* <DEDUP_REMOVED lines=39> */
.L_x_1380:
        /* <DEDUP_REMOVED lines=20> */
.L_x_1381:
        /* <DEDUP_REMOVED lines=10> */
.L_x_1382:
[----:B------:R-:W-:Y:S05]  /*3b70*/  BSYNC.RECONVERGENT B0 ;  /* 0x0000000000007941 */ /* 0x000fea0003800200 */
.L_x_1375:
        /* <DEDUP_REMOVED lines=44> */
.L_x_1383:
        /* <DEDUP_REMOVED lines=23> */
.L_x_1385:
[----:B------:R-:W-:Y:S05]  /*3fb0*/  BSYNC.RECONVERGENT B0 ;  /* 0x0000000000007941 */ /* 0x000fea0003800200 */
.L_x_1384:
        /* <DEDUP_REMOVED lines=19> */
.L_x_1386:
        /* <DEDUP_REMOVED lines=18> */
.L_x_1388:
[----:B------:R-:W-:Y:S05]  /*4210*/  BSYNC.RECONVERGENT B0 ;  /* 0x0000000000007941 */ /* 0x000fea0003800200 */
.L_x_1387:
        /* <DEDUP_REMOVED lines=26> */
.L_x_1389:
        /* <DEDUP_REMOVED lines=21> */
.L_x_1391:
[----:B------:R-:W-:Y:S05]  /*4510*/  BSYNC.RECONVERGENT B0 ;  /* 0x0000000000007941 */ /* 0x000fea0003800200 */
.L_x_1390:
        /* <DEDUP_REMOVED lines=23> */
.L_x_1392:
        /* <DEDUP_REMOVED lines=17> */
.L_x_1394:
[----:B------:R-:W-:Y:S05]  /*47a0*/  BSYNC.RECONVERGENT B0 ;  /* 0x0000000000007941 */ /* 0x000fea0003800200 */
.L_x_1393:
[----:B------:R-:W-:Y:S01]  /*47b0*/  UIADD3 UR8, UPT, UPT, UR14, UR8, URZ ;  /* 0x000000080e087290 */ /* 0x000fe2000fffe0ff */
[----:B------:R-:W-:-:S03]  /*47c0*/  IADD3 R42, PT, PT, R42, 0x1, RZ ;  /* 0x000000012a2a7810 */ /* 0x000fc60007ffe0ff */
[----:B------:R-:W-:-:S09]  /*47d0*/  UISETP.GE.AND UP0, UPT, UR8, UR6, UPT ;  /* 0x000000060800728c */ /* 0x000fd2000bf06270 */
[----:B------:R-:W-:Y:S05]  /*47e0*/  BRA.U !UP0, `(.L_x_1395) ;  /* 0xffffffb908647547 */ /* 0x000fea000b83ffff */
.L_x_1364:
        /* <DEDUP_REMOVED lines=19> */
.L_x_1397:
[----:B------:R-:W-:Y:S05]  /*4920*/  BSYNC.RECONVERGENT B0 ;  /* 0x0000000000007941 */ /* 0x000fea0003800200 */
.L_x_1396:
[----:B------:R-:W-:Y:S05]  /*4930*/  @P0 EXIT ;  /* 0x000000000000094d */ /* 0x000fea0003800000 */
[----:B------:R-:W-:Y:S05]  /*4940*/  @P2 BRA `(.L_x_1398) ;  /* 0x0000000000202947 */ /* 0x000fea0003800000 */
[----:B------:R-:W-:-:S05]  /*4950*/  IMAD R0, R4, R7, RZ ;  /* 0x0000000704007224 */ /* 0x000fca00078e02ff */
[----:B------:R-:W-:-:S13]  /*4960*/  ISETP.NE.AND P0, PT, R0, -0x1, PT ;  /* 0xffffffff0000780c */ /* 0x000fda0003f05270 */
[----:B------:R-:W-:Y:S05]  /*4970*/  @!P0 BRA `(.L_x_1398) ;  /* 0x0000000000148947 */ /* 0x000fea0003800000 */
.L_x_1399:
[----:B0-----:R-:W2:Y:S04]  /*4980*/  LDG.E.STRONG.GPU R5, desc[UR10][R2.64] ;  /* 0x0000000a02057981 */ /* 0x001ea8000c1ef900 */
[----:B--2---:R-:W-:Y:S01]  /*4990*/  CCTL.IVALL ;  /* 0x00000000ff00798f */ /* 0x004fe20002000000 */
[----:B------:R-:W-:Y:S05]  /*49a0*/  YIELD ;  /* 0x0000000000007946 */ /* 0x000fea0003800000 */
[----:B------:R-:W-:-:S13]  /*49b0*/  ISETP.NE.AND P0, PT, R5, R0, PT ;  /* 0x000000000500720c */ /* 0x000fda0003f05270 */
[----:B------:R-:W-:Y:S05]  /*49c0*/  @P0 BRA `(.L_x_1399) ;  /* 0xfffffffc00ec0947 */ /* 0x000fea000383ffff */
.L_x_1398:
        /* <DEDUP_REMOVED lines=60> */
.L_x_1402:
        /* <DEDUP_REMOVED lines=31> */
.L_x_1401:
[----:B------:R-:W-:Y:S05]  /*4f80*/  BSYNC.RECONVERGENT B0 ;  /* 0x0000000000007941 */ /* 0x000fea0003800200 */
.L_x_1400:
        /* <DEDUP_REMOVED lines=10> */
.L_x_1403:
        /* <DEDUP_REMOVED lines=20> */
[----:B---3--:R-:W-:Y:S02]  /*5170*/  F2FP.F16.F32.PACK_AB R19, R13, R10 ;  /* 0x0000000a0d13723e */ /* 0x008fe400000000ff */
[----:B------:R-:W-:-:S02]  /*5180*/  IADD3 R10, P1, PT, R23, UR4, RZ ;  /* 0x00000004170a7c10 */ /* 0x000fc4000ff3e0ff */
[----:B------:R-:W-:Y:S02]  /*5190*/  IADD3.X R23, PT, PT, R24, UR9, RZ, P0, !PT ;  /* 0x0000000918177c10 */ /* 0x000fe400087fe4ff */
[----:B------:R-:W-:Y:S02]  /*51a0*/  IADD3.X R11, PT, PT, R11, UR5, RZ, P1, !PT ;  /* 0x000000050b0b7c10 */ /* 0x000fe40008ffe4ff */
[----:B----4-:R-:W-:Y:S02]  /*51b0*/  F2FP.F16.F32.PACK_AB R27, R17, R14 ;  /* 0x0000000e111b723e */ /* 0x010fe400000000ff */
        /* <DEDUP_REMOVED lines=62> */
.L_x_1404:
        /* <DEDUP_REMOVED lines=14> */
.L_x_2501:


//--------------------- .text._Z35group_norm_nhwc_bwd_one_pass_kernelI11Fp32IOFp16WLi512ELi4ELi128EEv26Group_norm_nhwc_bwd_params --------------------------
	.section	.text._Z35group_norm_nhwc_bwd_one_pass_kernelI11Fp32IOFp16WLi512ELi4ELi128EEv26Group_norm_nhwc_bwd_params,"ax",@progbits
	.align	128
        .global         _Z35group_norm_nhwc_bwd_one_pass_kernelI11Fp32IOFp16WLi512ELi4ELi128EEv26Group_norm_nhwc_bwd_params
        .type           _Z35group_norm_nhwc_bwd_one_pass_kernelI11Fp32IOFp16WLi512ELi4ELi128EEv26Group_norm_nhwc_bwd_params,@function
        .size           _Z35group_norm_nhwc_bwd_one_pass_kernelI11Fp32IOFp16WLi512ELi4ELi128EEv26Group_norm_nhwc_bwd_params,(.L_x_2502 - _Z35group_norm_nhwc_bwd_one_pass_kernelI11Fp32IOFp16WLi512ELi4ELi128EEv26Group_norm_nhwc_bwd_params)
        .other          _Z35group_norm_nhwc_bwd_one_pass_kernelI11Fp32IOFp16WLi512ELi4ELi128EEv26Group_norm_nhwc_bwd_params,@"STO_CUDA_ENTRY STV_DEFAULT"
_Z35group_norm_nhwc_bwd_one_pass_kernelI11Fp32IOFp16WLi512ELi4ELi128EEv26Group_norm_nhwc_bwd_params:
.text._Z35group_norm_nhwc_bwd_one_pass_kernelI11Fp32IOFp16WLi512ELi4ELi128EEv26Group_norm_nhwc_bwd_params:
        /* <DEDUP_REMOVED lines=25> */
.L_x_1448:
        /* <DEDUP_REMOVED lines=253> */
[----:B--2---:R-:W-:Y:S02]  /*1160*/  @P3 HADD2.F32 R60, -RZ, R46.H0_H0 ;  /* 0x2000002eff3c3230 */ /* 0x004fe40000004100 */
[----:B------:R-:W-:Y:S02]  /*1170*/  HADD2.F32 R57, -RZ, R57.H0_H0 ;  /* 0x20000039ff397230 */ /* 0x000fe40000004100 */
[----:B------:R-:W-:Y:S01]  /*1180*/  HADD2.F32 R0, -RZ, R35.H0_H0 ;  /* 0x20000023ff007230 */ /* 0x000fe20000004100 */
        /* <DEDUP_REMOVED lines=114> */
.L_x_1406:
        /* <DEDUP_REMOVED lines=256> */
.L_x_1407:
        /* <DEDUP_REMOVED lines=44> */
.L_x_1409:
[----:B------:R-:W-:Y:S05]  /*2b70*/  BSYNC.RECONVERGENT B0 ;  /* 0x0000000000007941 */ /* 0x000fea0003800200 */
.L_x_1408:
        /* <DEDUP_REMOVED lines=12> */
.L_x_1411:
[----:B------:R-:W-:Y:S05]  /*2c40*/  BSYNC.RECONVERGENT B0 ;  /* 0x0000000000007941 */ /* 0x000fea0003800200 */
.L_x_1410:
        /* <DEDUP_REMOVED lines=319> */
.L_x_1413:
[----:B------:R-:W-:Y:S05]  /*4040*/  BSYNC.RECONVERGENT B0 ;  /* 0x0000000000007941 */ /* 0x000fea0003800200 */
.L_x_1412:
        /* <DEDUP_REMOVED lines=28> */
.L_x_1415:
[----:B------:R-:W-:Y:S05]  /*4210*/  BSYNC.RECONVERGENT B0 ;  /* 0x0000000000007941 */ /* 0x000fea0003800200 */
.L_x_1414:
        /* <DEDUP_REMOVED lines=26> */
.L_x_1418:
        /* <DEDUP_REMOVED lines=8> */
.L_x_1417:
[----:B------:R-:W-:Y:S05]  /*4440*/  WARPSYNC.ALL ;  /* 0x0000000000007948 */ /* 0x000fea0003800000 */
[----:B------:R-:W-:Y:S01]  /*4450*/  ISETP.GE.U32.AND P0, PT, R56, 0x8, PT ;  /* 0x000000083800780c */ /* 0x000fe20003f06070 */
[----:B------:R-:W-:Y:S01]  /*4460*/  BAR.SYNC.DEFER_BLOCKING 0x0 ;  /* 0x0000000000007b1d */ /* 0x000fe20000010000 */
[----:B------:R-:W-:-:S11]  /*4470*/  HFMA2 R40, -RZ, RZ, 0, 0 ;  /* 0x00000000ff287431 */ /* 0x000fd600000001ff */
[----:B------:R-:W-:Y:S05]  /*4480*/  @!P0 BRA `(.L_x_1419) ;  /* 0x0000000400108947 */ /* 0x000fea0003800000 */
[----:B------:R-:W-:Y:S02]  /*4490*/  MOV R41, RZ ;  /* 0x000000ff00297202 */ /* 0x000fe40000000f00 */
[----:B------:R-:W-:-:S07]  /*44a0*/  LOP3.LUT R40, R56, 0x7ffffff8, RZ, 0xc0, !PT ;  /* 0x7ffffff838287812 */ /* 0x000fce00078ec0ff */
.L_x_1420:
        /* <DEDUP_REMOVED lines=66> */
.L_x_1419:
        /* <DEDUP_REMOVED lines=38> */
.L_x_1421:
        /* <DEDUP_REMOVED lines=20> */
.L_x_1422:
        /* <DEDUP_REMOVED lines=10> */
.L_x_1423:
[----:B------:R-:W-:Y:S05]  /*4d10*/  BSYNC.RECONVERGENT B0 ;  /* 0x0000000000007941 */ /* 0x000fea0003800200 */
.L_x_1416:
        /* <DEDUP_REMOVED lines=46> */
.L_x_1424:
        /* <DEDUP_REMOVED lines=21> */
.L_x_1426:
[----:B------:R-:W-:Y:S05]  /*5150*/  BSYNC.RECONVERGENT B0 ;  /* 0x0000000000007941 */ /* 0x000fea0003800200 */
.L_x_1425:
        /* <DEDUP_REMOVED lines=21> */
.L_x_1427:
        /* <DEDUP_REMOVED lines=21> */
.L_x_1429:
[----:B------:R-:W-:Y:S05]  /*5400*/  BSYNC.RECONVERGENT B0 ;  /* 0x0000000000007941 */ /* 0x000fea0003800200 */
.L_x_1428:
        /* <DEDUP_REMOVED lines=21> */
.L_x_1430:
        /* <DEDUP_REMOVED lines=20> */
.L_x_1432:
[----:B------:R-:W-:Y:S05]  /*56a0*/  BSYNC.RECONVERGENT B0 ;  /* 0x0000000000007941 */ /* 0x000fea0003800200 */
.L_x_1431:
        /* <DEDUP_REMOVED lines=62> */
.L_x_1433:
        /* <DEDUP_REMOVED lines=17> */
.L_x_1435:
[----:B------:R-:W-:Y:S05]  /*5ba0*/  BSYNC.RECONVERGENT B0 ;  /* 0x0000000000007941 */ /* 0x000fea0003800200 */
.L_x_1434:
        /* <DEDUP_REMOVED lines=19> */
.L_x_1436:
        /* <DEDUP_REMOVED lines=17> */
.L_x_1438:
[----:B------:R-:W-:Y:S05]  /*5df0*/  BSYNC.RECONVERGENT B0 ;  /* 0x0000000000007941 */ /* 0x000fea0003800200 */
.L_x_1437:
        /* <DEDUP_REMOVED lines=19> */
.L_x_1439:
        /* <DEDUP_REMOVED lines=17> */
.L_x_1441:
[----:B------:R-:W-:Y:S05]  /*6040*/  BSYNC.RECONVERGENT B0 ;  /* 0x0000000000007941 */ /* 0x000fea0003800200 */
.L_x_1440:
        /* <DEDUP_REMOVED lines=19> */
.L_x_1442:
        /* <DEDUP_REMOVED lines=18> */
.L_x_1444:
[----:B------:R-:W-:Y:S05]  /*62a0*/  BSYNC.RECONVERGENT B0 ;  /* 0x0000000000007941 */ /* 0x000fea0003800200 */
.L_x_1443:
        /* <DEDUP_REMOVED lines=19> */
.L_x_1445:
        /* <DEDUP_REMOVED lines=17> */
.L_x_1447:
[----:B------:R-:W-:Y:S05]  /*64f0*/  BSYNC.RECONVERGENT B0 ;  /* 0x0000000000007941 */ /* 0x000fea0003800200 */
.L_x_1446:
[----:B------:R-:W-:Y:S01]  /*6500*/  UIADD3 UR7, UPT, UPT, UR14, UR7, URZ ;  /* 0x000000070e077290 */ /* 0x000fe2000fffe0ff */
[----:B------:R-:W-:-:S03]  /*6510*/  IADD3 R62, PT, PT, R62, 0x1, RZ ;  /* 0x000000013e3e7810 */ /* 0x000fc60007ffe0ff */
[----:B------:R-:W-:-:S09]  /*6520*/  UISETP.GE.AND UP0, UPT, UR7, UR6, UPT ;  /* 0x000000060700728c */ /* 0x000fd2000bf06270 */
[----:B------:R-:W-:Y:S05]  /*6530*/  BRA.U !UP0, `(.L_x_1448) ;  /* 0xffffff9d08147547 */ /* 0x000fea000b83ffff */
.L_x_1405:
        /* <DEDUP_REMOVED lines=19> */
.L_x_1450:
[----:B------:R-:W-:Y:S05]  /*6670*/  BSYNC.RECONVERGENT B0 ;  /* 0x0000000000007941 */ /* 0x000fea0003800200 */
.L_x_1449:
[----:B------:R-:W-:Y:S05]  /*6680*/  @P0 EXIT ;  /* 0x000000000000094d */ /* 0x000fea0003800000 */
[----:B------:R-:W-:Y:S05]  /*6690*/  @P2 BRA `(.L_x_1451) ;  /* 0x0000000000202947 */ /* 0x000fea0003800000 */
[----:B------:R-:W-:-:S05]  /*66a0*/  IMAD R0, R4, R7, RZ ;  /* 0x0000000704007224 */ /* 0x000fca00078e02ff */
[----:B------:R-:W-:-:S13]  /*66b0*/  ISETP.NE.AND P0, PT, R0, -0x1, PT ;  /* 0xffffffff0000780c */ /* 0x000fda0003f05270 */
[----:B------:R-:W-:Y:S05]  /*66c0*/  @!P0 BRA `(.L_x_1451) ;  /* 0x0000000000148947 */ /* 0x000fea0003800000 */
.L_x_1452:
[----:B0-----:R-:W2:Y:S04]  /*66d0*/  LDG.E.STRONG.GPU R5, desc[UR10][R2.64] ;  /* 0x0000000a02057981 */ /* 0x001ea8000c1ef900 */
[----:B--2---:R-:W-:Y:S01]  /*66e0*/  CCTL.IVALL ;  /* 0x00000000ff00798f */ /* 0x004fe20002000000 */
[----:B------:R-:W-:Y:S05]  /*66f0*/  YIELD ;  /* 0x0000000000007946 */ /* 0x000fea0003800000 */
[----:B------:R-:W-:-:S13]  /*6700*/  ISETP.NE.AND P0, PT, R5, R0, PT ;  /* 0x000000000500720c */ /* 0x000fda0003f05270 */
[----:B------:R-:W-:Y:S05]  /*6710*/  @P0 BRA `(.L_x_1452) ;  /* 0xfffffffc00ec0947 */ /* 0x000fea000383ffff */
.L_x_1451:
        /* <DEDUP_REMOVED lines=60> */
.L_x_1455:
        /* <DEDUP_REMOVED lines=31> */
.L_x_1454:
[----:B------:R-:W-:Y:S05]  /*6cd0*/  BSYNC.RECONVERGENT B0 ;  /* 0x0000000000007941 */ /* 0x000fea0003800200 */
.L_x_1453:
        /* <DEDUP_REMOVED lines=10> */
.L_x_1456:
        /* <DEDUP_REMOVED lines=22> */
[----:B---3--:R-:W-:-:S02]  /*6ee0*/  F2FP.F16.F32.PACK_AB R31, R7, R2 ;  /* 0x00000002071f723e */ /* 0x008fc400000000ff */
[----:B------:R-:W-:-:S04]  /*6ef0*/  LOP3.LUT R2, R20, 0x3, RZ, 0xc0, !PT ;  /* 0x0000000314027812 */ /* 0x000fc800078ec0ff */
[----:B------:R-:W-:Y:S02]  /*6f00*/  IADD3.X R9, PT, PT, R2, UR5, RZ, P1, !PT ;  /* 0x0000000502097c10 */ /* 0x000fe40008ffe4ff */
[----:B----4-:R-:W-:Y:S02]  /*6f10*/  F2FP.F16.F32.PACK_AB R33, R25, R10 ;  /* 0x0000000a1921723e */ /* 0x010fe400000000ff */
        /* <DEDUP_REMOVED lines=61> */
.L_x_1457:
        /* <DEDUP_REMOVED lines=9> */
.L_x_2502:


//--------------------- .text._Z35group_norm_nhwc_fwd_one_pass_kernelI11Bf16IOFp32WLi64ELi4ELi128EEv26Group_norm_nhwc_fwd_params --------------------------
	.section	.text._Z35group_norm_nhwc_fwd_one_pass_kernelI11Bf16IOFp32WLi64ELi4ELi128EEv26Group_norm_nhwc_fwd_params,"ax",@progbits
	.align	128
        .global         _Z35group_norm_nhwc_fwd_one_pass_kernelI11Bf16IOFp32WLi64ELi4ELi128EEv26Group_norm_nhwc_fwd_params
        .type           _Z35group_norm_nhwc_fwd_one_pass_kernelI11Bf16IOFp32WLi64ELi4ELi128EEv26Group_norm_nhwc_fwd_params,@function
        .size           _Z35group_norm_nhwc_fwd_one_pass_kernelI11Bf16IOFp32WLi64ELi4ELi128EEv26Group_norm_nhwc_fwd_params,(.L_x_2503 - _Z35group_norm_nhwc_fwd_one_pass_kernelI11Bf16IOFp32WLi64ELi4ELi128EEv26Group_norm_nhwc_fwd_params)
        .other          _Z35group_norm_nhwc_fwd_one_pass_kernelI11Bf16IOFp32WLi64ELi4ELi128EEv26Group_norm_nhwc_fwd_params,@"STO_CUDA_ENTRY STV_DEFAULT"
_Z35group_norm_nhwc_fwd_one_pass_kernelI11Bf16IOFp32WLi64ELi4ELi128EEv26Group_norm_nhwc_fwd_params:
.text._Z35group_norm_nhwc_fwd_one_pass_kernelI11Bf16IOFp32WLi64ELi4ELi128EEv26Group_norm_nhwc_fwd_params:
[----:B------:R-:W-:Y:S08]  /*0000*/  LDC R1, c[0x0][0x37c] ;  /* 0x0000df00ff017b82 */ /* 0x000ff00000000800 */
[----:B------:R-:W0:Y:S01]  /*0010*/  S2UR UR6, SR_CTAID.Y ;  /* 0x00000000000679c3 */ /* 0x000e220000002600 */
[----:B------:R-:W1:Y:S01]  /*0020*/  LDCU UR7, c[0x0][0x3f8] ;  /* 0x00007f00ff0777ac */ /* 0x000e620008000800 */
[----:B------:R-:W1:Y:S02]  /*0030*/  LDCU UR4, c[0x0][0x3c8] ;  /* 0x00007900ff0477ac */ /* 0x000e640008000800 */
[----:B-1----:R-:W-:-:S04]  /*0040*/  UIMAD UR7, UR7, UR4, URZ ;  /* 0x00000004070772a4 */ /* 0x002fc8000f8e02ff */
[----:B0-----:R-:W-:-:S06]  /*0050*/  UISETP.GE.AND UP0, UPT, UR6, UR7, UPT ;  /* 0x000000070600728c */ /* 0x001fcc000bf06270 */
[----:B------:R-:W-:-:S13]  /*0060*/  PLOP3.LUT P0, PT, PT, PT, UP0, 0x80, 0x8 ;  /* 0x000000000008781c */ /* 0x000fda0003f0f008 */
[----:B------:R-:W-:Y:S05]  /*0070*/  @P0 EXIT ;  /* 0x000000000000094d */ /* 0x000fea0003800000 */
[----:B------:R-:W0:Y:S01]  /*0080*/  LDC R0, c[0x0][0x370] ;  /* 0x0000dc00ff007b82 */ /* 0x000e220000000800 */
[----:B------:R-:W1:Y:S01]  /*0090*/  S2R R2, SR_TID.X ;  /* 0x0000000000027919 */ /* 0x000e620000002100 */
[----:B------:R-:W2:Y:S01]  /*00a0*/  LDCU UR5, c[0x0][0x404] ;  /* 0x00008080ff0577ac */ /* 0x000ea20008000800 */
[----:B------:R-:W3:Y:S01]  /*00b0*/  S2R R3, SR_LANEID ;  /* 0x0000000000037919 */ /* 0x000ee20000000000 */
[----:B------:R-:W4:Y:S04]  /*00c0*/  LDCU.64 UR8, c[0x0][0x388] ;  /* 0x00007100ff0877ac */ /* 0x000f280008000a00 */
[----:B------:R-:W5:Y:S01]  /*00d0*/  S2UR UR15, SR_CTAID.X ;  /* 0x00000000000f79c3 */ /* 0x000f620000002500 */
[----:B------:R-:W0:Y:S01]  /*00e0*/  LDCU.U8 UR20, c[0x0][0x3fc] ;  /* 0x00007f80ff1477ac */ /* 0x000e220008000000 */
[----:B------:R-:W0:Y:S06]  /*00f0*/  LDCU.64 UR16, c[0x0][0x358] ;  /* 0x00006b00ff1077ac */ /* 0x000e2c0008000a00 */
[----:B------:R-:W3:Y:S01]  /*0100*/  S2UR UR4, SR_CgaCtaId ;  /* 0x00000000000479c3 */ /* 0x000ee20000008800 */
[----:B------:R-:W0:Y:S01]  /*0110*/  LDCU UR21, c[0x0][0x374] ;  /* 0x00006e80ff1577ac */ /* 0x000e220008000800 */
[----:B--2---:R-:W-:Y:S01]  /*0120*/  IMAD.U32 R5, RZ, RZ, UR5 ;  /* 0x00000005ff057e24 */ /* 0x004fe2000f8e00ff */
[----:B0-----:R-:W-:-:S02]  /*0130*/  LOP3.LUT R4, R0, 0x7, RZ, 0xc0, !PT ;  /* 0x0000000700047812 */ /* 0x001fc400078ec0ff */
[----:B----4-:R-:W-:Y:S01]  /*0140*/  ISETP.NE.U32.AND P1, PT, RZ, UR8, PT ;  /* 0x00000008ff007c0c */ /* 0x010fe2000bf25070 */
[----:B------:R-:W-:Y:S01]  /*0150*/  UMOV UR8, 0x400 ;  /* 0x0000040000087882 */ /* 0x000fe20000000000 */
[----:B------:R-:W-:-:S04]  /*0160*/  IADD3 R4, PT, PT, R4, -0x1, RZ ;  /* 0xffffffff04047810 */ /* 0x000fc80007ffe0ff */
[----:B------:R-:W-:Y:S02]  /*0170*/  ISETP.GE.U32.AND P3, PT, R4, 0x3, PT ;  /* 0x000000030400780c */ /* 0x000fe40003f66070 */
[--C-:B-1----:R-:W-:Y:S02]  /*0180*/  SHF.R.U32.HI R4, RZ, 0x1, R2.reuse ;  /* 0x00000001ff047819 */ /* 0x102fe40000011602 */
[----:B------:R-:W-:Y:S02]  /*0190*/  SHF.R.U32.HI R6, RZ, 0x2, R2 ;  /* 0x00000002ff067819 */ /* 0x000fe40000011602 */
[----:B-----5:R-:W-:Y:S01]  /*01a0*/  LOP3.LUT P0, RZ, R2, UR15, RZ, 0xfc, !PT ;  /* 0x0000000f02ff7c12 */ /* 0x020fe2000f80fcff */
[----:B------:R-:W-:Y:S01]  /*01b0*/  IMAD R4, R5, UR15, R4 ;  /* 0x0000000f05047c24 */ /* 0x000fe2000f8e0204 */
[----:B------:R-:W-:Y:S01]  /*01c0*/  LOP3.LUT R5, R0, 0x7ffffff8, RZ, 0xc0, !PT ;  /* 0x7ffffff800057812 */ /* 0x000fe200078ec0ff */
[----:B---3--:R-:W-:Y:S01]  /*01d0*/  ULEA UR8, UR4, UR8, 0x18 ;  /* 0x0000000804087291 */ /* 0x008fe2000f8ec0ff */
[----:B------:R-:W-:-:S02]  /*01e0*/  LOP3.LUT R6, R6, 0xf8, RZ, 0xc0, !PT ;  /* 0x000000f806067812 */ /* 0x000fc400078ec0ff */
[----:B------:R-:W-:Y:S01]  /*01f0*/  ISETP.NE.AND.EX P0, PT, RZ, UR9, !P0, P1 ;  /* 0x00000009ff007c0c */ /* 0x000fe2000c705310 */
[----:B------:R-:W-:Y:S01]  /*0200*/  UMOV UR4, URZ ;  /* 0x000000ff00047c82 */ /* 0x000fe20008000000 */
[----:B------:R-:W-:-:S11]  /*0210*/  UMOV UR9, UR6 ;  /* 0x0000000600097c82 */ /* 0x000fd60008000000 */
.L_x_1473:
[----:B0-----:R-:W0:Y:S01]  /*0220*/  LDC R12, c[0x0][0x3f8] ;  /* 0x0000fe00ff0c7b82 */ /* 0x001e220000000800 */
[----:B------:R-:W-:Y:S01]  /*0230*/  IABS R13, UR9 ;  /* 0x00000009000d7c13 */ /* 0x000fe20008000000 */
[----:B------:R-:W1:Y:S01]  /*0240*/  LDCU.64 UR10, c[0x0][0x3e8] ;  /* 0x00007d00ff0a77ac */ /* 0x000e620008000a00 */
[----:B------:R-:W-:Y:S02]  /*0250*/  SHF.R.S32.HI R15, RZ, 0x1f, R4 ;  /* 0x0000001fff0f7819 */ /* 0x000fe40000011404 */
[----:B0-----:R-:W-:-:S04]  /*0260*/  IABS R10, R12 ;  /* 0x0000000c000a7213 */ /* 0x001fc80000000000 */
[----:B------:R-:W0:Y:S08]  /*0270*/  I2F.RP R7, R10 ;  /* 0x0000000a00077306 */ /* 0x000e300000209400 */
[----:B0-----:R-:W0:Y:S02]  /*0280*/  MUFU.RCP R7, R7 ;  /* 0x0000000700077308 */ /* 0x001e240000001000 */
[----:B0-----:R-:W-:-:S06]  /*0290*/  IADD3 R8, PT, PT, R7, 0xffffffe, RZ ;  /* 0x0ffffffe07087810 */ /* 0x001fcc0007ffe0ff */
[----:B------:R0:W2:Y:S02]  /*02a0*/  F2I.FTZ.U32.TRUNC.NTZ R9, R8 ;  /* 0x0000000800097305 */ /* 0x0000a4000021f000 */
[----:B0-----:R-:W-:Y:S02]  /*02b0*/  HFMA2 R8, -RZ, RZ, 0, 0 ;  /* 0x00000000ff087431 */ /* 0x001fe400000001ff */
[----:B--2---:R-:W-:-:S04]  /*02c0*/  IMAD.MOV R11, RZ, RZ, -R9 ;  /* 0x000000ffff0b7224 */ /* 0x004fc800078e0a09 */
[----:B------:R-:W-:-:S04]  /*02d0*/  IMAD R11, R11, R10, RZ ;  /* 0x0000000a0b0b7224 */ /* 0x000fc800078e02ff */
[----:B------:R-:W-:-:S04]  /*02e0*/  IMAD.HI.U32 R9, R9, R11, R8 ;  /* 0x0000000b09097227 */ /* 0x000fc800078e0008 */
[----:B------:R-:W-:Y:S02]  /*02f0*/  IMAD.MOV.U32 R11, RZ, RZ, R13 ;  /* 0x000000ffff0b7224 */ /* 0x000fe400078e000d */
[----:B------:R-:W-:Y:S02]  /*0300*/  IMAD.SHL.U32 R8, R2, 0x2, RZ ;  /* 0x0000000202087824 */ /* 0x000fe400078e00ff */
[----:B------:R-:W-:-:S03]  /*0310*/  IMAD.HI.U32 R9, R9, R11, RZ ;  /* 0x0000000b09097227 */ /* 0x000fc600078e00ff */
[----:B------:R-:W-:Y:S02]  /*0320*/  LOP3.LUT R20, R8, 0x2, RZ, 0xc0, !PT ;  /* 0x0000000208147812 */ /* 0x000fe400078ec0ff */
[----:B------:R-:W-:-:S05]  /*0330*/  IADD3 R7, PT, PT, -R9, RZ, RZ ;  /* 0x000000ff09077210 */ /* 0x000fca0007ffe1ff */
[----:B------:R-:W-:-:S05]  /*0340*/  IMAD R7, R10, R7, R11 ;  /* 0x000000070a077224 */ /* 0x000fca00078e020b */
[----:B------:R-:W-:-:S13]  /*0350*/  ISETP.GT.U32.AND P4, PT, R10, R7, PT ;  /* 0x000000070a00720c */ /* 0x000fda0003f84070 */
[----:B------:R-:W-:Y:S01]  /*0360*/  @!P4 IMAD.IADD R7, R7, 0x1, -R10 ;  /* 0x000000010707c824 */ /* 0x000fe200078e0a0a */
[----:B------:R-:W-:Y:S02]  /*0370*/  @!P4 IADD3 R9, PT, PT, R9, 0x1, RZ ;  /* 0x000000010909c810 */ /* 0x000fe40007ffe0ff */
[C---:B------:R-:W-:Y:S02]  /*0380*/  ISETP.NE.AND P4, PT, R12.reuse, RZ, PT ;  /* 0x000000ff0c00720c */ /* 0x040fe40003f85270 */
[----:B------:R-:W-:Y:S02]  /*0390*/  ISETP.GE.U32.AND P1, PT, R7, R10, PT ;  /* 0x0000000a0700720c */ /* 0x000fe40003f26070 */
[----:B------:R-:W-:-:S04]  /*03a0*/  LOP3.LUT R7, R12, UR9, RZ, 0x3c, !PT ;  /* 0x000000090c077c12 */ /* 0x000fc8000f8e3cff */
[----:B------:R-:W-:-:S07]  /*03b0*/  ISETP.GE.AND P2, PT, R7, RZ, PT ;  /* 0x000000ff0700720c */ /* 0x000fce0003f46270 */
[----:B------:R-:W-:Y:S01]  /*03c0*/  @P1 VIADD R9, R9, 0x1 ;  /* 0x0000000109091836 */ /* 0x000fe20000000000 */
[----:B-1----:R-:W-:-:S04]  /*03d0*/  ISETP.GE.U32.AND P1, PT, R4, UR10, PT ;  /* 0x0000000a04007c0c */ /* 0x002fc8000bf26070 */
[----:B------:R-:W-:Y:S01]  /*03e0*/  ISETP.GE.AND.EX P1, PT, R15, UR11, PT, P1 ;  /* 0x0000000b0f007c0c */ /* 0x000fe2000bf26310 */
[----:B------:R-:W0:Y:S01]  /*03f0*/  LDCU.64 UR10, c[0x0][0x3f0] ;  /* 0x00007e00ff0a77ac */ /* 0x000e220008000a00 */
[----:B------:R-:W-:-:S05]  /*0400*/  MOV R13, R9 ;  /* 0x00000009000d7202 */ /* 0x000fca0000000f00 */
[----:B------:R-:W-:Y:S01]  /*0410*/  @!P2 IMAD.MOV R13, RZ, RZ, -R13 ;  /* 0x000000ffff0da224 */ /* 0x000fe200078e0a0d */
[----:B------:R-:W-:-:S04]  /*0420*/  @!P4 LOP3.LUT R13, RZ, R12, RZ, 0x33, !PT ;  /* 0x0000000cff0dc212 */ /* 0x000fc800078e33ff */
[----:B------:R-:W-:Y:S01]  /*0430*/  IADD3 R7, PT, PT, -R13, RZ, RZ ;  /* 0x000000ff0d077210 */ /* 0x000fe20007ffe1ff */
[----:B------:R-:W1:Y:S04]  /*0440*/  @!P1 LDC.64 R10, c[0x0][0x3e0] ;  /* 0x0000f800ff0a9b82 */ /* 0x000e680000000a00 */
[----:B------:R-:W-:Y:S01]  /*0450*/  IMAD R7, R12, R7, UR9 ;  /* 0x000000090c077e24 */ /* 0x000fe2000f8e0207 */
[----:B------:R-:W-:-:S03]  /*0460*/  SHF.R.S32.HI R12, RZ, 0x1f, R13 ;  /* 0x0000001fff0c7819 */ /* 0x000fc6000001140d */
[----:B------:R-:W2:Y:S01]  /*0470*/  @!P1 LDC.64 R8, c[0x0][0x390] ;  /* 0x0000e400ff089b82 */ /* 0x000ea20000000a00 */
[----:B------:R-:W-:Y:S01]  /*0480*/  SHF.L.U32 R7, R7, 0x2, RZ ;  /* 0x0000000207077819 */ /* 0x000fe200000006ff */
[----:B0-----:R-:W-:-:S03]  /*0490*/  IMAD R12, R12, UR10, RZ ;  /* 0x0000000a0c0c7c24 */ /* 0x001fc6000f8e02ff */
[----:B------:R-:W-:Y:S01]  /*04a0*/  LOP3.LUT R20, R7, R20, RZ, 0xfc, !PT ;  /* 0x0000001407147212 */ /* 0x000fe200078efcff */
[----:B------:R-:W-:Y:S01]  /*04b0*/  IMAD R23, R13, UR11, R12 ;  /* 0x0000000b0d177c24 */ /* 0x000fe2000f8e020c */
[----:B------:R-:W-:-:S03]  /*04c0*/  SHF.R.S32.HI R21, RZ, 0x1f, R7 ;  /* 0x0000001fff157819 */ /* 0x000fc60000011407 */
[----:B------:R-:W-:-:S04]  /*04d0*/  IMAD.WIDE.U32 R20, R13, UR10, R20 ;  /* 0x0000000a0d147c25 */ /* 0x000fc8000f8e0014 */
[----:B-1----:R-:W-:Y:S01]  /*04e0*/  @!P1 IMAD R12, R15, R10, RZ ;  /* 0x0000000a0f0c9224 */ /* 0x002fe200078e02ff */
[----:B------:R-:W-:Y:S01]  /*04f0*/  @!P1 MOV R22, R20 ;  /* 0x0000001400169202 */ /* 0x000fe20000000f00 */
[----:B------:R-:W-:Y:S02]  /*0500*/  IMAD.IADD R23, R21, 0x1, R23 ;  /* 0x0000000115177824 */ /* 0x000fe400078e0217 */
[C---:B------:R-:W-:Y:S02]  /*0510*/  @!P1 IMAD R13, R4.reuse, R11, R12 ;  /* 0x0000000b040d9224 */ /* 0x040fe400078e020c */
[----:B------:R-:W-:-:S04]  /*0520*/  @!P1 IMAD.WIDE.U32 R10, R4, R10, R22 ;  /* 0x0000000a040a9225 */ /* 0x000fc800078e0016 */
[----:B------:R-:W-:Y:S01]  /*0530*/  @!P1 IMAD.IADD R11, R11, 0x1, R13 ;  /* 0x000000010b0b9824 */ /* 0x000fe200078e020d */
[----:B--2---:R-:W-:-:S04]  /*0540*/  @!P1 LEA R8, P2, R10, R8, 0x1 ;  /* 0x000000080a089211 */ /* 0x004fc800078408ff */
[----:B------:R-:W-:-:S05]  /*0550*/  @!P1 LEA.HI.X R9, R10, R9, R11, 0x1, P2 ;  /* 0x000000090a099211 */ /* 0x000fca00010f0c0b */
[----:B------:R-:W2:Y:S01]  /*0560*/  @!P1 LDG.E R8, desc[UR16][R8.64] ;  /* 0x0000001008089981 */ /* 0x000ea2000c1e1900 */
[----:B------:R-:W-:Y:S01]  /*0570*/  PRMT R12, RZ, 0x7610, R12 ;  /* 0x00007610ff0c7816 */ /* 0x000fe2000000000c */
[----:B------:R-:W-:Y:S01]  /*0580*/  BSSY.RECONVERGENT B0, `(.L_x_1458) ;  /* 0x0000029000007945 */ /* 0x000fe20003800200 */
[----:B------:R-:W-:Y:S02]  /*0590*/  PRMT R13, RZ, 0x7610, R13 ;  /* 0x00007610ff0d7816 */ /* 0x000fe4000000000d */
[----:B------:R-:W-:Y:S02]  /*05a0*/  ISETP.GT.AND P2, PT, R3, 0xf, PT ;  /* 0x0000000f0300780c */ /* 0x000fe40003f44270 */
[C---:B--2---:R-:W-:Y:S02]  /*05b0*/  @!P1 PRMT R12, R8.reuse, 0x7632, R12 ;  /* 0x00007632080c9816 */ /* 0x044fe4000000000c */
[----:B------:R-:W-:Y:S02]  /*05c0*/  @!P1 PRMT R13, R8, 0x7610, R13 ;  /* 0x00007610080d9816 */ /* 0x000fe4000000000d */
[----:B------:R-:W-:-:S02]  /*05d0*/  SHF.L.U32 R12, R12, 0x10, RZ ;  /* 0x000000100c0c7819 */ /* 0x000fc400000006ff */
[----:B------:R-:W-:Y:S01]  /*05e0*/  ISETP.GT.AND P1, PT, R3, 0x1e, PT ;  /* 0x0000001e0300780c */ /* 0x000fe20003f24270 */
[----:B------:R-:W-:Y:S02]  /*05f0*/  IMAD.U32 R13, R13, 0x10000, RZ ;  /* 0x000100000d0d7824 */ /* 0x000fe400078e00ff */
[----:B------:R-:W-:Y:S02]  /*0600*/  FMUL.FTZ R14, R12, R12 ;  /* 0x0000000c0c0e7220 */ /* 0x000fe40000410000 */
[C---:B------:R-:W-:Y:S02]  /*0610*/  FADD.FTZ R10, R13.reuse, R12 ;  /* 0x0000000c0d0a7221 */ /* 0x040fe40000010000 */
[----:B------:R-:W-:Y:S02]  /*0620*/  FFMA.FTZ R14, R13, R13, R14 ;  /* 0x0000000d0d0e7223 */ /* 0x000fe4000001000e */
[----:B------:R-:W-:Y:S02]  /*0630*/  FADD.FTZ R10, RZ, R10 ;  /* 0x0000000aff0a7221 */ /* 0x000fe40000010000 */
[----:B------:R-:W-:-:S03]  /*0640*/  FADD.FTZ R8, RZ, R14 ;  /* 0x0000000eff087221 */ /* 0x000fc60000010000 */
        /* <DEDUP_REMOVED lines=28> */
.L_x_1459:
[----:B------:R-:W-:Y:S05]  /*0810*/  BSYNC.RECONVERGENT B0 ;  /* 0x0000000000007941 */ /* 0x000fea0003800200 */
.L_x_1458:
[----:B------:R-:W-:Y:S01]  /*0820*/  BAR.SYNC.DEFER_BLOCKING 0x0 ;  /* 0x0000000000007b1d */ /* 0x000fe20000010000 */
[----:B------:R-:W-:Y:S02]  /*0830*/  ISETP.NE.AND P4, PT, R2, RZ, PT ;  /* 0x000000ff0200720c */ /* 0x000fe40003f85270 */
[----:B------:R-:W-:-:S03]  /*0840*/  ISETP.GE.U32.AND P1, PT, R0, 0x2, PT ;  /* 0x000000020000780c */ /* 0x000fc60003f26070 */
[----:B------:R-:W-:Y:S08]  /*0850*/  BSSY.RECONVERGENT B0, `(.L_x_1460) ;  /* 0x000000d000007945 */ /* 0x000ff00003800200 */
[----:B------:R-:W-:Y:S05]  /*0860*/  @P4 BRA `(.L_x_1461) ;  /* 0x00000000002c4947 */ /* 0x000fea0003800000 */
[----:B------:R-:W4:Y:S01]  /*0870*/  S2UR UR10, SR_CgaCtaId ;  /* 0x00000000000a79c3 */ /* 0x000f220000008800 */
[----:B------:R-:W-:Y:S02]  /*0880*/  UMOV UR5, 0x400 ;  /* 0x0000040000057882 */ /* 0x000fe40000000000 */
[----:B----4-:R-:W-:-:S09]  /*0890*/  ULEA UR5, UR10, UR5, 0x18 ;  /* 0x000000050a057291 */ /* 0x010fd2000f8ec0ff */
[----:B------:R-:W4:Y:S04]  /*08a0*/  LDS.128 R8, [UR5+0x10] ;  /* 0x00001005ff087984 */ /* 0x000f280008000c00 */
[----:B-1----:R-:W0:Y:S01]  /*08b0*/  LDS.64 R16, [UR5+0x20] ;  /* 0x00002005ff107984 */ /* 0x002e220008000a00 */
[----:B----4-:R-:W-:Y:S01]  /*08c0*/  FADD.FTZ R19, R14, R8 ;  /* 0x000000080e137221 */ /* 0x010fe20000010000 */
[----:B------:R-:W-:-:S03]  /*08d0*/  FADD.FTZ R8, R15, R9 ;  /* 0x000000090f087221 */ /* 0x000fc60000010000 */
[----:B------:R-:W-:Y:S01]  /*08e0*/  FADD.FTZ R19, R19, R10 ;  /* 0x0000000a13137221 */ /* 0x000fe20000010000 */
[----:B------:R-:W-:-:S03]  /*08f0*/  FADD.FTZ R8, R8, R11 ;  /* 0x0000000b08087221 */ /* 0x000fc60000010000 */
[----:B0--3--:R-:W-:Y:S01]  /*0900*/  FADD.FTZ R14, R19, R16 ;  /* 0x00000010130e7221 */ /* 0x009fe20000010000 */
[----:B------:R-:W-:-:S07]  /*0910*/  FADD.FTZ R15, R8, R17 ;  /* 0x00000011080f7221 */ /* 0x000fce0000010000 */
.L_x_1461:
[----:B------:R-:W-:Y:S05]  /*0920*/  BSYNC.RECONVERGENT B0 ;  /* 0x0000000000007941 */ /* 0x000fea0003800200 */
.L_x_1460:
[----:B------:R-:W-:Y:S05]  /*0930*/  @!P1 BRA `(.L_x_1462) ;  /* 0x0000000c00ac9947 */ /* 0x000fea0003800000 */
[----:B------:R-:W4:Y:S01]  /*0940*/  LDC.64 R8, c[0x0][0x3b8] ;  /* 0x0000ee00ff087b82 */ /* 0x000f220000000a00 */
[----:B------:R-:W-:Y:S01]  /*0950*/  ULOP3.LUT UR5, UR4, 0x1, URZ, 0xc0, !UPT ;  /* 0x0000000104057892 */ /* 0x000fe2000f8ec0ff */
[----:B------:R-:W-:-:S03]  /*0960*/  ISETP.GE.U32.AND P1, PT, R0, 0x8, PT ;  /* 0x000000080000780c */ /* 0x000fc60003f26070 */
[----:B------:R-:W-:-:S06]  /*0970*/  UIMAD UR5, UR5, UR21, URZ ;  /* 0x00000015050572a4 */ /* 0x000fcc000f8e02ff */
[----:B------:R-:W-:-:S05]  /*0980*/  IMAD R10, R0, UR5, RZ ;  /* 0x00000005000a7c24 */ /* 0x000fca000f8e02ff */
[----:B------:R-:W-:-:S05]  /*0990*/  SHF.L.U32 R11, R10, 0x1, RZ ;  /* 0x000000010a0b7819 */ /* 0x000fca00000006ff */
[----:B----4-:R-:W-:-:S03]  /*09a0*/  IMAD.WIDE R8, R11, 0x4, R8 ;  /* 0x000000040b087825 */ /* 0x010fc600078e0208 */
[----:B------:R-:W-:Y:S02]  /*09b0*/  R2UR UR18, R8 ;  /* 0x00000000081272ca */ /* 0x000fe400000e0000 */
[----:B------:R-:W-:Y:S01]  /*09c0*/  R2UR UR19, R9 ;  /* 0x00000000091372ca */ /* 0x000fe200000e0000 */
[----:B------:R-:W-:-:S14]  /*09d0*/  @P4 BRA `(.L_x_1463) ;  /* 0x00000000006c4947 */ /* 0x000fdc0003800000 */
[----:B------:R-:W4:Y:S01]  /*09e0*/  LDC.64 R8, c[0x0][0x3b0] ;  /* 0x0000ec00ff087b82 */ /* 0x000f220000000a00 */
[----:B------:R-:W-:Y:S02]  /*09f0*/  UIADD3 UR13, UPT, UPT, UR5, UR6, URZ ;  /* 0x00000006050d7290 */ /* 0x000fe4000fffe0ff */
[----:B------:R-:W-:Y:S02]  /*0a00*/  ULOP3.LUT UP0, UR12, UR4, 0x2, URZ, 0xc0, !UPT ;  /* 0x00000002040c7892 */ /* 0x000fe4000f80c0ff */
[----:B------:R-:W-:Y:S02]  /*0a10*/  UIMAD UR10, UR15, UR21, UR6 ;  /* 0x000000150f0a72a4 */ /* 0x000fe4000f8e0206 */
[----:B------:R-:W-:Y:S01]  /*0a20*/  IMAD.U32 R11, RZ, RZ, UR13 ;  /* 0x0000000dff0b7e24 */ /* 0x000fe2000f8e00ff */
[----:B-1----:R-:W-:Y:S01]  /*0a30*/  MOV R16, UR13 ;  /* 0x0000000d00107c02 */ /* 0x002fe20008000f00 */
[----:B------:R-:W-:Y:S02]  /*0a40*/  UIMAD.WIDE.U32 UR10, UR10, 0x8, UR18 ;  /* 0x000000080a0a78a5 */ /* 0x000fe4000f8e0012 */
[----:B------:R-:W-:-:S04]  /*0a50*/  UIADD3 UR12, UPT, UPT, -UR12, 0x1, URZ ;  /* 0x000000010c0c7890 */ /* 0x000fc8000fffe1ff */
[----:B------:R-:W-:Y:S02]  /*0a60*/  IMAD.U32 R10, RZ, RZ, UR10 ;  /* 0x0000000aff0a7e24 */ /* 0x000fe4000f8e00ff */
[----:B------:R-:W-:Y:S01]  /*0a70*/  IMAD.U32 R19, RZ, RZ, UR12 ;  /* 0x0000000cff137e24 */ /* 0x000fe2000f8e00ff */
[----:B----4-:R-:W-:Y:S02]  /*0a80*/  LEA R8, P2, R11, R8, 0x2 ;  /* 0x000000080b087211 */ /* 0x010fe400078410ff */
[----:B------:R-:W-:Y:S02]  /*0a90*/  MOV R11, UR11 ;  /* 0x0000000b000b7c02 */ /* 0x000fe40008000f00 */
[----:B------:R-:W-:Y:S02]  /*0aa0*/  LEA.HI.X R9, R16, R9, RZ, 0x2, P2 ;  /* 0x0000000910097211 */ /* 0x000fe400010f14ff */
[----:B------:R-:W-:Y:S01]  /*0ab0*/  PLOP3.LUT P2, PT, PT, PT, UP0, 0x80, 0x8 ;  /* 0x000000000008781c */ /* 0x000fe20003f4f008 */
[----:B------:R4:W-:Y:S03]  /*0ac0*/  STG.E.64 desc[UR16][R10.64], R14 ;  /* 0x0000000e0a007986 */ /* 0x0009e6000c101b10 */
[----:B------:R-:W-:Y:S01]  /*0ad0*/  SEL R17, R0, RZ, !P2 ;  /* 0x000000ff00117207 */ /* 0x000fe20005000000 */
[----:B------:R-:W-:Y:S06]  /*0ae0*/  MEMBAR.ALL.GPU ;  /* 0x0000000000007992 */ /* 0x000fec000000a000 */
[----:B------:R-:W-:-:S00]  /*0af0*/  ERRBAR ;  /* 0x00000000000079ab */ /* 0x000fc00000000000 */
[----:B------:R-:W-:Y:S06]  /*0b00*/  CGAERRBAR ;  /* 0x00000000000075ab */ /* 0x000fec0000000000 */
[----:B------:R4:W-:Y:S01]  /*0b10*/  REDG.E.ADD.S32.STRONG.GPU desc[UR16][R8.64], R19 ;  /* 0x000000130800798e */ /* 0x0009e2000c12e310 */
[----:B------:R-:W-:-:S13]  /*0b20*/  ISETP.NE.AND P2, PT, R17, -0x1, PT ;  /* 0xffffffff1100780c */ /* 0x000fda0003f45270 */
[----:B----4-:R-:W-:Y:S05]  /*0b30*/  @!P2 BRA `(.L_x_1463) ;  /* 0x000000000014a947 */ /* 0x010fea0003800000 */
.L_x_1464:
[----:B------:R-:W4:Y:S04]  /*0b40*/  LDG.E.STRONG.GPU R10, desc[UR16][R8.64] ;  /* 0x00000010080a7981 */ /* 0x000f28000c1ef900 */
[----:B----4-:R-:W-:Y:S01]  /*0b50*/  CCTL.IVALL ;  /* 0x00000000ff00798f */ /* 0x010fe20002000000 */
[----:B------:R-:W-:Y:S05]  /*0b60*/  YIELD ;  /* 0x0000000000007946 */ /* 0x000fea0003800000 */
[----:B------:R-:W-:-:S13]  /*0b70*/  ISETP.NE.AND P2, PT, R10, R17, PT ;  /* 0x000000110a00720c */ /* 0x000fda0003f45270 */
[----:B------:R-:W-:Y:S05]  /*0b80*/  @P2 BRA `(.L_x_1464) ;  /* 0xfffffffc00ec2947 */ /* 0x000fea000383ffff */
.L_x_1463:
[----:B------:R-:W-:Y:S05]  /*0b90*/  WARPSYNC.ALL ;  /* 0x0000000000007948 */ /* 0x000fea0003800000 */
[----:B------:R-:W-:Y:S06]  /*0ba0*/  BAR.SYNC.DEFER_BLOCKING 0x0 ;  /* 0x0000000000007b1d */ /* 0x000fec0000010000 */
[----:B------:R-:W-:Y:S01]  /*0bb0*/  UMOV UR5, URZ ;  /* 0x000000ff00057c82 */ /* 0x000fe20008000000 */
[----:B------:R-:W-:Y:S05]  /*0bc0*/  @!P1 BRA `(.L_x_1465) ;  /* 0x0000000400949947 */ /* 0x000fea0003800000 */
[----:B------:R-:W-:Y:S02]  /*0bd0*/  ULEA UR22, UR21, UR6, 0x2 ;  /* 0x0000000615167291 */ /* 0x000fe4000f8e10ff */
[----:B------:R-:W-:Y:S02]  /*0be0*/  UIMAD UR14, UR21, 0x3, UR6 ;  /* 0x00000003150e78a4 */ /* 0x000fe4000f8e0206 */
[----:B------:R-:W-:Y:S02]  /*0bf0*/  UIADD3 UR12, UPT, UPT, UR6, UR21, URZ ;  /* 0x00000015060c7290 */ /* 0x000fe4000fffe0ff */
[----:B------:R-:W-:Y:S02]  /*0c00*/  UIMAD UR24, UR21, 0x6, UR6 ;  /* 0x00000006151878a4 */ /* 0x000fe4000f8e0206 */
[----:B------:R-:W-:Y:S02]  /*0c10*/  UIMAD UR23, UR21, 0x5, UR6 ;  /* 0x00000005151778a4 */ /* 0x000fe4000f8e0206 */
[----:B------:R-:W-:-:S02]  /*0c20*/  UIMAD UR25, UR21, 0x7, UR6 ;  /* 0x00000007151978a4 */ /* 0x000fc4000f8e0206 */
[----:B------:R-:W-:Y:S02]  /*0c30*/  ULEA UR13, UR21, UR6, 0x1 ;  /* 0x00000006150d7291 */ /* 0x000fe4000f8e08ff */
[----:B------:R-:W-:Y:S01]  /*0c40*/  UIADD3 UR11, UPT, UPT, -UR15, URZ, URZ ;  /* 0x000000ff0f0b7290 */ /* 0x000fe2000fffe1ff */
[----:B------:R-:W-:Y:S01]  /*0c50*/  UMOV UR5, URZ ;  /* 0x000000ff00057c82 */ /* 0x000fe20008000000 */
[----:B------:R-:W-:-:S10]  /*0c60*/  UMOV UR10, UR6 ;  /* 0x00000006000a7c82 */ /* 0x000fd40008000000 */
.L_x_1466:
[----:B------:R-:W-:Y:S01]  /*0c70*/  UIADD3 UR26, UPT, UPT, UR5, 0x1, URZ ;  /* 0x00000001051a7890 */ /* 0x000fe2000fffe0ff */
[----:B------:R-:W-:Y:S01]  /*0c80*/  ISETP.EQ.OR P1, PT, RZ, UR11, P4 ;  /* 0x0000000bff007c0c */ /* 0x000fe2000a722670 */
[----:B------:R-:W-:-:S04]  /*0c90*/  UIADD3 UR27, UPT, UPT, UR5, 0x2, URZ ;  /* 0x00000002051b7890 */ /* 0x000fc8000fffe0ff */
[----:B------:R-:W-:Y:S01]  /*0ca0*/  MOV R8, UR26 ;  /* 0x0000001a00087c02 */ /* 0x000fe20008000f00 */
[----:B------:R-:W-:Y:S01]  /*0cb0*/  UIADD3 UR26, UPT, UPT, UR5, 0x3, URZ ;  /* 0x00000003051a7890 */ /* 0x000fe2000fffe0ff */
[----:B------:R-:W-:Y:S02]  /*0cc0*/  IMAD.U32 R9, RZ, RZ, UR27 ;  /* 0x0000001bff097e24 */ /* 0x000fe4000f8e00ff */
[----:B------:R-:W-:-:S03]  /*0cd0*/  ISETP.EQ.OR P2, PT, R8, UR15, P4 ;  /* 0x0000000f08007c0c */ /* 0x000fc6000a742670 */
[----:B------:R-:W-:Y:S01]  /*0ce0*/  ISETP.EQ.OR P6, PT, R9, UR15, P4 ;  /* 0x0000000f09007c0c */ /* 0x000fe2000a7c2670 */
[----:B------:R-:W-:Y:S01]  /*0cf0*/  VOTEU.ALL UP0, P1 ;  /* 0x0000000000ff7886 */ /* 0x000fe20000800000 */
[----:B------:R-:W-:-:S04]  /*0d00*/  MOV R8, UR26 ;  /* 0x0000001a00087c02 */ /* 0x000fc80008000f00 */
[----:B------:R-:W-:Y:S01]  /*0d10*/  ISETP.EQ.OR P5, PT, R8, UR15, P4 ;  /* 0x0000000f08007c0c */ /* 0x000fe2000a7a2670 */
[----:B------:R-:W-:-:S03]  /*0d20*/  @!UP0 UIMAD.WIDE.U32 UR26, UR10, 0x8, UR18 ;  /* 0x000000080a1a88a5 */ /* 0x000fc6000f8e0012 */
[----:B------:R-:W-:-:S03]  /*0d30*/  VOTEU.ALL UP0, P2 ;  /* 0x0000000000ff7886 */ /* 0x000fc60001000000 */
[----:B------:R-:W-:Y:S01]  /*0d40*/  IMAD.U32 R8, RZ, RZ, UR26 ;  /* 0x0000001aff087e24 */ /* 0x000fe2000f8e00ff */
[----:B------:R-:W-:Y:S01]  /*0d50*/  MOV R9, UR27 ;  /* 0x0000001b00097c02 */ /* 0x000fe20008000f00 */
[----:B------:R-:W-:Y:S01]  /*0d60*/  @!UP0 UIMAD.WIDE.U32 UR26, UR12, 0x8, UR18 ;  /* 0x000000080c1a88a5 */ /* 0x000fe2000f8e0012 */
[----:B------:R-:W-:-:S03]  /*0d70*/  VOTEU.ALL UP1, P6 ;  /* 0x0000000000ff7886 */ /* 0x000fc60003020000 */
[----:B------:R-:W-:Y:S01]  /*0d80*/  VOTEU.ALL UP0, P5 ;  /* 0x0000000000ff7886 */ /* 0x000fe20002800000 */
[----:B------:R-:W0:Y:S01]  /*0d90*/  @!P1 LDG.E.64 R8, desc[UR16][R8.64] ;  /* 0x0000001008089981 */ /* 0x000e22000c1e1b00 */
[----:B------:R-:W-:Y:S01]  /*0da0*/  IMAD.U32 R10, RZ, RZ, UR26 ;  /* 0x0000001aff0a7e24 */ /* 0x000fe2000f8e00ff */
[----:B------:R-:W-:Y:S01]  /*0db0*/  @!UP1 UIMAD.WIDE.U32 UR28, UR13, 0x8, UR18 ;  /* 0x000000080d1c98a5 */ /* 0x000fe2000f8e0012 */
[----:B------:R-:W-:Y:S01]  /*0dc0*/  MOV R11, UR27 ;  /* 0x0000001b000b7c02 */ /* 0x000fe20008000f00 */
[----:B------:R-:W-:-:S04]  /*0dd0*/  @!UP0 UIMAD.WIDE.U32 UR26, UR14, 0x8, UR18 ;  /* 0x000000080e1a88a5 */ /* 0x000fc8000f8e0012 */
[----:B-1----:R-:W-:Y:S01]  /*0de0*/  IMAD.U32 R16, RZ, RZ, UR28 ;  /* 0x0000001cff107e24 */ /* 0x002fe2000f8e00ff */
[----:B------:R-:W-:Y:S01]  /*0df0*/  MOV R17, UR29 ;  /* 0x0000001d00117c02 */ /* 0x000fe20008000f00 */
[----:B------:R-:W4:Y:S01]  /*0e00*/  @!P2 LDG.E.64 R10, desc[UR16][R10.64] ;  /* 0x000000100a0aa981 */ /* 0x000f22000c1e1b00 */
[----:B--2---:R-:W-:Y:S01]  /*0e10*/  IMAD.U32 R18, RZ, RZ, UR26 ;  /* 0x0000001aff127e24 */ /* 0x004fe2000f8e00ff */
[----:B------:R-:W-:-:S03]  /*0e20*/  MOV R19, UR27 ;  /* 0x0000001b00137c02 */ /* 0x000fc60008000f00 */
[----:B------:R-:W2:Y:S04]  /*0e30*/  @!P6 LDG.E.64 R16, desc[UR16][R16.64] ;  /* 0x000000101010e981 */ /* 0x000ea8000c1e1b00 */
[----:B------:R-:W5:Y:S01]  /*0e40*/  @!P5 LDG.E.64 R18, desc[UR16][R18.64] ;  /* 0x000000101212d981 */ /* 0x000f62000c1e1b00 */
[----:B------:R-:W-:Y:S02]  /*0e50*/  UIADD3 UR26, UPT, UPT, UR5, 0x4, URZ ;  /* 0x00000004051a7890 */ /* 0x000fe4000fffe0ff */
[----:B------:R-:W-:-:S04]  /*0e60*/  UIADD3 UR27, UPT, UPT, UR5, 0x5, URZ ;  /* 0x00000005051b7890 */ /* 0x000fc8000fffe0ff */
[----:B------:R-:W-:Y:S01]  /*0e70*/  IMAD.U32 R24, RZ, RZ, UR26 ;  /* 0x0000001aff187e24 */ /* 0x000fe2000f8e00ff */
[----:B------:R-:W-:Y:S01]  /*0e80*/  UIADD3 UR26, UPT, UPT, UR5, 0x6, URZ ;  /* 0x00000006051a7890 */ /* 0x000fe2000fffe0ff */
[----:B0--3--:R-:W-:Y:S01]  /*0e90*/  @!P1 FADD.FTZ R14, R14, R8 ;  /* 0x000000080e0e9221 */ /* 0x009fe20000010000 */
[----:B------:R-:W-:Y:S02]  /*0ea0*/  @!P1 FADD.FTZ R15, R15, R9 ;  /* 0x000000090f0f9221 */ /* 0x000fe40000010000 */
[----:B------:R-:W-:Y:S02]  /*0eb0*/  ISETP.EQ.OR P1, PT, R24, UR15, P4 ;  /* 0x0000000f18007c0c */ /* 0x000fe4000a722670 */
[----:B------:R-:W-:Y:S01]  /*0ec0*/  MOV R8, UR27 ;  /* 0x0000001b00087c02 */ /* 0x000fe20008000f00 */
[----:B------:R-:W-:Y:S01]  /*0ed0*/  UIADD3 UR27, UPT, UPT, UR5, 0x7, URZ ;  /* 0x00000007051b7890 */ /* 0x000fe2000fffe0ff */
[----:B----4-:R-:W-:Y:S01]  /*0ee0*/  @!P2 FADD.FTZ R14, R14, R10 ;  /* 0x0000000a0e0ea221 */ /* 0x010fe20000010000 */
[----:B------:R-:W-:Y:S01]  /*0ef0*/  @!P2 FADD.FTZ R15, R15, R11 ;  /* 0x0000000b0f0fa221 */ /* 0x000fe20000010000 */
[----:B------:R-:W-:Y:S01]  /*0f00*/  ISETP.EQ.OR P2, PT, R8, UR15, P4 ;  /* 0x0000000f08007c0c */ /* 0x000fe2000a742670 */
[----:B------:R-:W-:-:S02]  /*0f10*/  IMAD.U32 R8, RZ, RZ, UR26 ;  /* 0x0000001aff087e24 */ /* 0x000fc4000f8e00ff */
[----:B------:R-:W-:Y:S01]  /*0f20*/  MOV R9, UR27 ;  /* 0x0000001b00097c02 */ /* 0x000fe20008000f00 */
[----:B--2---:R-:W-:Y:S01]  /*0f30*/  @!P6 FADD.FTZ R14, R14, R16 ;  /* 0x000000100e0ee221 */ /* 0x004fe20000010000 */
[----:B------:R-:W-:Y:S02]  /*0f40*/  @!P6 FADD.FTZ R15, R15, R17 ;  /* 0x000000110f0fe221 */ /* 0x000fe40000010000 */
[----:B------:R-:W-:Y:S01]  /*0f50*/  VOTEU.ALL UP0, P1 ;  /* 0x0000000000ff7886 */ /* 0x000fe20000800000 */
[----:B------:R-:W-:Y:S01]  /*0f60*/  ISETP.EQ.OR P6, PT, R8, UR15, P4 ;  /* 0x0000000f08007c0c */ /* 0x000fe2000a7c2670 */
[----:B-----5:R-:W-:Y:S01]  /*0f70*/  @!P5 FADD.FTZ R14, R14, R18 ;  /* 0x000000120e0ed221 */ /* 0x020fe20000010000 */
[----:B------:R-:W-:Y:S01]  /*0f80*/  @!P5 FADD.FTZ R15, R15, R19 ;  /* 0x000000130f0fd221 */ /* 0x000fe20000010000 */
[----:B------:R-:W-:Y:S01]  /*0f90*/  ISETP.EQ.OR P5, PT, R9, UR15, P4 ;  /* 0x0000000f09007c0c */ /* 0x000fe2000a7a2670 */
[----:B------:R-:W-:Y:S01]  /*0fa0*/  @!UP0 UIMAD.WIDE.U32 UR26, UR22, 0x8, UR18 ;  /* 0x00000008161a88a5 */ /* 0x000fe2000f8e0012 */
[----:B------:R-:W-:-:S05]  /*0fb0*/  VOTEU.ALL UP1, P2 ;  /* 0x0000000000ff7886 */ /* 0x000fca0001020000 */
[----:B------:R-:W-:Y:S01]  /*0fc0*/  IMAD.U32 R8, RZ, RZ, UR26 ;  /* 0x0000001aff087e24 */ /* 0x000fe2000f8e00ff */
[----:B------:R-:W-:Y:S01]  /*0fd0*/  MOV R9, UR27 ;  /* 0x0000001b00097c02 */ /* 0x000fe20008000f00 */
[----:B------:R-:W-:Y:S01]  /*0fe0*/  @!UP1 UIMAD.WIDE.U32 UR28, UR23, 0x8, UR18 ;  /* 0x00000008171c98a5 */ /* 0x000fe2000f8e0012 */
[----:B------:R-:W-:-:S03]  /*0ff0*/  VOTEU.ALL UP0, P6 ;  /* 0x0000000000ff7886 */ /* 0x000fc60003000000 */
[----:B------:R-:W-:Y:S01]  /*1000*/  VOTEU.ALL UP1, P5 ;  /* 0x0000000000ff7886 */ /* 0x000fe20002820000 */
[----:B------:R-:W2:Y:S01]  /*1010*/  @!P1 LDG.E.64 R8, desc[UR16][R8.64] ;  /* 0x0000001008089981 */ /* 0x000ea2000c1e1b00 */
[----:B------:R-:W-:Y:S01]  /*1020*/  @!UP0 UIMAD.WIDE.U32 UR26, UR24, 0x8, UR18 ;  /* 0x00000008181a88a5 */ /* 0x000fe2000f8e0012 */
[----:B------:R-:W-:Y:S01]  /*1030*/  IMAD.U32 R10, RZ, RZ, UR28 ;  /* 0x0000001cff0a7e24 */ /* 0x000fe2000f8e00ff */
[----:B------:R-:W-:Y:S01]  /*1040*/  MOV R11, UR29 ;  /* 0x0000001d000b7c02 */ /* 0x000fe20008000f00 */
[----:B------:R-:W-:-:S03]  /*1050*/  @!UP1 UIMAD.WIDE.U32 UR28, UR25, 0x8, UR18 ;  /* 0x00000008191c98a5 */ /* 0x000fc6000f8e0012 */
[----:B------:R-:W-:Y:S01]  /*1060*/  IMAD.U32 R16, RZ, RZ, UR26 ;  /* 0x0000001aff107e24 */ /* 0x000fe2000f8e00ff */
[----:B------:R-:W-:Y:S01]  /*1070*/  MOV R17, UR27 ;  /* 0x0000001b00117c02 */ /* 0x000fe20008000f00 */
[----:B------:R-:W3:Y:S01]  /*1080*/  @!P2 LDG.E.64 R10, desc[UR16][R10.64] ;  /* 0x000000100a0aa981 */ /* 0x000ee2000c1e1b00 */
[----:B------:R-:W-:Y:S01]  /*1090*/  IMAD.U32 R18, RZ, RZ, UR28 ;  /* 0x0000001cff127e24 */ /* 0x000fe2000f8e00ff */
[----:B------:R-:W-:-:S03]  /*10a0*/  MOV R19, UR29 ;  /* 0x0000001d00137c02 */ /* 0x000fc60008000f00 */
[----:B------:R-:W4:Y:S04]  /*10b0*/  @!P6 LDG.E.64 R16, desc[UR16][R16.64] ;  /* 0x000000101010e981 */ /* 0x000f28000c1e1b00 */
[----:B------:R-:W5:Y:S01]  /*10c0*/  @!P5 LDG.E.64 R18, desc[UR16][R18.64] ;  /* 0x000000101212d981 */ /* 0x000f62000c1e1b00 */
[----:B------:R-:W-:Y:S02]  /*10d0*/  UIADD3 UR5, UPT, UPT, UR5, 0x8, URZ ;  /* 0x0000000805057890 */ /* 0x000fe4000fffe0ff */
[----:B------:R-:W-:Y:S02]  /*10e0*/  UIADD3 UR11, UPT, UPT, UR11, 0x8, URZ ;  /* 0x000000080b0b7890 */ /* 0x000fe4000fffe0ff */
[----:B------:R-:W-:Y:S02]  /*10f0*/  ULEA UR10, UR21, UR10, 0x3 ;  /* 0x0000000a150a7291 */ /* 0x000fe4000f8e18ff */
[----:B------:R-:W-:-:S02]  /*1100*/  ULEA UR12, UR21, UR12, 0x3 ;  /* 0x0000000c150c7291 */ /* 0x000fc4000f8e18ff */
[----:B------:R-:W-:Y:S02]  /*1110*/  ULEA UR13, UR21, UR13, 0x3 ;  /* 0x0000000d150d7291 */ /* 0x000fe4000f8e18ff */
[----:B------:R-:W-:Y:S02]  /*1120*/  ULEA UR14, UR21, UR14, 0x3 ;  /* 0x0000000e150e7291 */ /* 0x000fe4000f8e18ff */
[----:B------:R-:W-:Y:S02]  /*1130*/  ULEA UR22, UR21, UR22, 0x3 ;  /* 0x0000001615167291 */ /* 0x000fe4000f8e18ff */
[----:B------:R-:W-:Y:S02]  /*1140*/  ULEA UR23, UR21, UR23, 0x3 ;  /* 0x0000001715177291 */ /* 0x000fe4000f8e18ff */
[----:B------:R-:W-:Y:S02]  /*1150*/  ULEA UR24, UR21, UR24, 0x3 ;  /* 0x0000001815187291 */ /* 0x000fe4000f8e18ff */
[----:B------:R-:W-:Y:S01]  /*1160*/  ULEA UR25, UR21, UR25, 0x3 ;  /* 0x0000001915197291 */ /* 0x000fe2000f8e18ff */
[----:B--2---:R-:W-:Y:S01]  /*1170*/  @!P1 FADD.FTZ R14, R14, R8 ;  /* 0x000000080e0e9221 */ /* 0x004fe20000010000 */
[----:B------:R-:W-:Y:S01]  /*1180*/  @!P1 FADD.FTZ R15, R15, R9 ;  /* 0x000000090f0f9221 */ /* 0x000fe20000010000 */
[----:B------:R-:W-:-:S02]  /*1190*/  ISETP.NE.AND P1, PT, R5, UR5, PT ;  /* 0x0000000505007c0c */ /* 0x000fc4000bf25270 */
[----:B---3--:R-:W-:Y:S01]  /*11a0*/  @!P2 FADD.FTZ R14, R14, R10 ;  /* 0x0000000a0e0ea221 */ /* 0x008fe20000010000 */
[----:B------:R-:W-:-:S03]  /*11b0*/  @!P2 FADD.FTZ R15, R15, R11 ;  /* 0x0000000b0f0fa221 */ /* 0x000fc60000010000 */
[----:B----4-:R-:W-:Y:S01]  /*11c0*/  @!P6 FADD.FTZ R14, R14, R16 ;  /* 0x000000100e0ee221 */ /* 0x010fe20000010000 */
[----:B------:R-:W-:-:S03]  /*11d0*/  @!P6 FADD.FTZ R15, R15, R17 ;  /* 0x000000110f0fe221 */ /* 0x000fc60000010000 */
[----:B-----5:R-:W-:Y:S01]  /*11e0*/  @!P5 FADD.FTZ R14, R14, R18 ;  /* 0x000000120e0ed221 */ /* 0x020fe20000010000 */
[----:B------:R-:W-:Y:S02]  /*11f0*/  @!P5 FADD.FTZ R15, R15, R19 ;  /* 0x000000130f0fd221 */ /* 0x000fe40000010000 */
[----:B------:R-:W-:Y:S05]  /*1200*/  @P1 BRA `(.L_x_1466) ;  /* 0xfffffff800981947 */ /* 0x000fea000383ffff */
[----:B------:R-:W-:-:S15]  /*1210*/  R2UR UR5, R5 ;  /* 0x00000000050572ca */ /* 0x000fde00000e0000 */
.L_x_1465:
[----:B------:R-:W-:-:S04]  /*1220*/  LOP3.LUT R8, R0, 0x7, RZ, 0xc0, !PT ;  /* 0x0000000700087812 */ /* 0x000fc800078ec0ff */
[----:B------:R-:W-:-:S13]  /*1230*/  ISETP.NE.AND P1, PT, R8, RZ, PT ;  /* 0x000000ff0800720c */ /* 0x000fda0003f25270 */
[----:B------:R-:W-:Y:S05]  /*1240*/  @!P1 BRA `(.L_x_1462) ;  /* 0x0000000400689947 */ /* 0x000fea0003800000 */
[----:B--2---:R-:W-:-:S04]  /*1250*/  LOP3.LUT R18, R0, 0x3, RZ, 0xc0, !PT ;  /* 0x0000000300127812 */ /* 0x004fc800078ec0ff */
[----:B------:R-:W-:Y:S01]  /*1260*/  ISETP.NE.AND P1, PT, R18, RZ, PT ;  /* 0x000000ff1200720c */ /* 0x000fe20003f25270 */
[----:B------:R-:W-:-:S12]  /*1270*/  @!P3 BRA `(.L_x_1467) ;  /* 0x0000000000b8b947 */ /* 0x000fd80003800000 */
[----:B------:R-:W-:-:S05]  /*1280*/  IMAD.U32 R8, RZ, RZ, UR5 ;  /* 0x00000005ff087e24 */ /* 0x000fca000f8e00ff */
[----:B------:R-:W-:-:S13]  /*1290*/  ISETP.EQ.OR P6, PT, R8, UR15, P4 ;  /* 0x0000000f08007c0c */ /* 0x000fda000a7c2670 */
[----:B------:R-:W-:-:S05]  /*12a0*/  VOTEU.ALL UP0, P6 ;  /* 0x0000000000ff7886 */ /* 0x000fca0003000000 */
[----:B------:R-:W-:-:S04]  /*12b0*/  @!UP0 UIMAD UR10, UR5, UR21, UR6 ;  /* 0x00000015050a82a4 */ /* 0x000fc8000f8e0206 */
[----:B------:R-:W-:-:S06]  /*12c0*/  @!UP0 UIMAD.WIDE.U32 UR10, UR10, 0x8, UR18 ;  /* 0x000000080a0a88a5 */ /* 0x000fcc000f8e0012 */
[----:B------:R-:W-:Y:S01]  /*12d0*/  MOV R8, UR10 ;  /* 0x0000000a00087c02 */ /* 0x000fe20008000f00 */
[----:B------:R-:W-:-:S06]  /*12e0*/  IMAD.U32 R9, RZ, RZ, UR11 ;  /* 0x0000000bff097e24 */ /* 0x000fcc000f8e00ff */
[----:B------:R-:W0:Y:S01]  /*12f0*/  @!P6 LDG.E.64 R8, desc[UR16][R8.64] ;  /* 0x000000100808e981 */ /* 0x000e22000c1e1b00 */
[----:B------:R-:W-:Y:S02]  /*1300*/  UIADD3 UR10, UPT, UPT, UR5, 0x1, URZ ;  /* 0x00000001050a7890 */ /* 0x000fe4000fffe0ff */
[----:B------:R-:W-:Y:S02]  /*1310*/  UIADD3 UR12, UPT, UPT, UR5, 0x2, URZ ;  /* 0x00000002050c7890 */ /* 0x000fe4000fffe0ff */
[----:B------:R-:W-:Y:S02]  /*1320*/  UIADD3 UR14, UPT, UPT, UR5, 0x3, URZ ;  /* 0x00000003050e7890 */ /* 0x000fe4000fffe0ff */
[----:B------:R-:W-:Y:S02]  /*1330*/  MOV R10, UR10 ;  /* 0x0000000a000a7c02 */ /* 0x000fe40008000f00 */
[----:B------:R-:W-:Y:S02]  /*1340*/  IMAD.U32 R11, RZ, RZ, UR12 ;  /* 0x0000000cff0b7e24 */ /* 0x000fe4000f8e00ff */
[----:B------:R-:W-:-:S02]  /*1350*/  ISETP.EQ.OR P5, PT, R10, UR15, P4 ;  /* 0x0000000f0a007c0c */ /* 0x000fc4000a7a2670 */
[----:B------:R-:W-:Y:S02]  /*1360*/  MOV R10, UR14 ;  /* 0x0000000e000a7c02 */ /* 0x000fe40008000f00 */
[----:B------:R-:W-:-:S09]  /*1370*/  ISETP.EQ.OR P2, PT, R11, UR15, P4 ;  /* 0x0000000f0b007c0c */ /* 0x000fd2000a742670 */
[----:B------:R-:W-:-:S04]  /*1380*/  VOTEU.ALL UP0, P5 ;  /* 0x0000000000ff7886 */ /* 0x000fc80002800000 */
[----:B------:R-:W-:Y:S01]  /*1390*/  VOTEU.ALL UP1, P2 ;  /* 0x0000000000ff7886 */ /* 0x000fe20001020000 */
[----:B------:R-:W-:-:S04]  /*13a0*/  @!UP0 UIMAD UR10, UR10, UR21, UR6 ;  /* 0x000000150a0a82a4 */ /* 0x000fc8000f8e0206 */
[----:B------:R-:W-:Y:S02]  /*13b0*/  @!UP1 UIMAD UR12, UR12, UR21, UR6 ;  /* 0x000000150c0c92a4 */ /* 0x000fe4000f8e0206 */
[----:B------:R-:W-:Y:S02]  /*13c0*/  @!UP0 UIMAD.WIDE.U32 UR10, UR10, 0x8, UR18 ;  /* 0x000000080a0a88a5 */ /* 0x000fe4000f8e0012 */
[----:B------:R-:W-:-:S06]  /*13d0*/  @!UP1 UIMAD.WIDE.U32 UR12, UR12, 0x8, UR18 ;  /* 0x000000080c0c98a5 */ /* 0x000fcc000f8e0012 */
[----:B------:R-:W-:Y:S01]  /*13e0*/  MOV R11, UR13 ;  /* 0x0000000d000b7c02 */ /* 0x000fe20008000f00 */
[----:B0--3--:R-:W-:Y:S01]  /*13f0*/  @!P6 FADD.FTZ R14, R14, R8 ;  /* 0x000000080e0ee221 */ /* 0x009fe20000010000 */
[----:B------:R-:W-:Y:S01]  /*1400*/  @!P6 FADD.FTZ R15, R15, R9 ;  /* 0x000000090f0fe221 */ /* 0x000fe20000010000 */
[----:B------:R-:W-:Y:S01]  /*1410*/  ISETP.EQ.OR P6, PT, R10, UR15, P4 ;  /* 0x0000000f0a007c0c */ /* 0x000fe2000a7c2670 */
[----:B------:R-:W-:Y:S01]  /*1420*/  IMAD.U32 R8, RZ, RZ, UR10 ;  /* 0x0000000aff087e24 */ /* 0x000fe2000f8e00ff */
[----:B------:R-:W-:Y:S01]  /*1430*/  MOV R9, UR11 ;  /* 0x0000000b00097c02 */ /* 0x000fe20008000f00 */
[----:B------:R-:W-:-:S05]  /*1440*/  IMAD.U32 R10, RZ, RZ, UR12 ;  /* 0x0000000cff0a7e24 */ /* 0x000fca000f8e00ff */
[----:B------:R-:W2:Y:S04]  /*1450*/  @!P5 LDG.E.64 R8, desc[UR16][R8.64] ;  /* 0x000000100808d981 */ /* 0x000ea8000c1e1b00 */
[----:B------:R-:W3:Y:S01]  /*1460*/  @!P2 LDG.E.64 R10, desc[UR16][R10.64] ;  /* 0x000000100a0aa981 */ /* 0x000ee2000c1e1b00 */
[----:B------:R-:W-:-:S05]  /*1470*/  VOTEU.ALL UP2, P6 ;  /* 0x0000000000ff7886 */ /* 0x000fca0003040000 */
[----:B------:R-:W-:-:S04]  /*1480*/  @!UP2 UIMAD UR14, UR14, UR21, UR6 ;  /* 0x000000150e0ea2a4 */ /* 0x000fc8000f8e0206 */
[----:B------:R-:W-:-:S06]  /*1490*/  @!UP2 UIMAD.WIDE.U32 UR10, UR14, 0x8, UR18 ;  /* 0x000000080e0aa8a5 */ /* 0x000fcc000f8e0012 */
[----:B-1----:R-:W-:Y:S01]  /*14a0*/  IMAD.U32 R16, RZ, RZ, UR10 ;  /* 0x0000000aff107e24 */ /* 0x002fe2000f8e00ff */
[----:B------:R-:W-:-:S06]  /*14b0*/  MOV R17, UR11 ;  /* 0x0000000b00117c02 */ /* 0x000fcc0008000f00 */
[----:B------:R-:W4:Y:S01]  /*14c0*/  @!P6 LDG.E.64 R16, desc[UR16][R16.64] ;  /* 0x000000101010e981 */ /* 0x000f22000c1e1b00 */
[----:B------:R-:W-:-:S05]  /*14d0*/  IMAD.U32 R19, RZ, RZ, UR5 ;  /* 0x00000005ff137e24 */ /* 0x000fca000f8e00ff */
[----:B------:R-:W-:-:S04]  /*14e0*/  IADD3 R19, PT, PT, R19, 0x4, RZ ;  /* 0x0000000413137810 */ /* 0x000fc80007ffe0ff */
[----:B------:R-:W-:Y:S01]  /*14f0*/  R2UR UR5, R19 ;  /* 0x00000000130572ca */ /* 0x000fe200000e0000 */
[----:B--2---:R-:W-:Y:S01]  /*1500*/  @!P5 FADD.FTZ R14, R14, R8 ;  /* 0x000000080e0ed221 */ /* 0x004fe20000010000 */
[----:B------:R-:W-:-:S03]  /*1510*/  @!P5 FADD.FTZ R15, R15, R9 ;  /* 0x000000090f0fd221 */ /* 0x000fc60000010000 */
[----:B---3--:R-:W-:Y:S01]  /*1520*/  @!P2 FADD.FTZ R14, R14, R10 ;  /* 0x0000000a0e0ea221 */ /* 0x008fe20000010000 */
[----:B------:R-:W-:-:S03]  /*1530*/  @!P2 FADD.FTZ R15, R15, R11 ;  /* 0x0000000b0f0fa221 */ /* 0x000fc60000010000 */
[----:B----4-:R-:W-:Y:S01]  /*1540*/  @!P6 FADD.FTZ R14, R14, R16 ;  /* 0x000000100e0ee221 */ /* 0x010fe20000010000 */
[----:B------:R-:W-:-:S07]  /*1550*/  @!P6 FADD.FTZ R15, R15, R17 ;  /* 0x000000110f0fe221 */ /* 0x000fce0000010000 */
.L_x_1467:
[----:B------:R-:W-:Y:S05]  /*1560*/  @!P1 BRA `(.L_x_1462) ;  /* 0x0000000000a09947 */ /* 0x000fea0003800000 */
[----:B------:R-:W-:-:S13]  /*1570*/  ISETP.NE.AND P1, PT, R18, 0x1, PT ;  /* 0x000000011200780c */ /* 0x000fda0003f25270 */
[----:B------:R-:W-:Y:S05]  /*1580*/  @!P1 BRA `(.L_x_1468) ;  /* 0x0000000000609947 */ /* 0x000fea0003800000 */
[----:B------:R-:W-:Y:S02]  /*1590*/  UIADD3 UR10, UPT, UPT, UR5, 0x1, URZ ;  /* 0x00000001050a7890 */ /* 0x000fe4000fffe0ff */
[----:B------:R-:W-:-:S05]  /*15a0*/  IMAD.U32 R8, RZ, RZ, UR5 ;  /* 0x00000005ff087e24 */ /* 0x000fca000f8e00ff */
[----:B------:R-:W-:Y:S02]  /*15b0*/  ISETP.EQ.OR P2, PT, R8, UR15, P4 ;  /* 0x0000000f08007c0c */ /* 0x000fe4000a742670 */
[----:B------:R-:W-:-:S04]  /*15c0*/  MOV R8, UR10 ;  /* 0x0000000a00087c02 */ /* 0x000fc80008000f00 */
[----:B------:R-:W-:-:S07]  /*15d0*/  ISETP.EQ.OR P1, PT, R8, UR15, P4 ;  /* 0x0000000f08007c0c */ /* 0x000fce000a722670 */
[----:B------:R-:W-:-:S05]  /*15e0*/  VOTEU.ALL UP0, P2 ;  /* 0x0000000000ff7886 */ /* 0x000fca0001000000 */
[----:B------:R-:W-:Y:S01]  /*15f0*/  @!UP0 UIMAD UR12, UR5, UR21, UR6 ;  /* 0x00000015050c82a4 */ /* 0x000fe2000f8e0206 */
[----:B------:R-:W-:-:S03]  /*1600*/  VOTEU.ALL UP1, P1 ;  /* 0x0000000000ff7886 */ /* 0x000fc60000820000 */
[----:B------:R-:W-:Y:S02]  /*1610*/  @!UP0 UIMAD.WIDE.U32 UR12, UR12, 0x8, UR18 ;  /* 0x000000080c0c88a5 */ /* 0x000fe4000f8e0012 */
[----:B------:R-:W-:-:S04]  /*1620*/  @!UP1 UIMAD UR10, UR10, UR21, UR6 ;  /* 0x000000150a0a92a4 */ /* 0x000fc8000f8e0206 */
[----:B------:R-:W-:Y:S01]  /*1630*/  IMAD.U32 R8, RZ, RZ, UR12 ;  /* 0x0000000cff087e24 */ /* 0x000fe2000f8e00ff */
[----:B------:R-:W-:Y:S01]  /*1640*/  @!UP1 UIMAD.WIDE.U32 UR10, UR10, 0x8, UR18 ;  /* 0x000000080a0a98a5 */ /* 0x000fe2000f8e0012 */
[----:B------:R-:W-:-:S05]  /*1650*/  MOV R9, UR13 ;  /* 0x0000000d00097c02 */ /* 0x000fca0008000f00 */
[----:B------:R-:W-:Y:S01]  /*1660*/  MOV R10, UR10 ;  /* 0x0000000a000a7c02 */ /* 0x000fe20008000f00 */
[----:B------:R-:W-:Y:S01]  /*1670*/  IMAD.U32 R11, RZ, RZ, UR11 ;  /* 0x0000000bff0b7e24 */ /* 0x000fe2000f8e00ff */
[----:B------:R-:W0:Y:S05]  /*1680*/  @!P2 LDG.E.64 R8, desc[UR16][R8.64] ;  /* 0x000000100808a981 */ /* 0x000e2a000c1e1b00 */
[----:B------:R-:W2:Y:S01]  /*1690*/  @!P1 LDG.E.64 R10, desc[UR16][R10.64] ;  /* 0x000000100a0a9981 */ /* 0x000ea2000c1e1b00 */
[----:B-1----:R-:W-:-:S04]  /*16a0*/  MOV R16, UR5 ;  /* 0x0000000500107c02 */ /* 0x002fc80008000f00 */
[----:B------:R-:W-:-:S04]  /*16b0*/  IADD3 R16, PT, PT, R16, 0x2, RZ ;  /* 0x0000000210107810 */ /* 0x000fc80007ffe0ff */
[----:B------:R-:W-:Y:S01]  /*16c0*/  R2UR UR5, R16 ;  /* 0x00000000100572ca */ /* 0x000fe200000e0000 */
[----:B0--3--:R-:W-:Y:S01]  /*16d0*/  @!P2 FADD.FTZ R14, R14, R8 ;  /* 0x000000080e0ea221 */ /* 0x009fe20000010000 */
[----:B------:R-:W-:-:S03]  /*16e0*/  @!P2 FADD.FTZ R15, R15, R9 ;  /* 0x000000090f0fa221 */ /* 0x000fc60000010000 */
[----:B--2---:R-:W-:Y:S01]  /*16f0*/  @!P1 FADD.FTZ R14, R14, R10 ;  /* 0x0000000a0e0e9221 */ /* 0x004fe20000010000 */
[----:B------:R-:W-:-:S09]  /*1700*/  @!P1 FADD.FTZ R15, R15, R11 ;  /* 0x0000000b0f0f9221 */ /* 0x000fd20000010000 */
.L_x_1468:
[----:B------:R-:W-:Y:S01]  /*1710*/  IMAD.U32 R8, RZ, RZ, UR5 ;  /* 0x00000005ff087e24 */ /* 0x000fe2000f8e00ff */
[----:B------:R-:W-:Y:S01]  /*1720*/  LOP3.LUT P2, RZ, R0, 0x1, RZ, 0xc0, !PT ;  /* 0x0000000100ff7812 */ /* 0x000fe2000784c0ff */
[----:B------:R-:W-:Y:S03]  /*1730*/  BSSY.RECONVERGENT B0, `(.L_x_1462) ;  /* 0x000000b000007945 */ /* 0x000fe60003800200 */
[----:B------:R-:W-:-:S04]  /*1740*/  ISETP.EQ.OR P1, PT, R8, UR15, P4 ;  /* 0x0000000f08007c0c */ /* 0x000fc8000a722670 */
[----:B------:R-:W-:-:S13]  /*1750*/  PLOP3.LUT P1, PT, P2, P1, PT, 0x8f, 0xf8 ;  /* 0x0000000000f8781c */ /* 0x000fda0001723177 */
[----:B------:R-:W-:Y:S05]  /*1760*/  @P1 BRA `(.L_x_1469) ;  /* 0x00000000001c1947 */ /* 0x000fea0003800000 */
[----:B------:R-:W-:Y:S01]  /*1770*/  UIMAD UR10, UR21, UR5, UR6 ;  /* 0x00000005150a72a4 */ /* 0x000fe2000f8e0206 */
[----:B------:R-:W-:-:S05]  /*1780*/  HFMA2 R9, -RZ, RZ, 0, 4.76837158203125e-07 ;  /* 0x00000008ff097431 */ /* 0x000fca00000001ff */
[----:B------:R-:W-:-:S05]  /*1790*/  MOV R8, UR10 ;  /* 0x0000000a00087c02 */ /* 0x000fca0008000f00 */
[----:B------:R-:W-:-:S06]  /*17a0*/  IMAD.WIDE.U32 R8, R8, R9, UR18 ;  /* 0x0000001208087e25 */ /* 0x000fcc000f8e0009 */
[----:B------:R-:W0:Y:S02]  /*17b0*/  LDG.E.64 R8, desc[UR16][R8.64] ;  /* 0x0000001008087981 */ /* 0x000e24000c1e1b00 */
[----:B0--3--:R-:W-:Y:S01]  /*17c0*/  FADD.FTZ R14, R14, R8 ;  /* 0x000000080e0e7221 */ /* 0x009fe20000010000 */
[----:B------:R-:W-:-:S07]  /*17d0*/  FADD.FTZ R15, R15, R9 ;  /* 0x000000090f0f7221 */ /* 0x000fce0000010000 */
.L_x_1469:
[----:B------:R-:W-:Y:S05]  /*17e0*/  BSYNC.RECONVERGENT B0 ;  /* 0x0000000000007941 */ /* 0x000fea0003800200 */
.L_x_1462:
[----:B------:R-:W4:Y:S01]  /*17f0*/  S2UR UR10, SR_CgaCtaId ;  /* 0x00000000000a79c3 */ /* 0x000f220000008800 */
[----:B------:R-:W5:Y:S01]  /*1800*/  LDCU UR11, c[0x0][0x414] ;  /* 0x00008280ff0b77ac */ /* 0x000f620008000800 */
[----:B--2---:R-:W-:Y:S01]  /*1810*/  IMAD.SHL.U32 R18, R2, 0x2, RZ ;  /* 0x0000000202127824 */ /* 0x004fe200078e00ff */
[----:B------:R-:W-:Y:S01]  /*1820*/  MOV R19, UR9 ;  /* 0x0000000900137c02 */ /* 0x000fe20008000f00 */
[----:B------:R-:W-:-:S03]  /*1830*/  UMOV UR5, 0x400 ;  /* 0x0000040000057882 */ /* 0x000fc60000000000 */
[----:B------:R-:W-:Y:S01]  /*1840*/  LOP3.LUT R18, R18, 0x2, RZ, 0xc0, !PT ;  /* 0x0000000212127812 */ /* 0x000fe200078ec0ff */
[----:B-1----:R-:W1:Y:S03]  /*1850*/  @P0 LDC.64 R16, c[0x0][0x388] ;  /* 0x0000e200ff100b82 */ /* 0x002e660000000a00 */
[----:B------:R-:W-:-:S05]  /*1860*/  IADD3 R7, PT, PT, R18, R7, RZ ;  /* 0x0000000712077210 */ /* 0x000fca0007ffe0ff */
[----:B------:R-:W2:Y:S01]  /*1870*/  LDC.64 R8, c[0x0][0x398] ;  /* 0x0000e600ff087b82 */ /* 0x000ea20000000a00 */
[----:B----4-:R-:W-:-:S07]  /*1880*/  ULEA UR5, UR10, UR5, 0x18 ;  /* 0x000000050a057291 */ /* 0x010fce000f8ec0ff */
[----:B------:R-:W4:Y:S01]  /*1890*/  LDC.64 R10, c[0x0][0x3a0] ;  /* 0x0000e800ff0a7b82 */ /* 0x000f220000000a00 */
[----:B-1----:R-:W-:-:S04]  /*18a0*/  @P0 IMAD.WIDE R18, R19, 0x8, R16 ;  /* 0x0000000813120825 */ /* 0x002fc800078e0210 */
[----:B-----5:R-:W-:Y:S01]  /*18b0*/  @P0 FMUL.FTZ R16, R14, UR11 ;  /* 0x0000000b0e100c20 */ /* 0x020fe20008410000 */
[----:B------:R-:W-:Y:S01]  /*18c0*/  @P0 FMUL.FTZ R17, R15, UR11 ;  /* 0x0000000b0f110c20 */ /* 0x000fe20008410000 */
[----:B------:R0:W-:Y:S04]  /*18d0*/  @!P4 STS.64 [UR5+0x30], R14 ;  /* 0x0000300eff00c988 */ /* 0x0001e80008000a05 */
[----:B------:R-:W-:Y:S01]  /*18e0*/  @P0 STG.E.64 desc[UR16][R18.64], R16 ;  /* 0x0000001012000986 */ /* 0x000fe2000c101b10 */
[C---:B--2---:R-:W-:Y:S01]  /*18f0*/  IMAD.WIDE R8, R7.reuse, 0x4, R8 ;  /* 0x0000000407087825 */ /* 0x044fe200078e0208 */
[----:B------:R-:W-:Y:S03]  /*1900*/  BAR.SYNC.DEFER_BLOCKING 0x0 ;  /* 0x0000000000007b1d */ /* 0x000fe60000010000 */
[----:B----4-:R-:W-:-:S03]  /*1910*/  IMAD.WIDE R10, R7, 0x4, R10 ;  /* 0x00000004070a7825 */ /* 0x010fc600078e020a */
[----:B------:R-:W2:Y:S04]  /*1920*/  LDG.E.64 R8, desc[UR16][R8.64] ;  /* 0x0000001008087981 */ /* 0x000ea8000c1e1b00 */
[----:B------:R-:W2:Y:S01]  /*1930*/  LDG.E.64 R10, desc[UR16][R10.64] ;  /* 0x000000100a0a7981 */ /* 0x000ea2000c1e1b00 */
[----:B0--3--:R-:W-:Y:S01]  /*1940*/  IMAD.MOV.U32 R14, RZ, RZ, 0x3f800000 ;  /* 0x3f800000ff0e7424 */ /* 0x009fe200078e00ff */
[----:B------:R-:W-:Y:S01]  /*1950*/  UISETP.NE.AND UP0, UPT, UR20, URZ, UPT ;  /* 0x000000ff1400728c */ /* 0x000fe2000bf05270 */
[----:B------:R-:W-:Y:S01]  /*1960*/  SHF.R.S32.HI R7, RZ, 0x1f, R4 ;  /* 0x0000001fff077819 */ /* 0x000fe20000011404 */
[----:B------:R-:W0:Y:S02]  /*1970*/  LDS.64 R24, [UR5+0x30] ;  /* 0x00003005ff187984 */ /* 0x000e240008000a00 */
[----:B0-----:R-:W-:-:S04]  /*1980*/  FMUL.FTZ R24, R24, UR11 ;  /* 0x0000000b18187c20 */ /* 0x001fc80008410000 */
[----:B------:R-:W-:Y:S01]  /*1990*/  FMUL.FTZ R26, R24, R24 ;  /* 0x00000018181a7220 */ /* 0x000fe20000410000 */
[--C-:B------:R-:W-:Y:S01]  /*19a0*/  FADD.FTZ R13, R13, -R24.reuse ;  /* 0x800000180d0d7221 */ /* 0x100fe20000010000 */
[----:B------:R-:W-:Y:S02]  /*19b0*/  FADD.FTZ R15, R12, -R24 ;  /* 0x800000180c0f7221 */ /* 0x000fe40000010000 */
[----:B------:R-:W-:Y:S01]  /*19c0*/  FFMA.FTZ R25, R25, UR11, -R26 ;  /* 0x0000000b19197c23 */ /* 0x000fe2000801081a */
[----:B------:R-:W0:Y:S04]  /*19d0*/  LDCU.64 UR10, c[0x0][0x3e8] ;  /* 0x00007d00ff0a77ac */ /* 0x000e280008000a00 */
[----:B------:R-:W-:-:S13]  /*19e0*/  FSETP.GTU.FTZ.AND P1, PT, R25, RZ, PT ;  /* 0x000000ff1900720b */ /* 0x000fda0003f3c000 */
[----:B------:R-:W1:Y:S02]  /*19f0*/  @P1 LDC R26, c[0x0][0x3a8] ;  /* 0x0000ea00ff1a1b82 */ /* 0x000e640000000800 */
[----:B-1----:R-:W-:-:S04]  /*1a00*/  @P1 FADD.FTZ R25, R25, R26 ;  /* 0x0000001a19191221 */ /* 0x002fc80000010000 */
[----:B------:R-:W1:Y:S01]  /*1a10*/  @P1 MUFU.RSQ R14, R25 ;  /* 0x00000019000e1308 */ /* 0x000e620000001400 */
[----:B0-----:R-:W-:-:S04]  /*1a20*/  ISETP.GE.U32.AND P1, PT, R4, UR10, PT ;  /* 0x0000000a04007c0c */ /* 0x001fc8000bf26070 */
[----:B------:R-:W-:Y:S01]  /*1a30*/  ISETP.GE.AND.EX P1, PT, R7, UR11, PT, P1 ;  /* 0x0000000b07007c0c */ /* 0x000fe2000bf26310 */
[-C--:B-1----:R-:W-:Y:S01]  /*1a40*/  FMUL.FTZ R13, R13, R14.reuse ;  /* 0x0000000e0d0d7220 */ /* 0x082fe20000410000 */
[----:B------:R-:W-:-:S03]  /*1a50*/  FMUL.FTZ R14, R15, R14 ;  /* 0x0000000e0f0e7220 */ /* 0x000fc60000410000 */
[----:B--2---:R-:W-:Y:S01]  /*1a60*/  FFMA.FTZ R8, R8, R13, R10 ;  /* 0x0000000d08087223 */ /* 0x004fe2000001000a */
[----:B------:R-:W-:Y:S01]  /*1a70*/  FFMA.FTZ R9, R9, R14, R11 ;  /* 0x0000000e09097223 */ /* 0x000fe2000001000b */
[----:B------:R-:W-:Y:S06]  /*1a80*/  BRA.U !UP0, `(.L_x_1470) ;  /* 0x0000000108287547 */ /* 0x000fec000b800000 */
        /* <DEDUP_REMOVED lines=8> */
[----:B0-----:R-:W-:Y:S01]  /*1b10*/  FMUL.FTZ R8, R8, R11 ;  /* 0x0000000b08087220 */ /* 0x001fe20000410000 */
[----:B-1----:R-:W-:-:S07]  /*1b20*/  FMUL.FTZ R9, R9, R14 ;  /* 0x0000000e09097220 */ /* 0x002fce0000410000 */
.L_x_1470:
[----:B------:R-:W-:Y:S04]  /*1b30*/  BSSY.RECONVERGENT B0, `(.L_x_1471) ;  /* 0x000000d000007945 */ /* 0x000fe80003800200 */
        /* <DEDUP_REMOVED lines=12> */
.L_x_1472:
[----:B------:R-:W-:Y:S05]  /*1c00*/  BSYNC.RECONVERGENT B0 ;  /* 0x0000000000007941 */ /* 0x000fea0003800200 */
.L_x_1471:
[----:B------:R-:W-:Y:S02]  /*1c10*/  UIADD3 UR9, UPT, UPT, UR21, UR9, URZ ;  /* 0x0000000915097290 */ /* 0x000fe4000fffe0ff */
[----:B------:R-:W-:Y:S02]  /*1c20*/  UIADD3 UR4, UPT, UPT, UR4, 0x1, URZ ;  /* 0x0000000104047890 */ /* 0x000fe4000fffe0ff */
[----:B------:R-:W-:-:S09]  /*1c30*/  UISETP.GE.AND UP0, UPT, UR9, UR7, UPT ;  /* 0x000000070900728c */ /* 0x000fd2000bf06270 */
[----:B------:R-:W-:Y:S05]  /*1c40*/  BRA.U !UP0, `(.L_x_1473) ;  /* 0xffffffe508747547 */ /* 0x000fea000b83ffff */
[----:B------:R-:W-:Y:S05]  /*1c50*/  EXIT ;  /* 0x000000000000794d */ /* 0x000fea0003800000 */
.L_x_1474:
        /* <DEDUP_REMOVED lines=10> */
.L_x_2503:


//--------------------- .text._Z35group_norm_nhwc_fwd_one_pass_kernelI11Bf16IOFp32WLi128ELi4ELi128EEv26Group_norm_nhwc_fwd_params --------------------------
	.section	.text._Z35group_norm_nhwc_fwd_one_pass_kernelI11Bf16IOFp32WLi128ELi4ELi128EEv26Group_norm_nhwc_fwd_params,"ax",@progbits
	.align	128
        .global         _Z35group_norm_nhwc_fwd_one_pass_kernelI11Bf16IOFp32WLi128ELi4ELi128EEv26Group_norm_nhwc_fwd_params
        .type           _Z35group_norm_nhwc_fwd_one_pass_kernelI11Bf16IOFp32WLi128ELi4ELi128EEv26Group_norm_nhwc_fwd_params,@function
        .size           _Z35group_norm_nhwc_fwd_one_pass_kernelI11Bf16IOFp32WLi128ELi4ELi128EEv26Group_norm_nhwc_fwd_params,(.L_x_2504 - _Z35group_norm_nhwc_fwd_one_pass_kernelI11Bf16IOFp32WLi128ELi4ELi128EEv26Group_norm_nhwc_fwd_params)
        .other          _Z35group_norm_nhwc_fwd_one_pass_kernelI11Bf16IOFp32WLi128ELi4ELi128EEv26Group_norm_nhwc_fwd_params,@"STO_CUDA_ENTRY STV_DEFAULT"
_Z35group_norm_nhwc_fwd_one_pass_kernelI11Bf16IOFp32WLi128ELi4ELi128EEv26Group_norm_nhwc_fwd_params:
.text._Z35group_norm_nhwc_fwd_one_pass_kernelI11Bf16IOFp32WLi128ELi4ELi128EEv26Group_norm_nhwc_fwd_params:
        /* <DEDUP_REMOVED lines=8> */
[----:B------:R-:W0:Y:S01]  /*0080*/  S2R R3, SR_TID.X ;  /* 0x0000000000037919 */ /* 0x000e220000002100 */
[----:B------:R-:W0:Y:S01]  /*0090*/  S2UR UR18, SR_CTAID.X ;  /* 0x00000000001279c3 */ /* 0x000e220000002500 */
[----:B------:R-:W1:Y:S01]  /*00a0*/  LDCU UR19, c[0x0][0x374] ;  /* 0x00006e80ff1377ac */ /* 0x000e620008000800 */
[----:B------:R-:W2:Y:S01]  /*00b0*/  S2R R0, SR_LANEID ;  /* 0x0000000000007919 */ /* 0x000ea20000000000 */
[----:B------:R-:W3:Y:S05]  /*00c0*/  LDCU UR4, c[0x0][0x404] ;  /* 0x00008080ff0477ac */ /* 0x000eea0008000800 */
[----:B------:R-:W4:Y:S01]  /*00d0*/  LDC R2, c[0x0][0x370] ;  /* 0x0000dc00ff027b82 */ /* 0x000f220000000800 */
[----:B------:R-:W5:Y:S01]  /*00e0*/  LDCU.64 UR8, c[0x0][0x388] ;  /* 0x00007100ff0877ac */ /* 0x000f620008000a00 */
[----:B------:R-:W1:Y:S01]  /*00f0*/  LDCU.U8 UR5, c[0x0][0x3fc] ;  /* 0x00007f80ff0577ac */ /* 0x000e620008000000 */
[----:B------:R-:W0:Y:S01]  /*0100*/  LDCU.64 UR14, c[0x0][0x358] ;  /* 0x00006b00ff0e77ac */ /* 0x000e220008000a00 */
[----:B---3--:R-:W-:Y:S01]  /*0110*/  MOV R4, UR4 ;  /* 0x0000000400047c02 */ /* 0x008fe20008000f00 */
[----:B------:R-:W-:Y:S01]  /*0120*/  UMOV UR4, URZ ;  /* 0x000000ff00047c82 */ /* 0x000fe20008000000 */
[----:B-----5:R-:W-:Y:S01]  /*0130*/  ISETP.NE.U32.AND P1, PT, RZ, UR8, PT ;  /* 0x00000008ff007c0c */ /* 0x020fe2000bf25070 */
[----:B------:R-:W-:Y:S01]  /*0140*/  UMOV UR8, UR6 ;  /* 0x0000000600087c82 */ /* 0x000fe20008000000 */
[----:B0-----:R-:W-:Y:S01]  /*0150*/  LOP3.LUT P0, RZ, R3, UR18, RZ, 0xfc, !PT ;  /* 0x0000001203ff7c12 */ /* 0x001fe2000f80fcff */
[----:B-1----:R-:W-:Y:S01]  /*0160*/  UISETP.NE.AND UP0, UPT, UR5, URZ, UPT ;  /* 0x000000ff0500728c */ /* 0x002fe2000bf05270 */
[----:B------:R-:W-:-:S02]  /*0170*/  SHF.R.U32.HI R3, RZ, 0x1, R3 ;  /* 0x00000001ff037819 */ /* 0x000fc40000011603 */
[----:B------:R-:W-:-:S03]  /*0180*/  ISETP.NE.AND.EX P0, PT, RZ, UR9, !P0, P1 ;  /* 0x00000009ff007c0c */ /* 0x000fc6000c705310 */
[----:B------:R-:W-:Y:S01]  /*0190*/  IMAD R3, R4, UR18, R3 ;  /* 0x0000001204037c24 */ /* 0x000fe2000f8e0203 */
[----:B--2-4-:R-:W-:-:S09]  /*01a0*/  LOP3.LUT R4, R2, 0x7ffffff8, RZ, 0xc0, !PT ;  /* 0x7ffffff802047812 */ /* 0x014fd200078ec0ff */
.L_x_1494:
[----:B0-23--:R-:W0:Y:S01]  /*01b0*/  LDC R5, c[0x0][0x3f8] ;  /* 0x0000fe00ff057b82 */ /* 0x00de220000000800 */
[----:B-1----:R-:W1:Y:S01]  /*01c0*/  LDCU.64 UR10, c[0x0][0x3e8] ;  /* 0x00007d00ff0a77ac */ /* 0x002e620008000a00 */
[----:B------:R-:W2:Y:S01]  /*01d0*/  S2R R16, SR_TID.X ;  /* 0x0000000000107919 */ /* 0x000ea20000002100 */
[----:B------:R-:W-:Y:S01]  /*01e0*/  VIADD R14, R3, 0x40 ;  /* 0x00000040030e7836 */ /* 0x000fe20000000000 */
[----:B------:R-:W-:-:S04]  /*01f0*/  SHF.R.S32.HI R17, RZ, 0x1f, R3 ;  /* 0x0000001fff117819 */ /* 0x000fc80000011403 */
[----:B------:R-:W-:Y:S02]  /*0200*/  SHF.R.S32.HI R15, RZ, 0x1f, R14 ;  /* 0x0000001fff0f7819 */ /* 0x000fe4000001140e */
[----:B0----5:R-:W-:Y:S02]  /*0210*/  IABS R9, R5 ;  /* 0x0000000500097213 */ /* 0x021fe40000000000 */
[----:B------:R-:W-:Y:S02]  /*0220*/  ISETP.NE.AND P3, PT, R5, RZ, PT ;  /* 0x000000ff0500720c */ /* 0x000fe40003f65270 */
[----:B------:R-:W0:Y:S08]  /*0230*/  I2F.RP R8, R9 ;  /* 0x0000000900087306 */ /* 0x000e300000209400 */
[----:B0-----:R-:W0:Y:S02]  /*0240*/  MUFU.RCP R8, R8 ;  /* 0x0000000800087308 */ /* 0x001e240000001000 */
[----:B0-----:R-:W-:-:S06]  /*0250*/  VIADD R6, R8, 0xffffffe ;  /* 0x0ffffffe08067836 */ /* 0x001fcc0000000000 */
[----:B------:R0:W3:Y:S02]  /*0260*/  F2I.FTZ.U32.TRUNC.NTZ R7, R6 ;  /* 0x0000000600077305 */ /* 0x0000e4000021f000 */
[----:B0-----:R-:W-:Y:S01]  /*0270*/  IMAD.MOV.U32 R6, RZ, RZ, RZ ;  /* 0x000000ffff067224 */ /* 0x001fe200078e00ff */
[----:B---3--:R-:W-:-:S05]  /*0280*/  IADD3 R10, PT, PT, RZ, -R7, RZ ;  /* 0x80000007ff0a7210 */ /* 0x008fca0007ffe0ff */
        /* <DEDUP_REMOVED lines=9> */
[----:B------:R-:W-:Y:S01]  /*0320*/  @!P2 IMAD.IADD R8, R8, 0x1, -R9 ;  /* 0x000000010808a824 */ /* 0x000fe200078e0a09 */
[----:B------:R-:W-:Y:S02]  /*0330*/  @!P2 IADD3 R7, PT, PT, R7, 0x1, RZ ;  /* 0x000000010707a810 */ /* 0x000fe40007ffe0ff */
[----:B-1----:R-:W-:Y:S02]  /*0340*/  ISETP.GE.U32.AND P2, PT, R14, UR10, PT ;  /* 0x0000000a0e007c0c */ /* 0x002fe4000bf46070 */
[----:B------:R-:W-:Y:S02]  /*0350*/  ISETP.GE.U32.AND P1, PT, R8, R9, PT ;  /* 0x000000090800720c */ /* 0x000fe40003f26070 */
[----:B------:R-:W-:Y:S02]  /*0360*/  ISETP.GE.AND.EX P2, PT, R15, UR11, PT, P2 ;  /* 0x0000000b0f007c0c */ /* 0x000fe4000bf46320 */
[----:B--2---:R-:W-:-:S04]  /*0370*/  SHF.L.U32 R8, R16, 0x1, RZ ;  /* 0x0000000110087819 */ /* 0x004fc800000006ff */
[----:B------:R-:W-:-:S05]  /*0380*/  LOP3.LUT R20, R8, 0x2, RZ, 0xc0, !PT ;  /* 0x0000000208147812 */ /* 0x000fca00078ec0ff */
[----:B------:R-:W-:Y:S02]  /*0390*/  @P1 IADD3 R7, PT, PT, R7, 0x1, RZ ;  /* 0x0000000107071810 */ /* 0x000fe40007ffe0ff */
[----:B------:R-:W-:Y:S02]  /*03a0*/  ISETP.GE.U32.AND P1, PT, R3, UR10, PT ;  /* 0x0000000a03007c0c */ /* 0x000fe4000bf26070 */
[----:B------:R-:W-:Y:S02]  /*03b0*/  MOV R19, R7 ;  /* 0x0000000700137202 */ /* 0x000fe40000000f00 */
[----:B------:R-:W-:Y:S01]  /*03c0*/  ISETP.GE.AND.EX P1, PT, R17, UR11, PT, P1 ;  /* 0x0000000b11007c0c */ /* 0x000fe2000bf26310 */
[----:B------:R-:W0:Y:S02]  /*03d0*/  LDCU.64 UR10, c[0x0][0x3f0] ;  /* 0x00007e00ff0a77ac */ /* 0x000e240008000a00 */
[----:B------:R-:W-:Y:S01]  /*03e0*/  @!P4 IMAD.MOV R19, RZ, RZ, -R19 ;  /* 0x000000ffff13c224 */ /* 0x000fe200078e0a13 */
[----:B------:R-:W-:-:S04]  /*03f0*/  @!P3 LOP3.LUT R19, RZ, R5, RZ, 0x33, !PT ;  /* 0x00000005ff13b212 */ /* 0x000fc800078e33ff */
[----:B------:R-:W-:Y:S02]  /*0400*/  IADD3 R6, PT, PT, -R19, RZ, RZ ;  /* 0x000000ff13067210 */ /* 0x000fe40007ffe1ff */
[----:B------:R-:W-:-:S03]  /*0410*/  SHF.R.S32.HI R10, RZ, 0x1f, R19 ;  /* 0x0000001fff0a7819 */ /* 0x000fc60000011413 */
[----:B------:R-:W1:Y:S01]  /*0420*/  @!P1 LDC.64 R12, c[0x0][0x3e0] ;  /* 0x0000f800ff0c9b82 */ /* 0x000e620000000a00 */
[----:B------:R-:W-:-:S04]  /*0430*/  IMAD R5, R5, R6, UR8 ;  /* 0x0000000805057e24 */ /* 0x000fc8000f8e0206 */
[----:B------:R-:W-:Y:S02]  /*0440*/  IMAD.SHL.U32 R5, R5, 0x4, RZ ;  /* 0x0000000405057824 */ /* 0x000fe400078e00ff */
[----:B0-----:R-:W-:Y:S01]  /*0450*/  IMAD R18, R10, UR10, RZ ;  /* 0x0000000a0a127c24 */ /* 0x001fe2000f8e02ff */
[----:B------:R-:W0:Y:S02]  /*0460*/  @!P2 LDC.64 R6, c[0x0][0x3e0] ;  /* 0x0000f800ff06ab82 */ /* 0x000e240000000a00 */
[----:B------:R-:W-:Y:S01]  /*0470*/  LOP3.LUT R20, R5, R20, RZ, 0xfc, !PT ;  /* 0x0000001405147212 */ /* 0x000fe200078efcff */
[----:B------:R-:W-:Y:S01]  /*0480*/  IMAD R23, R19, UR11, R18 ;  /* 0x0000000b13177c24 */ /* 0x000fe2000f8e0212 */
[----:B------:R-:W-:-:S04]  /*0490*/  SHF.R.S32.HI R21, RZ, 0x1f, R5 ;  /* 0x0000001fff157819 */ /* 0x000fc80000011405 */
[----:B------:R-:W2:Y:S01]  /*04a0*/  @!P1 LDC.64 R8, c[0x0][0x390] ;  /* 0x0000e400ff089b82 */ /* 0x000ea20000000a00 */
[----:B------:R-:W-:-:S05]  /*04b0*/  IMAD.WIDE.U32 R20, R19, UR10, R20 ;  /* 0x0000000a13147c25 */ /* 0x000fca000f8e0014 */
[----:B------:R-:W-:Y:S02]  /*04c0*/  IADD3 R23, PT, PT, R21, R23, RZ ;  /* 0x0000001715177210 */ /* 0x000fe40007ffe0ff */
[----:B------:R-:W3:Y:S01]  /*04d0*/  @!P2 LDC.64 R10, c[0x0][0x390] ;  /* 0x0000e400ff0aab82 */ /* 0x000ee20000000a00 */
[----:B-1----:R-:W-:Y:S01]  /*04e0*/  @!P1 IMAD R18, R17, R12, RZ ;  /* 0x0000000c11129224 */ /* 0x002fe200078e02ff */
[----:B------:R-:W-:Y:S02]  /*04f0*/  @!P1 MOV R22, R20 ;  /* 0x0000001400169202 */ /* 0x000fe40000000f00 */
[----:B------:R-:W-:Y:S01]  /*0500*/  @!P2 MOV R19, R23 ;  /* 0x000000170013a202 */ /* 0x000fe20000000f00 */
[----:B0-----:R-:W-:Y:S02]  /*0510*/  @!P2 IMAD R17, R15, R6, RZ ;  /* 0x000000060f11a224 */ /* 0x001fe400078e02ff */
[----:B------:R-:W-:Y:S02]  /*0520*/  @!P1 IMAD R15, R3, R13, R18 ;  /* 0x0000000d030f9224 */ /* 0x000fe400078e0212 */
[----:B------:R-:W-:-:S02]  /*0530*/  @!P2 IMAD.MOV.U32 R18, RZ, RZ, R20 ;  /* 0x000000ffff12a224 */ /* 0x000fc400078e0014 */
[----:B------:R-:W-:-:S04]  /*0540*/  @!P1 IMAD.WIDE.U32 R12, R3, R12, R22 ;  /* 0x0000000c030c9225 */ /* 0x000fc800078e0016 */
[----:B------:R-:W-:Y:S01]  /*0550*/  @!P2 IMAD R17, R14, R7, R17 ;  /* 0x000000070e11a224 */ /* 0x000fe200078e0211 */
[----:B--2---:R-:W-:Y:S01]  /*0560*/  @!P1 LEA R8, P3, R12, R8, 0x1 ;  /* 0x000000080c089211 */ /* 0x004fe200078608ff */
[----:B------:R-:W-:Y:S01]  /*0570*/  @!P2 IMAD.WIDE.U32 R6, R14, R6, R18 ;  /* 0x000000060e06a225 */ /* 0x000fe200078e0012 */
[----:B------:R-:W-:-:S03]  /*0580*/  @!P1 IADD3 R14, PT, PT, R13, R15, RZ ;  /* 0x0000000f0d0e9210 */ /* 0x000fc60007ffe0ff */
[----:B------:R-:W-:Y:S02]  /*0590*/  @!P2 IMAD.IADD R13, R7, 0x1, R17 ;  /* 0x00000001070da824 */ /* 0x000fe400078e0211 */
[----:B------:R-:W-:Y:S01]  /*05a0*/  HFMA2 R7, -RZ, RZ, 0, 0 ;  /* 0x00000000ff077431 */ /* 0x000fe200000001ff */
[----:B---3--:R-:W-:Y:S02]  /*05b0*/  @!P2 LEA R10, P4, R6, R10, 0x1 ;  /* 0x0000000a060aa211 */ /* 0x008fe400078808ff */
[----:B------:R-:W-:Y:S02]  /*05c0*/  @!P1 LEA.HI.X R9, R12, R9, R14, 0x1, P3 ;  /* 0x000000090c099211 */ /* 0x000fe400018f0c0e */
[----:B------:R-:W-:Y:S02]  /*05d0*/  @!P2 LEA.HI.X R11, R6, R11, R13, 0x1, P4 ;  /* 0x0000000b060ba211 */ /* 0x000fe400020f0c0d */
[----:B------:R-:W-:Y:S01]  /*05e0*/  MOV R13, RZ ;  /* 0x000000ff000d7202 */ /* 0x000fe20000000f00 */
[----:B------:R-:W2:Y:S05]  /*05f0*/  @!P1 LDG.E R7, desc[UR14][R8.64] ;  /* 0x0000000e08079981 */ /* 0x000eaa000c1e1900 */
[----:B------:R-:W3:Y:S01]  /*0600*/  @!P2 LDG.E R13, desc[UR14][R10.64] ;  /* 0x0000000e0a0da981 */ /* 0x000ee2000c1e1900 */
[C---:B------:R-:W-:Y:S01]  /*0610*/  ISETP.GT.AND P2, PT, R0.reuse, 0x1e, PT ;  /* 0x0000001e0000780c */ /* 0x040fe20003f44270 */
[----:B------:R-:W-:Y:S01]  /*0620*/  BSSY.RECONVERGENT B0, `(.L_x_1475) ;  /* 0x0000033000007945 */ /* 0x000fe20003800200 */
[----:B------:R-:W-:-:S02]  /*0630*/  ISETP.GT.AND P3, PT, R0, 0xf, PT ;  /* 0x0000000f0000780c */ /* 0x000fc40003f64270 */
[C---:B--2---:R-:W-:Y:S02]  /*0640*/  PRMT R6, R7.reuse, 0x7632, R6 ;  /* 0x0000763207067816 */ /* 0x044fe40000000006 */
[----:B------:R-:W-:Y:S02]  /*0650*/  SHF.L.U32 R7, R7, 0x10, RZ ;  /* 0x0000001007077819 */ /* 0x000fe400000006ff */
[C---:B---3--:R-:W-:Y:S01]  /*0660*/  PRMT R12, R13.reuse, 0x7632, R12 ;  /* 0x000076320d0c7816 */ /* 0x048fe2000000000c */
[----:B------:R-:W-:Y:S02]  /*0670*/  IMAD.U32 R6, R6, 0x10000, RZ ;  /* 0x0001000006067824 */ /* 0x000fe400078e00ff */
[----:B------:R-:W-:Y:S01]  /*0680*/  IMAD.U32 R13, R13, 0x10000, RZ ;  /* 0x000100000d0d7824 */ /* 0x000fe200078e00ff */
[----:B------:R-:W-:Y:S01]  /*0690*/  SHF.L.U32 R12, R12, 0x10, RZ ;  /* 0x000000100c0c7819 */ /* 0x000fe200000006ff */
[----:B------:R-:W-:Y:S01]  /*06a0*/  FMUL.FTZ R18, R6, R6 ;  /* 0x0000000606127220 */ /* 0x000fe20000410000 */
[----:B------:R-:W-:-:S03]  /*06b0*/  FADD.FTZ R14, R7, R6 ;  /* 0x00000006070e7221 */ /* 0x000fc60000010000 */
[----:B------:R-:W-:Y:S01]  /*06c0*/  FMUL.FTZ R24, R12, R12 ;  /* 0x0000000c0c187220 */ /* 0x000fe20000410000 */
[----:B------:R-:W-:Y:S01]  /*06d0*/  FFMA.FTZ R18, R7, R7, R18 ;  /* 0x0000000707127223 */ /* 0x000fe20000010012 */
[C---:B------:R-:W-:Y:S01]  /*06e0*/  FADD.FTZ R9, R13.reuse, R12 ;  /* 0x0000000c0d097221 */ /* 0x040fe20000010000 */
[----:B------:R-:W-:Y:S01]  /*06f0*/  FADD.FTZ R14, RZ, R14 ;  /* 0x0000000eff0e7221 */ /* 0x000fe20000010000 */
[----:B------:R-:W-:Y:S01]  /*0700*/  FFMA.FTZ R11, R13, R13, R24 ;  /* 0x0000000d0d0b7223 */ /* 0x000fe20000010018 */
[----:B------:R-:W-:Y:S02]  /*0710*/  FADD.FTZ R18, RZ, R18 ;  /* 0x00000012ff127221 */ /* 0x000fe40000010000 */
[----:B------:R-:W-:Y:S02]  /*0720*/  FADD.FTZ R9, R14, R9 ;  /* 0x000000090e097221 */ /* 0x000fe40000010000 */
[----:B------:R-:W-:-:S03]  /*0730*/  FADD.FTZ R11, R18, R11 ;  /* 0x0000000b120b7221 */ /* 0x000fc60000010000 */
        /* <DEDUP_REMOVED lines=24> */
[----:B------:R-:W3:Y:S01]  /*08c0*/  S2UR UR9, SR_CgaCtaId ;  /* 0x00000000000979c3 */ /* 0x000ee20000008800 */
[----:B------:R-:W-:Y:S01]  /*08d0*/  ISETP.NE.AND P2, PT, R0, RZ, PT ;  /* 0x000000ff0000720c */ /* 0x000fe20003f45270 */
[----:B------:R-:W-:Y:S01]  /*08e0*/  UMOV UR5, 0x400 ;  /* 0x0000040000057882 */ /* 0x000fe20000000000 */
[----:B------:R-:W-:Y:S01]  /*08f0*/  SHF.R.U32.HI R9, RZ, 0x2, R16 ;  /* 0x00000002ff097819 */ /* 0x000fe20000011610 */
[----:B01----:R-:W-:Y:S01]  /*0900*/  FADD.FTZ R14, R8, R17 ;  /* 0x00000011080e7221 */ /* 0x003fe20000010000 */
[----:B--2---:R-:W-:Y:S02]  /*0910*/  FADD.FTZ R15, R10, R19 ;  /* 0x000000130a0f7221 */ /* 0x004fe40000010000 */
[----:B------:R-:W-:Y:S01]  /*0920*/  LOP3.LUT R9, R9, 0xf8, RZ, 0xc0, !PT ;  /* 0x000000f809097812 */ /* 0x000fe200078ec0ff */
[----:B---3--:R-:W-:-:S09]  /*0930*/  ULEA UR5, UR9, UR5, 0x18 ;  /* 0x0000000509057291 */ /* 0x008fd2000f8ec0ff */
[----:B------:R3:W-:Y:S03]  /*0940*/  @!P2 STS.64 [R9+UR5+0x8], R14 ;  /* 0x0000080e0900a988 */ /* 0x0007e60008000a05 */
.L_x_1476:
[----:B------:R-:W-:Y:S05]  /*0950*/  BSYNC.RECONVERGENT B0 ;  /* 0x0000000000007941 */ /* 0x000fea0003800200 */
.L_x_1475:
        /* <DEDUP_REMOVED lines=8> */
[----:B---3--:R-:W2:Y:S04]  /*09e0*/  LDS.128 R8, [UR5+0x10] ;  /* 0x00001005ff087984 */ /* 0x008ea80008000c00 */
[----:B-1----:R-:W0:Y:S01]  /*09f0*/  LDS.64 R16, [UR5+0x20] ;  /* 0x00002005ff107984 */ /* 0x002e220008000a00 */
[----:B--2---:R-:W-:Y:S01]  /*0a00*/  FADD.FTZ R19, R14, R8 ;  /* 0x000000080e137221 */ /* 0x004fe20000010000 */
[----:B------:R-:W-:-:S03]  /*0a10*/  FADD.FTZ R8, R15, R9 ;  /* 0x000000090f087221 */ /* 0x000fc60000010000 */
[----:B------:R-:W-:Y:S01]  /*0a20*/  FADD.FTZ R19, R19, R10 ;  /* 0x0000000a13137221 */ /* 0x000fe20000010000 */
[----:B------:R-:W-:-:S03]  /*0a30*/  FADD.FTZ R8, R8, R11 ;  /* 0x0000000b08087221 */ /* 0x000fc60000010000 */
[----:B0-----:R-:W-:Y:S01]  /*0a40*/  FADD.FTZ R14, R19, R16 ;  /* 0x00000010130e7221 */ /* 0x001fe20000010000 */
[----:B------:R-:W-:-:S07]  /*0a50*/  FADD.FTZ R15, R8, R17 ;  /* 0x00000011080f7221 */ /* 0x000fce0000010000 */
.L_x_1478:
[----:B------:R-:W-:Y:S05]  /*0a60*/  BSYNC.RECONVERGENT B0 ;  /* 0x0000000000007941 */ /* 0x000fea0003800200 */
.L_x_1477:
[----:B------:R-:W-:Y:S05]  /*0a70*/  @!P2 BRA `(.L_x_1479) ;  /* 0x0000000c00b0a947 */ /* 0x000fea0003800000 */
[----:B---3--:R-:W3:Y:S01]  /*0a80*/  LDC.64 R8, c[0x0][0x3b8] ;  /* 0x0000ee00ff087b82 */ /* 0x008ee20000000a00 */
[----:B------:R-:W-:Y:S01]  /*0a90*/  ULOP3.LUT UR5, UR4, 0x1, URZ, 0xc0, !UPT ;  /* 0x0000000104057892 */ /* 0x000fe2000f8ec0ff */
[----:B------:R-:W-:-:S03]  /*0aa0*/  ISETP.GE.U32.AND P2, PT, R2, 0x8, PT ;  /* 0x000000080200780c */ /* 0x000fc60003f46070 */
[----:B------:R-:W-:-:S06]  /*0ab0*/  UIMAD UR5, UR5, UR19, URZ ;  /* 0x00000013050572a4 */ /* 0x000fcc000f8e02ff */
[----:B------:R-:W-:-:S05]  /*0ac0*/  IMAD R10, R2, UR5, RZ ;  /* 0x00000005020a7c24 */ /* 0x000fca000f8e02ff */
[----:B------:R-:W-:-:S05]  /*0ad0*/  SHF.L.U32 R11, R10, 0x1, RZ ;  /* 0x000000010a0b7819 */ /* 0x000fca00000006ff */
[----:B---3--:R-:W-:-:S03]  /*0ae0*/  IMAD.WIDE R8, R11, 0x4, R8 ;  /* 0x000000040b087825 */ /* 0x008fc600078e0208 */
[----:B------:R-:W-:Y:S02]  /*0af0*/  R2UR UR16, R8 ;  /* 0x00000000081072ca */ /* 0x000fe400000e0000 */
[----:B------:R-:W-:Y:S01]  /*0b00*/  R2UR UR17, R9 ;  /* 0x00000000091172ca */ /* 0x000fe200000e0000 */
[----:B------:R-:W-:-:S14]  /*0b10*/  @P3 BRA `(.L_x_1480) ;  /* 0x00000000006c3947 */ /* 0x000fdc0003800000 */
[----:B------:R-:W3:Y:S01]  /*0b20*/  LDC.64 R8, c[0x0][0x3b0] ;  /* 0x0000ec00ff087b82 */ /* 0x000ee20000000a00 */
[----:B------:R-:W-:Y:S02]  /*0b30*/  UIADD3 UR12, UPT, UPT, UR5, UR6, URZ ;  /* 0x00000006050c7290 */ /* 0x000fe4000fffe0ff */
[----:B------:R-:W-:Y:S02]  /*0b40*/  ULOP3.LUT UP1, UR9, UR4, 0x2, URZ, 0xc0, !UPT ;  /* 0x0000000204097892 */ /* 0x000fe4000f82c0ff */
[----:B------:R-:W-:Y:S02]  /*0b50*/  UIMAD UR10, UR18, UR19, UR6 ;  /* 0x00000013120a72a4 */ /* 0x000fe4000f8e0206 */
[----:B------:R-:W-:Y:S01]  /*0b60*/  MOV R11, UR12 ;  /* 0x0000000c000b7c02 */ /* 0x000fe20008000f00 */
[----:B------:R-:W-:Y:S01]  /*0b70*/  IMAD.U32 R16, RZ, RZ, UR12 ;  /* 0x0000000cff107e24 */ /* 0x000fe2000f8e00ff */
[----:B------:R-:W-:Y:S02]  /*0b80*/  UIMAD.WIDE.U32 UR10, UR10, 0x8, UR16 ;  /* 0x000000080a0a78a5 */ /* 0x000fe4000f8e0010 */
[----:B------:R-:W-:-:S04]  /*0b90*/  UIADD3 UR9, UPT, UPT, -UR9, 0x1, URZ ;  /* 0x0000000109097890 */ /* 0x000fc8000fffe1ff */
[----:B------:R-:W-:Y:S02]  /*0ba0*/  MOV R10, UR10 ;  /* 0x0000000a000a7c02 */ /* 0x000fe40008000f00 */
[----:B--2---:R-:W-:Y:S01]  /*0bb0*/  IMAD.U32 R19, RZ, RZ, UR9 ;  /* 0x00000009ff137e24 */ /* 0x004fe2000f8e00ff */
[----:B---3--:R-:W-:Y:S02]  /*0bc0*/  LEA R8, P4, R11, R8, 0x2 ;  /* 0x000000080b087211 */ /* 0x008fe400078810ff */
[----:B------:R-:W-:Y:S02]  /*0bd0*/  MOV R11, UR11 ;  /* 0x0000000b000b7c02 */ /* 0x000fe40008000f00 */
[----:B------:R-:W-:Y:S02]  /*0be0*/  LEA.HI.X R9, R16, R9, RZ, 0x2, P4 ;  /* 0x0000000910097211 */ /* 0x000fe400020f14ff */
[----:B------:R-:W-:Y:S01]  /*0bf0*/  PLOP3.LUT P4, PT, PT, PT, UP1, 0x80, 0x8 ;  /* 0x000000000008781c */ /* 0x000fe20003f8f018 */
[----:B------:R3:W-:Y:S03]  /*0c00*/  STG.E.64 desc[UR14][R10.64], R14 ;  /* 0x0000000e0a007986 */ /* 0x0007e6000c101b0e */
[----:B-1----:R-:W-:Y:S01]  /*0c10*/  SEL R17, R2, RZ, !P4 ;  /* 0x000000ff02117207 */ /* 0x002fe20006000000 */
[----:B------:R-:W-:Y:S06]  /*0c20*/  MEMBAR.ALL.GPU ;  /* 0x0000000000007992 */ /* 0x000fec000000a000 */
[----:B------:R-:W-:-:S00]  /*0c30*/  ERRBAR ;  /* 0x00000000000079ab */ /* 0x000fc00000000000 */
[----:B------:R-:W-:Y:S06]  /*0c40*/  CGAERRBAR ;  /* 0x00000000000075ab */ /* 0x000fec0000000000 */
[----:B------:R3:W-:Y:S01]  /*0c50*/  REDG.E.ADD.S32.STRONG.GPU desc[UR14][R8.64], R19 ;  /* 0x000000130800798e */ /* 0x0007e2000c12e30e */
[----:B------:R-:W-:-:S13]  /*0c60*/  ISETP.NE.AND P4, PT, R17, -0x1, PT ;  /* 0xffffffff1100780c */ /* 0x000fda0003f85270 */
[----:B---3--:R-:W-:Y:S05]  /*0c70*/  @!P4 BRA `(.L_x_1480) ;  /* 0x000000000014c947 */ /* 0x008fea0003800000 */
.L_x_1481:
[----:B------:R-:W2:Y:S04]  /*0c80*/  LDG.E.STRONG.GPU R10, desc[UR14][R8.64] ;  /* 0x0000000e080a7981 */ /* 0x000ea8000c1ef900 */
[----:B--2---:R-:W-:Y:S01]  /*0c90*/  CCTL.IVALL ;  /* 0x00000000ff00798f */ /* 0x004fe20002000000 */
[----:B------:R-:W-:Y:S05]  /*0ca0*/  YIELD ;  /* 0x0000000000007946 */ /* 0x000fea0003800000 */
[----:B------:R-:W-:-:S13]  /*0cb0*/  ISETP.NE.AND P4, PT, R10, R17, PT ;  /* 0x000000110a00720c */ /* 0x000fda0003f85270 */
[----:B------:R-:W-:Y:S05]  /*0cc0*/  @P4 BRA `(.L_x_1481) ;  /* 0xfffffffc00ec4947 */ /* 0x000fea000383ffff */
.L_x_1480:
[----:B------:R-:W-:Y:S05]  /*0cd0*/  WARPSYNC.ALL ;  /* 0x0000000000007948 */ /* 0x000fea0003800000 */
[----:B------:R-:W-:Y:S06]  /*0ce0*/  BAR.SYNC.DEFER_BLOCKING 0x0 ;  /* 0x0000000000007b1d */ /* 0x000fec0000010000 */
[----:B------:R-:W-:Y:S01]  /*0cf0*/  UMOV UR5, URZ ;  /* 0x000000ff00057c82 */ /* 0x000fe20008000000 */
[----:B------:R-:W-:Y:S05]  /*0d00*/  @!P2 BRA `(.L_x_1482) ;  /* 0x000000040094a947 */ /* 0x000fea0003800000 */
[----:B------:R-:W-:Y:S02]  /*0d10*/  ULEA UR22, UR19, UR6, 0x1 ;  /* 0x0000000613167291 */ /* 0x000fe4000f8e08ff */
[----:B------:R-:W-:Y:S02]  /*0d20*/  UIMAD UR23, UR19, 0x3, UR6 ;  /* 0x00000003131778a4 */ /* 0x000fe4000f8e0206 */
[----:B------:R-:W-:Y:S02]  /*0d30*/  UIMAD UR10, UR19, 0x5, UR6 ;  /* 0x00000005130a78a4 */ /* 0x000fe4000f8e0206 */
[----:B------:R-:W-:Y:S02]  /*0d40*/  UIMAD UR11, UR19, 0x7, UR6 ;  /* 0x00000007130b78a4 */ /* 0x000fe4000f8e0206 */
[----:B------:R-:W-:Y:S02]  /*0d50*/  UIMAD UR12, UR19, 0x6, UR6 ;  /* 0x00000006130c78a4 */ /* 0x000fe4000f8e0206 */
[----:B------:R-:W-:-:S02]  /*0d60*/  ULEA UR13, UR19, UR6, 0x2 ;  /* 0x00000006130d7291 */ /* 0x000fc4000f8e10ff */
[----:B------:R-:W-:Y:S02]  /*0d70*/  UIADD3 UR20, UPT, UPT, UR6, UR19, URZ ;  /* 0x0000001306147290 */ /* 0x000fe4000fffe0ff */
[----:B------:R-:W-:Y:S01]  /*0d80*/  UIADD3 UR21, UPT, UPT, -UR18, URZ, URZ ;  /* 0x000000ff12157290 */ /* 0x000fe2000fffe1ff */
[----:B------:R-:W-:Y:S01]  /*0d90*/  UMOV UR5, URZ ;  /* 0x000000ff00057c82 */ /* 0x000fe20008000000 */
[----:B------:R-:W-:-:S10]  /*0da0*/  UMOV UR9, UR6 ;  /* 0x0000000600097c82 */ /* 0x000fd40008000000 */
.L_x_1483:
[----:B------:R-:W-:Y:S01]  /*0db0*/  UIADD3 UR24, UPT, UPT, UR5, 0x1, URZ ;  /* 0x0000000105187890 */ /* 0x000fe2000fffe0ff */
[----:B------:R-:W-:Y:S01]  /*0dc0*/  ISETP.EQ.OR P2, PT, RZ, UR21, P3 ;  /* 0x00000015ff007c0c */ /* 0x000fe20009f42670 */
[----:B------:R-:W-:-:S04]  /*0dd0*/  UIADD3 UR25, UPT, UPT, UR5, 0x2, URZ ;  /* 0x0000000205197890 */ /* 0x000fc8000fffe0ff */
[----:B------:R-:W-:Y:S01]  /*0de0*/  MOV R8, UR24 ;  /* 0x0000001800087c02 */ /* 0x000fe20008000f00 */
[----:B------:R-:W-:Y:S01]  /*0df0*/  UIADD3 UR24, UPT, UPT, UR5, 0x3, URZ ;  /* 0x0000000305187890 */ /* 0x000fe2000fffe0ff */
[----:B------:R-:W-:Y:S02]  /*0e00*/  MOV R9, UR25 ;  /* 0x0000001900097c02 */ /* 0x000fe40008000f00 */
[----:B------:R-:W-:Y:S02]  /*0e10*/  ISETP.EQ.OR P4, PT, R8, UR18, P3 ;  /* 0x0000001208007c0c */ /* 0x000fe40009f82670 */
[----:B------:R-:W-:Y:S01]  /*0e20*/  ISETP.EQ.OR P6, PT, R9, UR18, P3 ;  /* 0x0000001209007c0c */ /* 0x000fe20009fc2670 */
[----:B------:R-:W-:Y:S01]  /*0e30*/  IMAD.U32 R8, RZ, RZ, UR24 ;  /* 0x00000018ff087e24 */ /* 0x000fe2000f8e00ff */
[----:B------:R-:W-:-:S04]  /*0e40*/  VOTEU.ALL UP1, P2 ;  /* 0x0000000000ff7886 */ /* 0x000fc80001020000 */
[----:B------:R-:W-:Y:S01]  /*0e50*/  ISETP.EQ.OR P5, PT, R8, UR18, P3 ;  /* 0x0000001208007c0c */ /* 0x000fe20009fa2670 */
[----:B------:R-:W-:-:S04]  /*0e60*/  @!UP1 UIMAD.WIDE.U32 UR24, UR9, 0x8, UR16 ;  /* 0x00000008091898a5 */ /* 0x000fc8000f8e0010 */
[----:B------:R-:W-:Y:S02]  /*0e70*/  VOTEU.ALL UP1, P4 ;  /* 0x0000000000ff7886 */ /* 0x000fe40002020000 */
[----:B------:R-:W-:Y:S01]  /*0e80*/  MOV R8, UR24 ;  /* 0x0000001800087c02 */ /* 0x000fe20008000f00 */
[----:B------:R-:W-:Y:S01]  /*0e90*/  VOTEU.ALL UP2, P6 ;  /* 0x0000000000ff7886 */ /* 0x000fe20003040000 */
[----:B------:R-:W-:Y:S01]  /*0ea0*/  MOV R9, UR25 ;  /* 0x0000001900097c02 */ /* 0x000fe20008000f00 */
[----:B------:R-:W-:-:S03]  /*0eb0*/  @!UP1 UIMAD.WIDE.U32 UR24, UR20, 0x8, UR16 ;  /* 0x00000008141898a5 */ /* 0x000fc6000f8e0010 */
[----:B------:R-:W-:Y:S01]  /*0ec0*/  VOTEU.ALL UP1, P5 ;  /* 0x0000000000ff7886 */ /* 0x000fe20002820000 */
[----:B------:R-:W-:Y:S01]  /*0ed0*/  @!UP2 UIMAD.WIDE.U32 UR26, UR22, 0x8, UR16 ;  /* 0x00000008161aa8a5 */ /* 0x000fe2000f8e0010 */
[----:B------:R-:W0:Y:S01]  /*0ee0*/  @!P2 LDG.E.64 R8, desc[UR14][R8.64] ;  /* 0x0000000e0808a981 */ /* 0x000e22000c1e1b00 */
[----:B------:R-:W-:Y:S01]  /*0ef0*/  IMAD.U32 R10, RZ, RZ, UR24 ;  /* 0x00000018ff0a7e24 */ /* 0x000fe2000f8e00ff */
[----:B------:R-:W-:Y:S01]  /*0f00*/  MOV R11, UR25 ;  /* 0x00000019000b7c02 */ /* 0x000fe20008000f00 */
[----:B------:R-:W-:Y:S02]  /*0f10*/  @!UP1 UIMAD.WIDE.U32 UR24, UR23, 0x8, UR16 ;  /* 0x00000008171898a5 */ /* 0x000fe4000f8e0010 */
[----:B------:R-:W-:Y:S01]  /*0f20*/  MOV R16, UR26 ;  /* 0x0000001a00107c02 */ /* 0x000fe20008000f00 */
[----:B-1----:R-:W-:Y:S02]  /*0f30*/  IMAD.U32 R17, RZ, RZ, UR27 ;  /* 0x0000001bff117e24 */ /* 0x002fe4000f8e00ff */
[----:B------:R-:W3:Y:S01]  /*0f40*/  @!P4 LDG.E.64 R10, desc[UR14][R10.64] ;  /* 0x0000000e0a0ac981 */ /* 0x000ee2000c1e1b00 */
[----:B------:R-:W-:-:S02]  /*0f50*/  MOV R18, UR24 ;  /* 0x0000001800127c02 */ /* 0x000fc40008000f00 */
[----:B--2---:R-:W-:Y:S01]  /*0f60*/  MOV R19, UR25 ;  /* 0x0000001900137c02 */ /* 0x004fe20008000f00 */
[----:B------:R-:W2:Y:S05]  /*0f70*/  @!P6 LDG.E.64 R16, desc[UR14][R16.64] ;  /* 0x0000000e1010e981 */ /* 0x000eaa000c1e1b00 */
[----:B------:R-:W4:Y:S01]  /*0f80*/  @!P5 LDG.E.64 R18, desc[UR14][R18.64] ;  /* 0x0000000e1212d981 */ /* 0x000f22000c1e1b00 */
[----:B------:R-:W-:Y:S02]  /*0f90*/  UIADD3 UR24, UPT, UPT, UR5, 0x4, URZ ;  /* 0x0000000405187890 */ /* 0x000fe4000fffe0ff */
[----:B------:R-:W-:-:S04]  /*0fa0*/  UIADD3 UR25, UPT, UPT, UR5, 0x5, URZ ;  /* 0x0000000505197890 */ /* 0x000fc8000fffe0ff */
[----:B------:R-:W-:Y:S01]  /*0fb0*/  IMAD.U32 R24, RZ, RZ, UR24 ;  /* 0x00000018ff187e24 */ /* 0x000fe2000f8e00ff */
[----:B------:R-:W-:Y:S01]  /*0fc0*/  UIADD3 UR24, UPT, UPT, UR5, 0x6, URZ ;  /* 0x0000000605187890 */ /* 0x000fe2000fffe0ff */
[----:B0-----:R-:W-:Y:S01]  /*0fd0*/  @!P2 FADD.FTZ R14, R14, R8 ;  /* 0x000000080e0ea221 */ /* 0x001fe20000010000 */
[----:B------:R-:W-:Y:S02]  /*0fe0*/  @!P2 FADD.FTZ R15, R15, R9 ;  /* 0x000000090f0fa221 */ /* 0x000fe40000010000 */
[----:B------:R-:W-:Y:S02]  /*0ff0*/  ISETP.EQ.OR P2, PT, R24, UR18, P3 ;  /* 0x0000001218007c0c */ /* 0x000fe40009f42670 */
[----:B------:R-:W-:Y:S01]  /*1000*/  MOV R8, UR25 ;  /* 0x0000001900087c02 */ /* 0x000fe20008000f00 */
[----:B------:R-:W-:Y:S01]  /*1010*/  UIADD3 UR25, UPT, UPT, UR5, 0x7, URZ ;  /* 0x0000000705197890 */ /* 0x000fe2000fffe0ff */
[----:B---3--:R-:W-:Y:S01]  /*1020*/  @!P4 FADD.FTZ R14, R14, R10 ;  /* 0x0000000a0e0ec221 */ /* 0x008fe20000010000 */
[----:B------:R-:W-:Y:S01]  /*1030*/  @!P4 FADD.FTZ R15, R15, R11 ;  /* 0x0000000b0f0fc221 */ /* 0x000fe20000010000 */
[----:B------:R-:W-:-:S03]  /*1040*/  ISETP.EQ.OR P4, PT, R8, UR18, P3 ;  /* 0x0000001208007c0c */ /* 0x000fc60009f82670 */
[----:B------:R-:W-:Y:S01]  /*1050*/  IMAD.U32 R9, RZ, RZ, UR25 ;  /* 0x00000019ff097e24 */ /* 0x000fe2000f8e00ff */
[----:B------:R-:W-:Y:S01]  /*1060*/  MOV R8, UR24 ;  /* 0x0000001800087c02 */ /* 0x000fe20008000f00 */
[----:B--2---:R-:W-:Y:S01]  /*1070*/  @!P6 FADD.FTZ R14, R14, R16 ;  /* 0x000000100e0ee221 */ /* 0x004fe20000010000 */
[----:B------:R-:W-:Y:S01]  /*1080*/  @!P6 FADD.FTZ R15, R15, R17 ;  /* 0x000000110f0fe221 */ /* 0x000fe20000010000 */
[----:B------:R-:W-:Y:S01]  /*1090*/  VOTEU.ALL UP1, P2 ;  /* 0x0000000000ff7886 */ /* 0x000fe20001020000 */
[----:B------:R-:W-:Y:S01]  /*10a0*/  ISETP.EQ.OR P6, PT, R8, UR18, P3 ;  /* 0x0000001208007c0c */ /* 0x000fe20009fc2670 */
[----:B----4-:R-:W-:Y:S01]  /*10b0*/  @!P5 FADD.FTZ R14, R14, R18 ;  /* 0x000000120e0ed221 */ /* 0x010fe20000010000 */
[----:B------:R-:W-:Y:S01]  /*10c0*/  @!P5 FADD.FTZ R15, R15, R19 ;  /* 0x000000130f0fd221 */ /* 0x000fe20000010000 */
[----:B------:R-:W-:Y:S01]  /*10d0*/  ISETP.EQ.OR P5, PT, R9, UR18, P3 ;  /* 0x0000001209007c0c */ /* 0x000fe20009fa2670 */
[----:B------:R-:W-:Y:S01]  /*10e0*/  @!UP1 UIMAD.WIDE.U32 UR24, UR13, 0x8, UR16 ;  /* 0x000000080d1898a5 */ /* 0x000fe2000f8e0010 */
[----:B------:R-:W-:-:S05]  /*10f0*/  VOTEU.ALL UP2, P4 ;  /* 0x0000000000ff7886 */ /* 0x000fca0002040000 */
[----:B------:R-:W-:Y:S02]  /*1100*/  MOV R8, UR24 ;  /* 0x0000001800087c02 */ /* 0x000fe40008000f00 */
[----:B------:R-:W-:Y:S01]  /*1110*/  MOV R9, UR25 ;  /* 0x0000001900097c02 */ /* 0x000fe20008000f00 */
[----:B------:R-:W-:Y:S01]  /*1120*/  VOTEU.ALL UP1, P6 ;  /* 0x0000000000ff7886 */ /* 0x000fe20003020000 */
[----:B------:R-:W-:Y:S02]  /*1130*/  @!UP2 UIMAD.WIDE.U32 UR26, UR10, 0x8, UR16 ;  /* 0x000000080a1aa8a5 */ /* 0x000fe4000f8e0010 */
[----:B------:R-:W-:Y:S02]  /*1140*/  VOTEU.ALL UP2, P5 ;  /* 0x0000000000ff7886 */ /* 0x000fe40002840000 */
[----:B------:R-:W-:Y:S01]  /*1150*/  @!UP1 UIMAD.WIDE.U32 UR24, UR12, 0x8, UR16 ;  /* 0x000000080c1898a5 */ /* 0x000fe2000f8e0010 */
[----:B------:R-:W2:Y:S01]  /*1160*/  @!P2 LDG.E.64 R8, desc[UR14][R8.64] ;  /* 0x0000000e0808a981 */ /* 0x000ea2000c1e1b00 */
[----:B------:R-:W-:Y:S01]  /*1170*/  IMAD.U32 R10, RZ, RZ, UR26 ;  /* 0x0000001aff0a7e24 */ /* 0x000fe2000f8e00ff */
[----:B------:R-:W-:Y:S01]  /*1180*/  MOV R11, UR27 ;  /* 0x0000001b000b7c02 */ /* 0x000fe20008000f00 */
[----:B------:R-:W-:-:S02]  /*1190*/  @!UP2 UIMAD.WIDE.U32 UR26, UR11, 0x8, UR16 ;  /* 0x000000080b1aa8a5 */ /* 0x000fc4000f8e0010 */
[----:B------:R-:W-:Y:S01]  /*11a0*/  MOV R16, UR24 ;  /* 0x0000001800107c02 */ /* 0x000fe20008000f00 */
[----:B------:R-:W-:Y:S02]  /*11b0*/  IMAD.U32 R17, RZ, RZ, UR25 ;  /* 0x00000019ff117e24 */ /* 0x000fe4000f8e00ff */
[----:B------:R-:W3:Y:S01]  /*11c0*/  @!P4 LDG.E.64 R10, desc[UR14][R10.64] ;  /* 0x0000000e0a0ac981 */ /* 0x000ee2000c1e1b00 */
[----:B------:R-:W-:Y:S02]  /*11d0*/  MOV R18, UR26 ;  /* 0x0000001a00127c02 */ /* 0x000fe40008000f00 */
[----:B------:R-:W-:Y:S01]  /*11e0*/  MOV R19, UR27 ;  /* 0x0000001b00137c02 */ /* 0x000fe20008000f00 */
[----:B------:R-:W4:Y:S05]  /*11f0*/  @!P6 LDG.E.64 R16, desc[UR14][R16.64] ;  /* 0x0000000e1010e981 */ /* 0x000f2a000c1e1b00 */
[----:B------:R-:W5:Y:S01]  /*1200*/  @!P5 LDG.E.64 R18, desc[UR14][R18.64] ;  /* 0x0000000e1212d981 */ /* 0x000f62000c1e1b00 */
[----:B------:R-:W-:-:S02]  /*1210*/  UIADD3 UR5, UPT, UPT, UR5, 0x8, URZ ;  /* 0x0000000805057890 */ /* 0x000fc4000fffe0ff */
[----:B------:R-:W-:Y:S02]  /*1220*/  UIADD3 UR21, UPT, UPT, UR21, 0x8, URZ ;  /* 0x0000000815157890 */ /* 0x000fe4000fffe0ff */
[----:B------:R-:W-:Y:S02]  /*1230*/  ULEA UR9, UR19, UR9, 0x3 ;  /* 0x0000000913097291 */ /* 0x000fe4000f8e18ff */
[----:B------:R-:W-:Y:S02]  /*1240*/  ULEA UR20, UR19, UR20, 0x3 ;  /* 0x0000001413147291 */ /* 0x000fe4000f8e18ff */
[----:B------:R-:W-:Y:S02]  /*1250*/  ULEA UR22, UR19, UR22, 0x3 ;  /* 0x0000001613167291 */ /* 0x000fe4000f8e18ff */
[----:B------:R-:W-:Y:S02]  /*1260*/  ULEA UR23, UR19, UR23, 0x3 ;  /* 0x0000001713177291 */ /* 0x000fe4000f8e18ff */
[----:B------:R-:W-:-:S02]  /*1270*/  ULEA UR13, UR19, UR13, 0x3 ;  /* 0x0000000d130d7291 */ /* 0x000fc4000f8e18ff */
[----:B------:R-:W-:Y:S02]  /*1280*/  ULEA UR10, UR19, UR10, 0x3 ;  /* 0x0000000a130a7291 */ /* 0x000fe4000f8e18ff */
[----:B------:R-:W-:Y:S02]  /*1290*/  ULEA UR12, UR19, UR12, 0x3 ;  /* 0x0000000c130c7291 */ /* 0x000fe4000f8e18ff */
[----:B------:R-:W-:Y:S01]  /*12a0*/  ULEA UR11, UR19, UR11, 0x3 ;  /* 0x0000000b130b7291 */ /* 0x000fe2000f8e18ff */
[----:B--2---:R-:W-:Y:S01]  /*12b0*/  @!P2 FADD.FTZ R14, R14, R8 ;  /* 0x000000080e0ea221 */ /* 0x004fe20000010000 */
[----:B------:R-:W-:Y:S01]  /*12c0*/  @!P2 FADD.FTZ R15, R15, R9 ;  /* 0x000000090f0fa221 */ /* 0x000fe20000010000 */
[----:B------:R-:W-:Y:S02]  /*12d0*/  ISETP.NE.AND P2, PT, R4, UR5, PT ;  /* 0x0000000504007c0c */ /* 0x000fe4000bf45270 */
        /* <DEDUP_REMOVED lines=8> */
.L_x_1482:
[----:B------:R-:W-:-:S04]  /*1360*/  LOP3.LUT R8, R2, 0x7, RZ, 0xc0, !PT ;  /* 0x0000000702087812 */ /* 0x000fc800078ec0ff */
[----:B------:R-:W-:-:S13]  /*1370*/  ISETP.NE.AND P2, PT, R8, RZ, PT ;  /* 0x000000ff0800720c */ /* 0x000fda0003f45270 */
[----:B------:R-:W-:Y:S05]  /*1380*/  @!P2 BRA `(.L_x_1479) ;  /* 0x00000004006ca947 */ /* 0x000fea0003800000 */
[----:B------:R-:W-:Y:S01]  /*1390*/  VIADD R8, R8, 0xffffffff ;  /* 0xffffffff08087836 */ /* 0x000fe20000000000 */
[----:B------:R-:W-:-:S04]  /*13a0*/  LOP3.LUT P2, R18, R2, 0x3, RZ, 0xc0, !PT ;  /* 0x0000000302127812 */ /* 0x000fc8000784c0ff */
[----:B------:R-:W-:-:S13]  /*13b0*/  ISETP.GE.U32.AND P4, PT, R8, 0x3, PT ;  /* 0x000000030800780c */ /* 0x000fda0003f86070 */
[----:B------:R-:W-:Y:S05]  /*13c0*/  @!P4 BRA `(.L_x_1484) ;  /* 0x0000000000b8c947 */ /* 0x000fea0003800000 */
[----:B------:R-:W-:-:S04]  /*13d0*/  MOV R8, UR5 ;  /* 0x0000000500087c02 */ /* 0x000fc80008000f00 */
        /* <DEDUP_REMOVED lines=11> */
[----:B------:R-:W-:Y:S02]  /*1490*/  MOV R11, UR12 ;  /* 0x0000000c000b7c02 */ /* 0x000fe40008000f00 */
[----:B------:R-:W-:Y:S01]  /*14a0*/  ISETP.EQ.OR P5, PT, R10, UR18, P3 ;  /* 0x000000120a007c0c */ /* 0x000fe20009fa2670 */
[----:B------:R-:W-:Y:S01]  /*14b0*/  IMAD.U32 R10, RZ, RZ, UR9 ;  /* 0x00000009ff0a7e24 */ /* 0x000fe2000f8e00ff */
[----:B------:R-:W-:-:S11]  /*14c0*/  ISETP.EQ.OR P4, PT, R11, UR18, P3 ;  /* 0x000000120b007c0c */ /* 0x000fd60009f82670 */
[----:B------:R-:W-:Y:S02]  /*14d0*/  VOTEU.ALL UP1, P5 ;  /* 0x0000000000ff7886 */ /* 0x000fe40002820000 */
[----:B------:R-:W-:-:S03]  /*14e0*/  VOTEU.ALL UP2, P4 ;  /* 0x0000000000ff7886 */ /* 0x000fc60002040000 */
[----:B------:R-:W-:Y:S02]  /*14f0*/  @!UP1 UIMAD UR10, UR10, UR19, UR6 ;  /* 0x000000130a0a92a4 */ /* 0x000fe4000f8e0206 */
[----:B------:R-:W-:Y:S02]  /*1500*/  @!UP2 UIMAD UR12, UR12, UR19, UR6 ;  /* 0x000000130c0ca2a4 */ /* 0x000fe4000f8e0206 */
[----:B------:R-:W-:Y:S02]  /*1510*/  @!UP1 UIMAD.WIDE.U32 UR10, UR10, 0x8, UR16 ;  /* 0x000000080a0a98a5 */ /* 0x000fe4000f8e0010 */
[----:B------:R-:W-:-:S06]  /*1520*/  @!UP2 UIMAD.WIDE.U32 UR12, UR12, 0x8, UR16 ;  /* 0x000000080c0ca8a5 */ /* 0x000fcc000f8e0010 */
[----:B------:R-:W-:Y:S01]  /*1530*/  MOV R11, UR13 ;  /* 0x0000000d000b7c02 */ /* 0x000fe20008000f00 */
[----:B0-----:R-:W-:Y:S01]  /*1540*/  @!P6 FADD.FTZ R14, R14, R8 ;  /* 0x000000080e0ee221 */ /* 0x001fe20000010000 */
[----:B------:R-:W-:Y:S01]  /*1550*/  @!P6 FADD.FTZ R15, R15, R9 ;  /* 0x000000090f0fe221 */ /* 0x000fe20000010000 */
[----:B------:R-:W-:Y:S01]  /*1560*/  ISETP.EQ.OR P6, PT, R10, UR18, P3 ;  /* 0x000000120a007c0c */ /* 0x000fe20009fc2670 */
[----:B------:R-:W-:Y:S01]  /*1570*/  IMAD.U32 R10, RZ, RZ, UR12 ;  /* 0x0000000cff0a7e24 */ /* 0x000fe2000f8e00ff */
[----:B------:R-:W-:Y:S02]  /*1580*/  MOV R8, UR10 ;  /* 0x0000000a00087c02 */ /* 0x000fe40008000f00 */
[----:B------:R-:W-:-:S03]  /*1590*/  MOV R9, UR11 ;  /* 0x0000000b00097c02 */ /* 0x000fc60008000f00 */
[----:B------:R-:W3:Y:S04]  /*15a0*/  @!P4 LDG.E.64 R10, desc[UR14][R10.64] ;  /* 0x0000000e0a0ac981 */ /* 0x000ee8000c1e1b00 */
[----:B------:R-:W4:Y:S02]  /*15b0*/  @!P5 LDG.E.64 R8, desc[UR14][R8.64] ;  /* 0x0000000e0808d981 */ /* 0x000f24000c1e1b00 */
[----:B------:R-:W-:-:S05]  /*15c0*/  VOTEU.ALL UP3, P6 ;  /* 0x0000000000ff7886 */ /* 0x000fca0003060000 */
[----:B------:R-:W-:-:S04]  /*15d0*/  @!UP3 UIMAD UR9, UR9, UR19, UR6 ;  /* 0x000000130909b2a4 */ /* 0x000fc8000f8e0206 */
[----:B------:R-:W-:-:S06]  /*15e0*/  @!UP3 UIMAD.WIDE.U32 UR10, UR9, 0x8, UR16 ;  /* 0x00000008090ab8a5 */ /* 0x000fcc000f8e0010 */
[----:B------:R-:W-:Y:S01]  /*15f0*/  MOV R16, UR10 ;  /* 0x0000000a00107c02 */ /* 0x000fe20008000f00 */
[----:B-1----:R-:W-:-:S06]  /*1600*/  IMAD.U32 R17, RZ, RZ, UR11 ;  /* 0x0000000bff117e24 */ /* 0x002fcc000f8e00ff */
[----:B------:R-:W5:Y:S01]  /*1610*/  @!P6 LDG.E.64 R16, desc[UR14][R16.64] ;  /* 0x0000000e1010e981 */ /* 0x000f62000c1e1b00 */
[----:B--2---:R-:W-:-:S04]  /*1620*/  MOV R19, UR5 ;  /* 0x0000000500137c02 */ /* 0x004fc80008000f00 */
[----:B------:R-:W-:-:S04]  /*1630*/  IADD3 R19, PT, PT, R19, 0x4, RZ ;  /* 0x0000000413137810 */ /* 0x000fc80007ffe0ff */
[----:B------:R-:W-:Y:S01]  /*1640*/  R2UR UR5, R19 ;  /* 0x00000000130572ca */ /* 0x000fe200000e0000 */
[----:B----4-:R-:W-:Y:S01]  /*1650*/  @!P5 FADD.FTZ R14, R14, R8 ;  /* 0x000000080e0ed221 */ /* 0x010fe20000010000 */
[----:B------:R-:W-:-:S03]  /*1660*/  @!P5 FADD.FTZ R15, R15, R9 ;  /* 0x000000090f0fd221 */ /* 0x000fc60000010000 */
[----:B---3--:R-:W-:Y:S01]  /*1670*/  @!P4 FADD.FTZ R14, R14, R10 ;  /* 0x0000000a0e0ec221 */ /* 0x008fe20000010000 */
[----:B------:R-:W-:-:S03]  /*1680*/  @!P4 FADD.FTZ R15, R15, R11 ;  /* 0x0000000b0f0fc221 */ /* 0x000fc60000010000 */
[----:B-----5:R-:W-:Y:S01]  /*1690*/  @!P6 FADD.FTZ R14, R14, R16 ;  /* 0x000000100e0ee221 */ /* 0x020fe20000010000 */
[----:B------:R-:W-:-:S07]  /*16a0*/  @!P6 FADD.FTZ R15, R15, R17 ;  /* 0x000000110f0fe221 */ /* 0x000fce0000010000 */
.L_x_1484:
        /* <DEDUP_REMOVED lines=13> */
[----:B------:R-:W-:Y:S01]  /*1780*/  MOV R8, UR12 ;  /* 0x0000000c00087c02 */ /* 0x000fe20008000f00 */
[----:B------:R-:W-:Y:S01]  /*1790*/  @!UP2 UIMAD.WIDE.U32 UR10, UR10, 0x8, UR16 ;  /* 0x000000080a0aa8a5 */ /* 0x000fe2000f8e0010 */
[----:B------:R-:W-:-:S05]  /*17a0*/  IMAD.U32 R9, RZ, RZ, UR13 ;  /* 0x0000000dff097e24 */ /* 0x000fca000f8e00ff */
[----:B------:R-:W-:Y:S01]  /*17b0*/  MOV R10, UR10 ;  /* 0x0000000a000a7c02 */ /* 0x000fe20008000f00 */
[----:B------:R-:W0:Y:S01]  /*17c0*/  @!P4 LDG.E.64 R8, desc[UR14][R8.64] ;  /* 0x0000000e0808c981 */ /* 0x000e22000c1e1b00 */
[----:B------:R-:W-:-:S06]  /*17d0*/  MOV R11, UR11 ;  /* 0x0000000b000b7c02 */ /* 0x000fcc0008000f00 */
[----:B------:R-:W3:Y:S01]  /*17e0*/  @!P2 LDG.E.64 R10, desc[UR14][R10.64] ;  /* 0x0000000e0a0aa981 */ /* 0x000ee2000c1e1b00 */
[----:B------:R-:W-:-:S05]  /*17f0*/  IMAD.U32 R16, RZ, RZ, UR5 ;  /* 0x00000005ff107e24 */ /* 0x000fca000f8e00ff */
[----:B------:R-:W-:-:S04]  /*1800*/  IADD3 R16, PT, PT, R16, 0x2, RZ ;  /* 0x0000000210107810 */ /* 0x000fc80007ffe0ff */
[----:B------:R-:W-:Y:S01]  /*1810*/  R2UR UR5, R16 ;  /* 0x00000000100572ca */ /* 0x000fe200000e0000 */
[----:B0-----:R-:W-:Y:S01]  /*1820*/  @!P4 FADD.FTZ R14, R14, R8 ;  /* 0x000000080e0ec221 */ /* 0x001fe20000010000 */
[----:B------:R-:W-:-:S03]  /*1830*/  @!P4 FADD.FTZ R15, R15, R9 ;  /* 0x000000090f0fc221 */ /* 0x000fc60000010000 */
[----:B---3--:R-:W-:Y:S01]  /*1840*/  @!P2 FADD.FTZ R14, R14, R10 ;  /* 0x0000000a0e0ea221 */ /* 0x008fe20000010000 */
[----:B------:R-:W-:-:S09]  /*1850*/  @!P2 FADD.FTZ R15, R15, R11 ;  /* 0x0000000b0f0fa221 */ /* 0x000fd20000010000 */
.L_x_1485:
[----:B------:R-:W-:Y:S01]  /*1860*/  MOV R9, UR5 ;  /* 0x0000000500097c02 */ /* 0x000fe20008000f00 */
[----:B------:R-:W-:Y:S01]  /*1870*/  BSSY.RECONVERGENT B0, `(.L_x_1479) ;  /* 0x000000c000007945 */ /* 0x000fe20003800200 */
[----:B------:R-:W-:Y:S02]  /*1880*/  LOP3.LUT R8, R2, 0x1, RZ, 0xc0, !PT ;  /* 0x0000000102087812 */ /* 0x000fe400078ec0ff */
[----:B------:R-:W-:-:S04]  /*1890*/  ISETP.EQ.OR P2, PT, R9, UR18, P3 ;  /* 0x0000001209007c0c */ /* 0x000fc80009f42670 */
[----:B------:R-:W-:-:S13]  /*18a0*/  ISETP.NE.U32.OR P2, PT, R8, 0x1, P2 ;  /* 0x000000010800780c */ /* 0x000fda0001745470 */
[----:B------:R-:W-:Y:S05]  /*18b0*/  @P2 BRA `(.L_x_1486) ;  /* 0x00000000001c2947 */ /* 0x000fea0003800000 */
[----:B------:R-:W-:Y:S01]  /*18c0*/  UIMAD UR9, UR19, UR5, UR6 ;  /* 0x00000005130972a4 */ /* 0x000fe2000f8e0206 */
[----:B------:R-:W-:-:S05]  /*18d0*/  IMAD.MOV.U32 R9, RZ, RZ, 0x8 ;  /* 0x00000008ff097424 */ /* 0x000fca00078e00ff */
[----:B------:R-:W-:-:S05]  /*18e0*/  MOV R8, UR9 ;  /* 0x0000000900087c02 */ /* 0x000fca0008000f00 */
[----:B------:R-:W-:-:S06]  /*18f0*/  IMAD.WIDE.U32 R8, R8, R9, UR16 ;  /* 0x0000001008087e25 */ /* 0x000fcc000f8e0009 */
[----:B------:R-:W0:Y:S02]  /*1900*/  LDG.E.64 R8, desc[UR14][R8.64] ;  /* 0x0000000e08087981 */ /* 0x000e24000c1e1b00 */
[----:B0-----:R-:W-:Y:S01]  /*1910*/  FADD.FTZ R14, R14, R8 ;  /* 0x000000080e0e7221 */ /* 0x001fe20000010000 */
[----:B------:R-:W-:-:S07]  /*1920*/  FADD.FTZ R15, R15, R9 ;  /* 0x000000090f0f7221 */ /* 0x000fce0000010000 */
.L_x_1486:
[----:B------:R-:W-:Y:S05]  /*1930*/  BSYNC.RECONVERGENT B0 ;  /* 0x0000000000007941 */ /* 0x000fea0003800200 */
.L_x_1479:
[----:B------:R-:W4:Y:S01]  /*1940*/  S2R R18, SR_TID.X ;  /* 0x0000000000127919 */ /* 0x000f220000002100 */
[----:B------:R-:W0:Y:S01]  /*1950*/  S2UR UR9, SR_CgaCtaId ;  /* 0x00000000000979c3 */ /* 0x000e220000008800 */
[----:B------:R-:W4:Y:S01]  /*1960*/  LDCU UR10, c[0x0][0x414] ;  /* 0x00008280ff0a77ac */ /* 0x000f220008000800 */
[----:B--2---:R-:W-:Y:S01]  /*1970*/  IMAD.U32 R19, RZ, RZ, UR8 ;  /* 0x00000008ff137e24 */ /* 0x004fe2000f8e00ff */
[----:B------:R-:W-:-:S05]  /*1980*/  UMOV UR5, 0x400 ;  /* 0x0000040000057882 */ /* 0x000fca0000000000 */
[----:B-1----:R-:W1:Y:S08]  /*1990*/  @P0 LDC.64 R16, c[0x0][0x388] ;  /* 0x0000e200ff100b82 */ /* 0x002e700000000a00 */
[----:B---3--:R-:W2:Y:S01]  /*19a0*/  LDC.64 R8, c[0x0][0x398] ;  /* 0x0000e600ff087b82 */ /* 0x008ea20000000a00 */
[----:B0-----:R-:W-:-:S07]  /*19b0*/  ULEA UR5, UR9, UR5, 0x18 ;  /* 0x0000000509057291 */ /* 0x001fce000f8ec0ff */
[----:B------:R-:W0:Y:S01]  /*19c0*/  LDC.64 R10, c[0x0][0x3a0] ;  /* 0x0000e800ff0a7b82 */ /* 0x000e220000000a00 */
[----:B----4-:R-:W-:Y:S01]  /*19d0*/  SHF.L.U32 R18, R18, 0x1, RZ ;  /* 0x0000000112127819 */ /* 0x010fe200000006ff */
[----:B------:R-:W-:Y:S03]  /*19e0*/  @!P3 STS.64 [UR5+0x30], R14 ;  /* 0x0000300eff00b988 */ /* 0x000fe60008000a05 */
[----:B------:R-:W-:-:S04]  /*19f0*/  LOP3.LUT R18, R18, 0x2, RZ, 0xc0, !PT ;  /* 0x0000000212127812 */ /* 0x000fc800078ec0ff */
[----:B------:R-:W-:Y:S01]  /*1a00*/  IADD3 R5, PT, PT, R18, R5, RZ ;  /* 0x0000000512057210 */ /* 0x000fe20007ffe0ff */
[----:B-1----:R-:W-:-:S04]  /*1a10*/  @P0 IMAD.WIDE R18, R19, 0x8, R16 ;  /* 0x0000000813120825 */ /* 0x002fc800078e0210 */
[----:B------:R-:W-:Y:S01]  /*1a20*/  @P0 FMUL.FTZ R16, R14, UR10 ;  /* 0x0000000a0e100c20 */ /* 0x000fe20008410000 */
[----:B------:R-:W-:Y:S01]  /*1a30*/  @P0 FMUL.FTZ R17, R15, UR10 ;  /* 0x0000000a0f110c20 */ /* 0x000fe20008410000 */
[----:B--2---:R-:W-:-:S04]  /*1a40*/  IMAD.WIDE R8, R5, 0x4, R8 ;  /* 0x0000000405087825 */ /* 0x004fc800078e0208 */
[----:B------:R1:W-:Y:S01]  /*1a50*/  @P0 STG.E.64 desc[UR14][R18.64], R16 ;  /* 0x0000001012000986 */ /* 0x0003e2000c101b0e */
[----:B0-----:R-:W-:Y:S01]  /*1a60*/  IMAD.WIDE R10, R5, 0x4, R10 ;  /* 0x00000004050a7825 */ /* 0x001fe200078e020a */
[----:B------:R-:W-:Y:S06]  /*1a70*/  BAR.SYNC.DEFER_BLOCKING 0x0 ;  /* 0x0000000000007b1d */ /* 0x000fec0000010000 */
[----:B------:R-:W5:Y:S04]  /*1a80*/  LDG.E.64 R8, desc[UR14][R8.64] ;  /* 0x0000000e08087981 */ /* 0x000f68000c1e1b00 */
[----:B------:R-:W5:Y:S01]  /*1a90*/  LDG.E.64 R10, desc[UR14][R10.64] ;  /* 0x0000000e0a0a7981 */ /* 0x000f62000c1e1b00 */
[----:B-1----:R-:W-:Y:S01]  /*1aa0*/  HFMA2 R16, -RZ, RZ, 1.875, 0 ;  /* 0x3f800000ff107431 */ /* 0x002fe200000001ff */
[----:B------:R-:W-:Y:S01]  /*1ab0*/  BSSY.RECONVERGENT B0, `(.L_x_1487) ;  /* 0x000007b000007945 */ /* 0x000fe20003800200 */
[----:B------:R-:W-:Y:S01]  /*1ac0*/  VIADD R17, R3, 0x40 ;  /* 0x0000004003117836 */ /* 0x000fe20000000000 */
[----:B------:R-:W0:Y:S02]  /*1ad0*/  LDS.64 R24, [UR5+0x30] ;  /* 0x00003005ff187984 */ /* 0x000e240008000a00 */
[----:B0-----:R-:W-:-:S04]  /*1ae0*/  FMUL.FTZ R5, R24, UR10 ;  /* 0x0000000a18057c20 */ /* 0x001fc80008410000 */
[----:B------:R-:W-:-:S04]  /*1af0*/  FMUL.FTZ R24, R5, R5 ;  /* 0x0000000505187220 */ /* 0x000fc80000410000 */
[----:B------:R-:W-:-:S05]  /*1b00*/  FFMA.FTZ R24, R25, UR10, -R24 ;  /* 0x0000000a19187c23 */ /* 0x000fca0008010818 */
[----:B------:R-:W-:-:S13]  /*1b10*/  FSETP.GTU.FTZ.AND P2, PT, R24, RZ, PT ;  /* 0x000000ff1800720b */ /* 0x000fda0003f5c000 */
[----:B------:R-:W0:Y:S02]  /*1b20*/  @P2 LDC R25, c[0x0][0x3a8] ;  /* 0x0000ea00ff192b82 */ /* 0x000e240000000800 */
[----:B0-----:R-:W-:-:S04]  /*1b30*/  @P2 FADD.FTZ R24, R24, R25 ;  /* 0x0000001918182221 */ /* 0x001fc80000010000 */
[----:B------:R0:W1:Y:S01]  /*1b40*/  @P2 MUFU.RSQ R16, R24 ;  /* 0x0000001800102308 */ /* 0x0000620000001400 */
[----:B------:R-:W-:Y:S05]  /*1b50*/  BRA.U UP0, `(.L_x_1488) ;  /* 0x0000000100bc7547 */ /* 0x000fea000b800000 */
[----:B------:R-:W2:Y:S01]  /*1b60*/  LDCU.64 UR12, c[0x0][0x3e8] ;  /* 0x00007d00ff0c77ac */ /* 0x000ea20008000a00 */
[----:B0-----:R-:W-:Y:S01]  /*1b70*/  SHF.R.S32.HI R24, RZ, 0x1f, R3 ;  /* 0x0000001fff187819 */ /* 0x001fe20000011403 */
[----:B------:R-:W-:Y:S01]  /*1b80*/  BSSY.RECONVERGENT B1, `(.L_x_1489) ;  /* 0x0000019000017945 */ /* 0x000fe20003800200 */
[----:B------:R-:W-:Y:S02]  /*1b90*/  SHF.R.S32.HI R18, RZ, 0x1f, R17 ;  /* 0x0000001fff127819 */ /* 0x000fe40000011411 */
[----:B--2---:R-:W-:Y:S02]  /*1ba0*/  ISETP.GE.U32.AND P1, PT, R3, UR12, PT ;  /* 0x0000000c03007c0c */ /* 0x004fe4000bf26070 */
[----:B------:R-:W-:Y:S02]  /*1bb0*/  ISETP.GE.U32.AND P2, PT, R17, UR12, PT ;  /* 0x0000000c11007c0c */ /* 0x000fe4000bf46070 */
[----:B------:R-:W-:Y:S02]  /*1bc0*/  ISETP.GE.AND.EX P1, PT, R24, UR13, PT, P1 ;  /* 0x0000000d18007c0c */ /* 0x000fe4000bf26310 */
[----:B------:R-:W-:-:S11]  /*1bd0*/  ISETP.GE.AND.EX P2, PT, R18, UR13, PT, P2 ;  /* 0x0000000d12007c0c */ /* 0x000fd6000bf46320 */
[----:B------:R-:W-:Y:S05]  /*1be0*/  @P1 BRA `(.L_x_1490) ;  /* 0x0000000000481947 */ /* 0x000fea0003800000 */
[----:B------:R-:W0:Y:S01]  /*1bf0*/  LDCU.64 UR16, c[0x0][0x3e0] ;  /* 0x00007c00ff1077ac */ /* 0x000e220008000a00 */
[--C-:B------:R-:W-:Y:S01]  /*1c00*/  FADD.FTZ R15, R7, -R5.reuse ;  /* 0x80000005070f7221 */ /* 0x100fe20000010000 */
[----:B------:R-:W-:Y:S01]  /*1c10*/  FADD.FTZ R19, R6, -R5 ;  /* 0x8000000506137221 */ /* 0x000fe20000010000 */
[----:B------:R-:W-:Y:S01]  /*1c20*/  MOV R6, R20 ;  /* 0x0000001400067202 */ /* 0x000fe20000000f00 */
[----:B------:R-:W2:Y:S01]  /*1c30*/  LDCU.64 UR10, c[0x0][0x380] ;  /* 0x00007000ff0a77ac */ /* 0x000ea20008000a00 */
[----:B------:R-:W-:Y:S01]  /*1c40*/  MOV R7, R23 ;  /* 0x0000001700077202 */ /* 0x000fe20000000f00 */
[-C--:B-1----:R-:W-:Y:S01]  /*1c50*/  FMUL.FTZ R15, R15, R16.reuse ;  /* 0x000000100f0f7220 */ /* 0x082fe20000410000 */
[----:B------:R-:W-:-:S03]  /*1c60*/  FMUL.FTZ R14, R19, R16 ;  /* 0x00000010130e7220 */ /* 0x000fc60000410000 */
[----:B-----5:R-:W-:Y:S01]  /*1c70*/  FFMA.FTZ R19, R8, R15, R10 ;  /* 0x0000000f08137223 */ /* 0x020fe2000001000a */
[----:B0-----:R-:W-:Y:S02]  /*1c80*/  IMAD R24, R24, UR16, RZ ;  /* 0x0000001018187c24 */ /* 0x001fe4000f8e02ff */
[----:B------:R-:W-:-:S04]  /*1c90*/  IMAD.WIDE.U32 R6, R3, UR16, R6 ;  /* 0x0000001003067c25 */ /* 0x000fc8000f8e0006 */
[----:B------:R-:W-:Y:S02]  /*1ca0*/  IMAD R25, R3, UR17, R24 ;  /* 0x0000001103197c24 */ /* 0x000fe4000f8e0218 */
[----:B------:R-:W-:Y:S01]  /*1cb0*/  FFMA.FTZ R24, R9, R14, R11 ;  /* 0x0000000e09187223 */ /* 0x000fe2000001000b */
[----:B--2---:R-:W-:Y:S01]  /*1cc0*/  LEA R14, P1, R6, UR10, 0x1 ;  /* 0x0000000a060e7c11 */ /* 0x004fe2000f8208ff */
[----:B------:R-:W-:-:S03]  /*1cd0*/  IMAD.IADD R25, R7, 0x1, R25 ;  /* 0x0000000107197824 */ /* 0x000fc600078e0219 */
[----:B------:R-:W-:Y:S02]  /*1ce0*/  F2FP.BF16.F32.PACK_AB R7, R24, R19 ;  /* 0x000000131807723e */ /* 0x000fe400000010ff */
[----:B------:R-:W-:-:S05]  /*1cf0*/  LEA.HI.X R15, R6, UR11, R25, 0x1, P1 ;  /* 0x0000000b060f7c11 */ /* 0x000fca00088f0c19 */
[----:B------:R0:W-:Y:S02]  /*1d00*/  STG.E desc[UR14][R14.64], R7 ;  /* 0x000000070e007986 */ /* 0x0001e4000c10190e */
.L_x_1490:
[----:B------:R-:W-:Y:S05]  /*1d10*/  BSYNC.RECONVERGENT B1 ;  /* 0x0000000000017941 */ /* 0x000fea0003800200 */
.L_x_1489:
[----:B------:R-:W-:Y:S05]  /*1d20*/  @P2 BRA `(.L_x_1491) ;  /* 0x00000004004c2947 */ /* 0x000fea0003800000 */
[----:B------:R-:W2:Y:S01]  /*1d30*/  LDCU.64 UR10, c[0x0][0x3e0] ;  /* 0x00007c00ff0a77ac */ /* 0x000ea20008000a00 */
[----:B------:R-:W-:Y:S01]  /*1d40*/  MOV R21, R23 ;  /* 0x0000001700157202 */ /* 0x000fe20000000f00 */
[--C-:B------:R-:W-:Y:S01]  /*1d50*/  FADD.FTZ R13, R13, -R5.reuse ;  /* 0x800000050d0d7221 */ /* 0x100fe20000010000 */
[----:B------:R-:W-:Y:S01]  /*1d60*/  FADD.FTZ R5, R12, -R5 ;  /* 0x800000050c057221 */ /* 0x000fe20000010000 */
[----:B------:R-:W3:Y:S02]  /*1d70*/  LDCU.64 UR12, c[0x0][0x380] ;  /* 0x00007000ff0c77ac */ /* 0x000ee40008000a00 */
[-C--:B-1----:R-:W-:Y:S01]  /*1d80*/  FMUL.FTZ R13, R13, R16.reuse ;  /* 0x000000100d0d7220 */ /* 0x082fe20000410000 */
[----:B------:R-:W-:-:S03]  /*1d90*/  FMUL.FTZ R16, R5, R16 ;  /* 0x0000001005107220 */ /* 0x000fc60000410000 */
[----:B-----5:R-:W-:Y:S01]  /*1da0*/  FFMA.FTZ R5, R8, R13, R10 ;  /* 0x0000000d08057223 */ /* 0x020fe2000001000a */
[----:B------:R-:W-:-:S05]  /*1db0*/  FFMA.FTZ R16, R9, R16, R11 ;  /* 0x0000001009107223 */ /* 0x000fca000001000b */
[----:B------:R-:W-:Y:S01]  /*1dc0*/  F2FP.BF16.F32.PACK_AB R5, R16, R5 ;  /* 0x000000051005723e */ /* 0x000fe200000010ff */
[----:B--2---:R-:W-:Y:S02]  /*1dd0*/  IMAD R18, R18, UR10, RZ ;  /* 0x0000000a12127c24 */ /* 0x004fe4000f8e02ff */
[----:B------:R-:W-:-:S04]  /*1de0*/  IMAD.WIDE.U32 R20, R17, UR10, R20 ;  /* 0x0000000a11147c25 */ /* 0x000fc8000f8e0014 */
[----:B------:R-:W-:Y:S01]  /*1df0*/  IMAD R17, R17, UR11, R18 ;  /* 0x0000000b11117c24 */ /* 0x000fe2000f8e0212 */
[----:B---3--:R-:W-:-:S04]  /*1e00*/  LEA R6, P1, R20, UR12, 0x1 ;  /* 0x0000000c14067c11 */ /* 0x008fc8000f8208ff */
[----:B------:R-:W-:-:S04]  /*1e10*/  IADD3 R17, PT, PT, R21, R17, RZ ;  /* 0x0000001115117210 */ /* 0x000fc80007ffe0ff */
[----:B0-----:R-:W-:-:S05]  /*1e20*/  LEA.HI.X R7, R20, UR13, R17, 0x1, P1 ;  /* 0x0000000d14077c11 */ /* 0x001fca00088f0c11 */
[----:B------:R2:W-:Y:S01]  /*1e30*/  STG.E desc[UR14][R6.64], R5 ;  /* 0x0000000506007986 */ /* 0x0005e2000c10190e */
[----:B------:R-:W-:Y:S05]  /*1e40*/  BRA `(.L_x_1491) ;  /* 0x0000000400047947 */ /* 0x000fea0003800000 */
.L_x_1488:
[----:B------:R-:W-:Y:S04]  /*1e50*/  BSSY.RECONVERGENT B1, `(.L_x_1492) ;  /* 0x000001f000017945 */ /* 0x000fe80003800200 */
[----:B------:R-:W-:Y:S05]  /*1e60*/  @P1 BRA `(.L_x_1493) ;  /* 0x0000000000741947 */ /* 0x000fea0003800000 */
[--C-:B------:R-:W-:Y:S01]  /*1e70*/  FADD.FTZ R7, R7, -R5.reuse ;  /* 0x8000000507077221 */ /* 0x100fe20000010000 */
[----:B------:R-:W-:Y:S01]  /*1e80*/  FADD.FTZ R19, R6, -R5 ;  /* 0x8000000506137221 */ /* 0x000fe20000010000 */
[----:B------:R-:W2:Y:S01]  /*1e90*/  LDCU.64 UR10, c[0x0][0x3e0] ;  /* 0x00007c00ff0a77ac */ /* 0x000ea20008000a00 */
[----:B------:R-:W-:Y:S01]  /*1ea0*/  SHF.R.S32.HI R26, RZ, 0x1f, R3 ;  /* 0x0000001fff1a7819 */ /* 0x000fe20000011403 */
[-C--:B-1----:R-:W-:Y:S01]  /*1eb0*/  FMUL.FTZ R7, R7, R16.reuse ;  /* 0x0000001007077220 */ /* 0x082fe20000410000 */
[----:B------:R-:W-:Y:S01]  /*1ec0*/  FMUL.FTZ R14, R19, R16 ;  /* 0x00000010130e7220 */ /* 0x000fe20000410000 */
[----:B------:R-:W1:Y:S02]  /*1ed0*/  LDCU.64 UR12, c[0x0][0x380] ;  /* 0x00007000ff0c77ac */ /* 0x000e640008000a00 */
[----:B-----5:R-:W-:Y:S01]  /*1ee0*/  FFMA.FTZ R15, R8, R7, R10 ;  /* 0x00000007080f7223 */ /* 0x020fe2000001000a */
[----:B------:R-:W-:Y:S01]  /*1ef0*/  FFMA.FTZ R14, R9, R14, R11 ;  /* 0x0000000e090e7223 */ /* 0x000fe2000001000b */
[----:B------:R-:W-:-:S02]  /*1f00*/  MOV R7, R23 ;  /* 0x0000001700077202 */ /* 0x000fc40000000f00 */
[----:B------:R-:W-:Y:S01]  /*1f10*/  FMUL.FTZ R6, R15, -1.4426950216293334961 ;  /* 0xbfb8aa3b0f067820 */ /* 0x000fe20000410000 */
[----:B------:R-:W-:-:S05]  /*1f20*/  FMUL.FTZ R19, R14, -1.4426950216293334961 ;  /* 0xbfb8aa3b0e137820 */ /* 0x000fca0000410000 */
[----:B------:R-:W3:Y:S01]  /*1f30*/  MUFU.EX2 R6, R6 ;  /* 0x0000000600067308 */ /* 0x000ee20000000800 */
[----:B--2---:R-:W-:-:S04]  /*1f40*/  IMAD R26, R26, UR10, RZ ;  /* 0x0000000a1a1a7c24 */ /* 0x004fc8000f8e02ff */
[----:B------:R-:W-:-:S03]  /*1f50*/  IMAD R27, R3, UR11, R26 ;  /* 0x0000000b031b7c24 */ /* 0x000fc6000f8e021a */
[----:B------:R-:W0:Y:S01]  /*1f60*/  MUFU.EX2 R19, R19 ;  /* 0x0000001300137308 */ /* 0x000e220000000800 */
[----:B---3--:R-:W-:Y:S01]  /*1f70*/  FADD.FTZ R18, R6, 1 ;  /* 0x3f80000006127421 */ /* 0x008fe20000010000 */
[----:B------:R-:W-:-:S04]  /*1f80*/  IMAD.MOV.U32 R6, RZ, RZ, R20 ;  /* 0x000000ffff067224 */ /* 0x000fc800078e0014 */
[----:B------:R-:W-:Y:S02]  /*1f90*/  IMAD.WIDE.U32 R6, R3, UR10, R6 ;  /* 0x0000000a03067c25 */ /* 0x000fe4000f8e0006 */
[----:B------:R-:W2:Y:S02]  /*1fa0*/  MUFU.RCP R18, R18 ;  /* 0x0000001200127308 */ /* 0x000ea40000001000 */
[----:B0-----:R-:W-:Y:S01]  /*1fb0*/  FADD.FTZ R24, R19, 1 ;  /* 0x3f80000013187421 */ /* 0x001fe20000010000 */
[----:B------:R-:W-:-:S05]  /*1fc0*/  IADD3 R27, PT, PT, R7, R27, RZ ;  /* 0x0000001b071b7210 */ /* 0x000fca0007ffe0ff */
[----:B------:R-:W0:Y:S01]  /*1fd0*/  MUFU.RCP R25, R24 ;  /* 0x0000001800197308 */ /* 0x000e220000001000 */
[----:B--2---:R-:W-:Y:S01]  /*1fe0*/  FMUL.FTZ R19, R15, R18 ;  /* 0x000000120f137220 */ /* 0x004fe20000410000 */
[----:B0-----:R-:W-:Y:S01]  /*1ff0*/  FMUL.FTZ R26, R14, R25 ;  /* 0x000000190e1a7220 */ /* 0x001fe20000410000 */
[----:B-1----:R-:W-:-:S04]  /*2000*/  LEA R14, P1, R6, UR12, 0x1 ;  /* 0x0000000c060e7c11 */ /* 0x002fc8000f8208ff */
[----:B------:R-:W-:Y:S02]  /*2010*/  LEA.HI.X R15, R6, UR13, R27, 0x1, P1 ;  /* 0x0000000d060f7c11 */ /* 0x000fe400088f0c1b */
[----:B------:R-:W-:-:S05]  /*2020*/  F2FP.BF16.F32.PACK_AB R19, R26, R19 ;  /* 0x000000131a13723e */ /* 0x000fca00000010ff */
[----:B------:R2:W-:Y:S02]  /*2030*/  STG.E desc[UR14][R14.64], R19 ;  /* 0x000000130e007986 */ /* 0x0005e4000c10190e */
.L_x_1493:
[----:B------:R-:W-:Y:S05]  /*2040*/  BSYNC.RECONVERGENT B1 ;  /* 0x0000000000017941 */ /* 0x000fea0003800200 */
.L_x_1492:
[----:B------:R-:W3:Y:S01]  /*2050*/  LDCU.64 UR10, c[0x0][0x3e8] ;  /* 0x00007d00ff0a77ac */ /* 0x000ee20008000a00 */
[----:B------:R-:W-:Y:S02]  /*2060*/  SHF.R.S32.HI R6, RZ, 0x1f, R17 ;  /* 0x0000001fff067819 */ /* 0x000fe40000011411 */
[----:B---3--:R-:W-:-:S04]  /*2070*/  ISETP.GE.U32.AND P1, PT, R17, UR10, PT ;  /* 0x0000000a11007c0c */ /* 0x008fc8000bf26070 */
[----:B------:R-:W-:-:S13]  /*2080*/  ISETP.GE.AND.EX P1, PT, R6, UR11, PT, P1 ;  /* 0x0000000b06007c0c */ /* 0x000fda000bf26310 */
[----:B------:R-:W-:Y:S05]  /*2090*/  @P1 BRA `(.L_x_1491) ;  /* 0x0000000000701947 */ /* 0x000fea0003800000 */
[--C-:B------:R-:W-:Y:S01]  /*20a0*/  FADD.FTZ R13, R13, -R5.reuse ;  /* 0x800000050d0d7221 */ /* 0x100fe20000010000 */
[----:B------:R-:W-:Y:S01]  /*20b0*/  FADD.FTZ R5, R12, -R5 ;  /* 0x800000050c057221 */ /* 0x000fe20000010000 */
[----:B------:R-:W2:Y:S01]  /*20c0*/  LDCU.64 UR10, c[0x0][0x3e0] ;  /* 0x00007c00ff0a77ac */ /* 0x000ea20008000a00 */
[----:B------:R-:W-:Y:S01]  /*20d0*/  MOV R7, R23 ;  /* 0x0000001700077202 */ /* 0x000fe20000000f00 */
[-C--:B-1----:R-:W-:Y:S01]  /*20e0*/  FMUL.FTZ R13, R13, R16.reuse ;  /* 0x000000100d0d7220 */ /* 0x082fe20000410000 */
[----:B------:R-:W-:Y:S01]  /*20f0*/  FMUL.FTZ R16, R5, R16 ;  /* 0x0000001005107220 */ /* 0x000fe20000410000 */
[----:B------:R-:W1:Y:S02]  /*2100*/  LDCU.64 UR12, c[0x0][0x380] ;  /* 0x00007000ff0c77ac */ /* 0x000e640008000a00 */
[----:B-----5:R-:W-:Y:S01]  /*2110*/  FFMA.FTZ R8, R8, R13, R10 ;  /* 0x0000000d08087223 */ /* 0x020fe2000001000a */
[----:B------:R-:W-:-:S03]  /*2120*/  FFMA.FTZ R13, R9, R16, R11 ;  /* 0x00000010090d7223 */ /* 0x000fc6000001000b */
[----:B------:R-:W-:Y:S01]  /*2130*/  FMUL.FTZ R5, R8, -1.4426950216293334961 ;  /* 0xbfb8aa3b08057820 */ /* 0x000fe20000410000 */
[----:B------:R-:W-:-:S05]  /*2140*/  FMUL.FTZ R11, R13, -1.4426950216293334961 ;  /* 0xbfb8aa3b0d0b7820 */ /* 0x000fca0000410000 */
[----:B------:R-:W3:Y:S01]  /*2150*/  MUFU.EX2 R5, R5 ;  /* 0x0000000500057308 */ /* 0x000ee20000000800 */
[----:B--2---:R-:W-:Y:S02]  /*2160*/  IMAD R14, R6, UR10, RZ ;  /* 0x0000000a060e7c24 */ /* 0x004fe4000f8e02ff */
[----:B------:R-:W-:-:S05]  /*2170*/  IMAD.MOV.U32 R6, RZ, RZ, R20 ;  /* 0x000000ffff067224 */ /* 0x000fca00078e0014 */
[----:B------:R-:W2:Y:S01]  /*2180*/  MUFU.EX2 R11, R11 ;  /* 0x0000000b000b7308 */ /* 0x000ea20000000800 */
[----:B------:R-:W-:-:S04]  /*2190*/  IMAD.WIDE.U32 R6, R17, UR10, R6 ;  /* 0x0000000a11067c25 */ /* 0x000fc8000f8e0006 */
[----:B------:R-:W-:Y:S02]  /*21a0*/  IMAD R17, R17, UR11, R14 ;  /* 0x0000000b11117c24 */ /* 0x000fe4000f8e020e */
[----:B---3--:R-:W-:-:S03]  /*21b0*/  FADD.FTZ R10, R5, 1 ;  /* 0x3f800000050a7421 */ /* 0x008fc60000010000 */
[----:B------:R-:W-:Y:S01]  /*21c0*/  IADD3 R17, PT, PT, R7, R17, RZ ;  /* 0x0000001107117210 */ /* 0x000fe20007ffe0ff */
[----:B------:R-:W3:Y:S01]  /*21d0*/  MUFU.RCP R9, R10 ;  /* 0x0000000a00097308 */ /* 0x000ee20000001000 */
[----:B--2---:R-:W-:-:S07]  /*21e0*/  FADD.FTZ R12, R11, 1 ;  /* 0x3f8000000b0c7421 */ /* 0x004fce0000010000 */
[----:B------:R-:W2:Y:S01]  /*21f0*/  MUFU.RCP R12, R12 ;  /* 0x0000000c000c7308 */ /* 0x000ea20000001000 */
[----:B---3--:R-:W-:Y:S01]  /*2200*/  FMUL.FTZ R5, R8, R9 ;  /* 0x0000000908057220 */ /* 0x008fe20000410000 */
[----:B-1----:R-:W-:-:S04]  /*2210*/  LEA R8, P1, R6, UR12, 0x1 ;  /* 0x0000000c06087c11 */ /* 0x002fc8000f8208ff */
[----:B------:R-:W-:Y:S01]  /*2220*/  LEA.HI.X R9, R6, UR13, R17, 0x1, P1 ;  /* 0x0000000d06097c11 */ /* 0x000fe200088f0c11 */
[----:B--2---:R-:W-:-:S05]  /*2230*/  FMUL.FTZ R14, R13, R12 ;  /* 0x0000000c0d0e7220 */ /* 0x004fca0000410000 */
[----:B------:R-:W-:-:S05]  /*2240*/  F2FP.BF16.F32.PACK_AB R5, R14, R5 ;  /* 0x000000050e05723e */ /* 0x000fca00000010ff */
[----:B------:R3:W-:Y:S02]  /*2250*/  STG.E desc[UR14][R8.64], R5 ;  /* 0x0000000508007986 */ /* 0x0007e4000c10190e */
.L_x_1491:
[----:B------:R-:W-:Y:S05]  /*2260*/  BSYNC.RECONVERGENT B0 ;  /* 0x0000000000007941 */ /* 0x000fea0003800200 */
.L_x_1487:
[----:B------:R-:W-:Y:S02]  /*2270*/  UIADD3 UR8, UPT, UPT, UR19, UR8, URZ ;  /* 0x0000000813087290 */ /* 0x000fe4000fffe0ff */
[----:B------:R-:W-:Y:S02]  /*2280*/  UIADD3 UR4, UPT, UPT, UR4, 0x1, URZ ;  /* 0x0000000104047890 */ /* 0x000fe4000fffe0ff */
[----:B------:R-:W-:-:S09]  /*2290*/  UISETP.GE.AND UP1, UPT, UR8, UR7, UPT ;  /* 0x000000070800728c */ /* 0x000fd2000bf26270 */
[----:B------:R-:W-:Y:S05]  /*22a0*/  BRA.U !UP1, `(.L_x_1494) ;  /* 0xffffffdd09c07547 */ /* 0x000fea000b83ffff */
[----:B------:R-:W-:Y:S05]  /*22b0*/  EXIT ;  /* 0x000000000000794d */ /* 0x000fea0003800000 */
.L_x_1495:
        /* <DEDUP_REMOVED lines=12> */
.L_x_2504:


//--------------------- .text._Z35group_norm_nhwc_fwd_one_pass_kernelI11Bf16IOFp32WLi256ELi4ELi128EEv26Group_norm_nhwc_fwd_params --------------------------
	.section	.text._Z35group_norm_nhwc_fwd_one_pass_kernelI11Bf16IOFp32WLi256ELi4ELi128EEv26Group_norm_nhwc_fwd_params,"ax",@progbits
	.align	128
        .global         _Z35group_norm_nhwc_fwd_one_pass_kernelI11Bf16IOFp32WLi256ELi4ELi128EEv26Group_norm_nhwc_fwd_params
        .type           _Z35group_norm_nhwc_fwd_one_pass_kernelI11Bf16IOFp32WLi256ELi4ELi128EEv26Group_norm_nhwc_fwd_params,@function
        .size           _Z35group_norm_nhwc_fwd_one_pass_kernelI11Bf16IOFp32WLi256ELi4ELi128EEv26Group_norm_nhwc_fwd_params,(.L_x_2505 - _Z35group_norm_nhwc_fwd_one_pass_kernelI11Bf16IOFp32WLi256ELi4ELi128EEv26Group_norm_nhwc_fwd_params)
        .other          _Z35group_norm_nhwc_fwd_one_pass_kernelI11Bf16IOFp32WLi256ELi4ELi128EEv26Group_norm_nhwc_fwd_params,@"STO_CUDA_ENTRY STV_DEFAULT"
_Z35group_norm_nhwc_fwd_one_pass_kernelI11Bf16IOFp32WLi256ELi4ELi128EEv26Group_norm_nhwc_fwd_params:
.text._Z35group_norm_nhwc_fwd_one_pass_kernelI11Bf16IOFp32WLi256ELi4ELi128EEv26Group_norm_nhwc_fwd_params:
        /* <DEDUP_REMOVED lines=9> */
[----:B------:R-:W-:Y:S01]  /*0090*/  S2UR UR20, SR_CTAID.X ;  /* 0x00000000001479c3 */ /* 0x000fe20000002500 */
[----:B------:R-:W1:Y:S01]  /*00a0*/  LDCU UR5, c[0x0][0x404] ;  /* 0x00008080ff0577ac */ /* 0x000e620008000800 */
[----:B------:R-:W2:Y:S01]  /*00b0*/  S2R R15, SR_LANEID ;  /* 0x00000000000f7919 */ /* 0x000ea20000000000 */
[----:B------:R-:W3:Y:S05]  /*00c0*/  LDCU UR21, c[0x0][0x374] ;  /* 0x00006e80ff1577ac */ /* 0x000eea0008000800 */
[----:B------:R-:W4:Y:S01]  /*00d0*/  S2UR UR4, SR_CgaCtaId ;  /* 0x00000000000479c3 */ /* 0x000f220000008800 */
[----:B------:R-:W5:Y:S01]  /*00e0*/  LDCU.64 UR8, c[0x0][0x388] ;  /* 0x00007100ff0877ac */ /* 0x000f620008000a00 */
[----:B------:R-:W3:Y:S06]  /*00f0*/  LDCU.U8 UR10, c[0x0][0x3fc] ;  /* 0x00007f80ff0a77ac */ /* 0x000eec0008000000 */
[----:B------:R-:W2:Y:S01]  /*0100*/  LDC R0, c[0x0][0x370] ;  /* 0x0000dc00ff007b82 */ /* 0x000ea20000000800 */
[----:B------:R-:W2:Y:S01]  /*0110*/  LDCU.64 UR16, c[0x0][0x358] ;  /* 0x00006b00ff1077ac */ /* 0x000ea20008000a00 */
[----:B-1----:R-:W-:-:S02]  /*0120*/  MOV R3, UR5 ;  /* 0x0000000500037c02 */ /* 0x002fc40008000f00 */
[----:B-----5:R-:W-:Y:S01]  /*0130*/  ISETP.NE.U32.AND P1, PT, RZ, UR8, PT ;  /* 0x00000008ff007c0c */ /* 0x020fe2000bf25070 */
[----:B------:R-:W-:Y:S01]  /*0140*/  UMOV UR8, 0x400 ;  /* 0x0000040000087882 */ /* 0x000fe20000000000 */
[--C-:B0-----:R-:W-:Y:S01]  /*0150*/  SHF.R.U32.HI R22, RZ, 0x1, R20.reuse ;  /* 0x00000001ff167819 */ /* 0x101fe20000011614 */
[----:B----4-:R-:W-:Y:S01]  /*0160*/  ULEA UR8, UR4, UR8, 0x18 ;  /* 0x0000000804087291 */ /* 0x010fe2000f8ec0ff */
[C---:B------:R-:W-:Y:S01]  /*0170*/  SHF.L.U32 R23, R20.reuse, 0x1, RZ ;  /* 0x0000000114177819 */ /* 0x040fe200000006ff */
[----:B---3--:R-:W-:Y:S01]  /*0180*/  UISETP.NE.AND UP0, UPT, UR10, URZ, UPT ;  /* 0x000000ff0a00728c */ /* 0x008fe2000bf05270 */
[----:B------:R-:W-:Y:S01]  /*0190*/  SHF.R.U32.HI R21, RZ, 0x2, R20 ;  /* 0x00000002ff157819 */ /* 0x000fe20000011614 */
[----:B------:R-:W-:Y:S01]  /*01a0*/  IMAD R22, R3, UR20, R22 ;  /* 0x0000001403167c24 */ /* 0x000fe2000f8e0216 */
[----:B------:R-:W-:Y:S01]  /*01b0*/  LOP3.LUT P0, RZ, R20, UR20, RZ, 0xfc, !PT ;  /* 0x0000001414ff7c12 */ /* 0x000fe2000f80fcff */
[----:B------:R-:W-:Y:S01]  /*01c0*/  UMOV UR4, URZ ;  /* 0x000000ff00047c82 */ /* 0x000fe20008000000 */
[----:B------:R-:W-:-:S02]  /*01d0*/  LOP3.LUT R23, R23, 0x2, RZ, 0xc0, !PT ;  /* 0x0000000217177812 */ /* 0x000fc400078ec0ff */
[----:B------:R-:W-:Y:S02]  /*01e0*/  LOP3.LUT R21, R21, 0xf8, RZ, 0xc0, !PT ;  /* 0x000000f815157812 */ /* 0x000fe400078ec0ff */
[----:B------:R-:W-:Y:S02]  /*01f0*/  SHF.R.S32.HI R2, RZ, 0x1f, R22 ;  /* 0x0000001fff027819 */ /* 0x000fe40000011416 */
[----:B------:R-:W-:Y:S01]  /*0200*/  ISETP.NE.AND.EX P0, PT, RZ, UR9, !P0, P1 ;  /* 0x00000009ff007c0c */ /* 0x000fe2000c705310 */
[----:B------:R-:W-:-:S12]  /*0210*/  UMOV UR9, UR6 ;  /* 0x0000000600097c82 */ /* 0x000fd80008000000 */
.L_x_1523:
[----:B0-----:R-:W0:Y:S01]  /*0220*/  LDCU UR5, c[0x0][0x3f8] ;  /* 0x00007f00ff0577ac */ /* 0x001e220008000800 */
[----:B-----5:R-:W-:Y:S02]  /*0230*/  IABS R8, UR9 ;  /* 0x0000000900087c13 */ /* 0x020fe40008000000 */
[----:B------:R-:W-:Y:S01]  /*0240*/  IADD3 R16, PT, PT, R22, 0x80, RZ ;  /* 0x0000008016107810 */ /* 0x000fe20007ffe0ff */
[----:B-1----:R-:W1:Y:S01]  /*0250*/  LDCU.64 UR14, c[0x0][0x3e8] ;  /* 0x00007d00ff0e77ac */ /* 0x002e620008000a00 */
[----:B------:R-:W-:Y:S02]  /*0260*/  R2UR UR12, R8 ;  /* 0x00000000080c72ca */ /* 0x000fe400000e0000 */
[----:B------:R-:W-:Y:S01]  /*0270*/  SHF.R.S32.HI R17, RZ, 0x1f, R16 ;  /* 0x0000001fff117819 */ /* 0x000fe20000011410 */
[----:B------:R-:W3:Y:S01]  /*0280*/  LDCU.64 UR18, c[0x0][0x3f0] ;  /* 0x00007e00ff1277ac */ /* 0x000ee20008000a00 */
[----:B0-----:R-:W-:Y:S01]  /*0290*/  IMAD.U32 R3, RZ, RZ, UR5 ;  /* 0x00000005ff037e24 */ /* 0x001fe2000f8e00ff */
[----:B------:R-:W-:Y:S01]  /*02a0*/  UISETP.NE.AND UP1, UPT, UR5, URZ, UPT ;  /* 0x000000ff0500728c */ /* 0x000fe2000bf25270 */
[----:B-1----:R-:W-:-:S03]  /*02b0*/  ISETP.GE.U32.AND P3, PT, R22, UR14, PT ;  /* 0x0000000e16007c0c */ /* 0x002fc6000bf66070 */
[----:B--2---:R-:W-:Y:S02]  /*02c0*/  IABS R6, R3 ;  /* 0x0000000300067213 */ /* 0x004fe40000000000 */
[----:B------:R-:W-:Y:S02]  /*02d0*/  ISETP.GE.AND.EX P3, PT, R2, UR15, PT, P3 ;  /* 0x0000000f02007c0c */ /* 0x000fe4000bf66330 */
[----:B------:R-:W0:Y:S08]  /*02e0*/  I2F.RP R3, R6 ;  /* 0x0000000600037306 */ /* 0x000e300000209400 */
[----:B0-----:R-:W0:Y:S02]  /*02f0*/  MUFU.RCP R3, R3 ;  /* 0x0000000300037308 */ /* 0x001e240000001000 */
[----:B0-----:R-:W-:-:S06]  /*0300*/  IADD3 R4, PT, PT, R3, 0xffffffe, RZ ;  /* 0x0ffffffe03047810 */ /* 0x001fcc0007ffe0ff */
[----:B------:R0:W1:Y:S02]  /*0310*/  F2I.FTZ.U32.TRUNC.NTZ R5, R4 ;  /* 0x0000000400057305 */ /* 0x000064000021f000 */
[----:B0-----:R-:W-:-:S05]  /*0320*/  IMAD.MOV.U32 R4, RZ, RZ, RZ ;  /* 0x000000ffff047224 */ /* 0x001fca00078e00ff */
[----:B------:R-:W-:Y:S02]  /*0330*/  R2UR UR10, R4 ;  /* 0x00000000040a72ca */ /* 0x000fe400000e0000 */
[----:B-1----:R-:W-:Y:S02]  /*0340*/  R2UR UR11, R5 ;  /* 0x00000000050b72ca */ /* 0x002fe400000e0000 */
[----:B------:R-:W-:-:S05]  /*0350*/  IADD3 R7, PT, PT, RZ, -R5, RZ ;  /* 0x80000005ff077210 */ /* 0x000fca0007ffe0ff */
[----:B------:R-:W-:-:S06]  /*0360*/  IMAD R7, R7, R6, RZ ;  /* 0x0000000607077224 */ /* 0x000fcc00078e02ff */
[----:B------:R-:W-:-:S04]  /*0370*/  IMAD.HI.U32 R7, R5, R7, UR10 ;  /* 0x0000000a05077e27 */ /* 0x000fc8000f8e0007 */
[----:B---3--:R-:W-:Y:S01]  /*0380*/  IMAD.U32 R5, RZ, RZ, UR18 ;  /* 0x00000012ff057e24 */ /* 0x008fe2000f8e00ff */
[----:B------:R-:W-:Y:S01]  /*0390*/  R2UR UR10, R7 ;  /* 0x00000000070a72ca */ /* 0x000fe200000e0000 */
[----:B------:R-:W-:-:S05]  /*03a0*/  VIADD R7, R22, 0x40 ;  /* 0x0000004016077836 */ /* 0x000fca0000000000 */
[----:B------:R-:W-:-:S07]  /*03b0*/  ISETP.GE.U32.AND P2, PT, R7, UR14, PT ;  /* 0x0000000e07007c0c */ /* 0x000fce000bf46070 */
[----:B------:R-:W-:Y:S02]  /*03c0*/  UIMAD.WIDE.U32 UR10, UR10, UR12, URZ ;  /* 0x0000000c0a0a72a5 */ /* 0x000fe4000f8e00ff */
[----:B------:R-:W-:-:S04]  /*03d0*/  ULOP3.LUT UR10, UR9, UR5, URZ, 0x3c, !UPT ;  /* 0x00000005090a7292 */ /* 0x000fc8000f8e3cff */
[----:B------:R-:W-:-:S05]  /*03e0*/  IADD3 R3, PT, PT, RZ, -UR11, RZ ;  /* 0x8000000bff037c10 */ /* 0x000fca000fffe0ff */
[----:B------:R-:W-:-:S05]  /*03f0*/  IMAD R3, R6, R3, UR12 ;  /* 0x0000000c06037e24 */ /* 0x000fca000f8e0203 */
[----:B------:R-:W-:-:S13]  /*0400*/  ISETP.GT.U32.AND P1, PT, R6, R3, PT ;  /* 0x000000030600720c */ /* 0x000fda0003f24070 */
[----:B------:R-:W-:Y:S01]  /*0410*/  VOTEU.ANY UP3, P1 ;  /* 0x0000000000ff7886 */ /* 0x000fe20000860100 */
[----:B------:R-:W-:-:S04]  /*0420*/  PLOP3.LUT P1, PT, PT, PT, UP3, 0x80, 0x8 ;  /* 0x000000000008781c */ /* 0x000fc80003f2f038 */
[----:B------:R-:W-:Y:S02]  /*0430*/  @!UP3 UIADD3 UR11, UPT, UPT, UR11, 0x1, URZ ;  /* 0x000000010b0bb890 */ /* 0x000fe4000fffe0ff */
[----:B------:R-:W-:-:S07]  /*0440*/  UISETP.GE.AND UP3, UPT, UR10, URZ, UPT ;  /* 0x000000ff0a00728c */ /* 0x000fce000bf66270 */
[----:B------:R-:W-:-:S04]  /*0450*/  @!P1 IADD3 R3, PT, PT, R3, -R6, RZ ;  /* 0x8000000603039210 */ /* 0x000fc80007ffe0ff */
[----:B------:R-:W-:Y:S02]  /*0460*/  ISETP.GE.U32.AND P1, PT, R3, R6, PT ;  /* 0x000000060300720c */ /* 0x000fe40003f26070 */
[----:B------:R-:W-:-:S04]  /*0470*/  SHF.R.S32.HI R3, RZ, 0x1f, R7 ;  /* 0x0000001fff037819 */ /* 0x000fc80000011407 */
[----:B------:R-:W-:-:S07]  /*0480*/  ISETP.GE.AND.EX P2, PT, R3, UR15, PT, P2 ;  /* 0x0000000f03007c0c */ /* 0x000fce000bf46320 */
[----:B------:R-:W-:Y:S01]  /*0490*/  VOTEU.ANY UP2, P1 ;  /* 0x0000000000ff7886 */ /* 0x000fe20000840100 */
[----:B------:R-:W-:-:S04]  /*04a0*/  ISETP.GE.U32.AND P1, PT, R16, UR14, PT ;  /* 0x0000000e10007c0c */ /* 0x000fc8000bf26070 */
[----:B------:R-:W-:Y:S01]  /*04b0*/  @UP2 UIADD3 UR11, UPT, UPT, UR11, 0x1, URZ ;  /* 0x000000010b0b2890 */ /* 0x000fe2000fffe0ff */
[----:B------:R-:W0:Y:S01]  /*04c0*/  @!P2 LDC.64 R12, c[0x0][0x3e0] ;  /* 0x0000f800ff0cab82 */ /* 0x000e220000000a00 */
[----:B------:R-:W-:Y:S02]  /*04d0*/  ISETP.GE.AND.EX P1, PT, R17, UR15, PT, P1 ;  /* 0x0000000f11007c0c */ /* 0x000fe4000bf26310 */
[----:B------:R-:W-:Y:S02]  /*04e0*/  @!UP3 UIADD3 UR11, UPT, UPT, -UR11, URZ, URZ ;  /* 0x000000ff0b0bb290 */ /* 0x000fe4000fffe1ff */
[----:B------:R-:W-:-:S03]  /*04f0*/  @!UP1 ULOP3.LUT UR11, URZ, UR5, URZ, 0x33, !UPT ;  /* 0x00000005ff0b9292 */ /* 0x000fc6000f8e33ff */
[----:B------:R-:W1:Y:S01]  /*0500*/  @!P2 LDC.64 R10, c[0x0][0x390] ;  /* 0x0000e400ff0aab82 */ /* 0x000e620000000a00 */
[----:B------:R-:W-:-:S04]  /*0510*/  UIADD3 UR10, UPT, UPT, -UR11, URZ, URZ ;  /* 0x000000ff0b0a7290 */ /* 0x000fc8000fffe1ff */
[----:B------:R-:W-:Y:S02]  /*0520*/  UIMAD UR10, UR5, UR10, UR9 ;  /* 0x0000000a050a72a4 */ /* 0x000fe4000f8e0209 */
[----:B------:R-:W-:Y:S01]  /*0530*/  USHF.R.S32.HI UR5, URZ, 0x1f, UR11 ;  /* 0x0000001fff057899 */ /* 0x000fe2000801140b */
[----:B------:R-:W3:Y:S01]  /*0540*/  @!P1 LDC.64 R8, c[0x0][0x3e0] ;  /* 0x0000f800ff089b82 */ /* 0x000ee20000000a00 */
[----:B------:R-:W-:Y:S02]  /*0550*/  USHF.L.U32 UR10, UR10, 0x2, URZ ;  /* 0x000000020a0a7899 */ /* 0x000fe400080006ff */
[----:B------:R-:W-:Y:S02]  /*0560*/  UIMAD UR5, UR5, UR18, URZ ;  /* 0x00000012050572a4 */ /* 0x000fe4000f8e02ff */
[----:B------:R-:W-:Y:S02]  /*0570*/  USHF.R.S32.HI UR12, URZ, 0x1f, UR10 ;  /* 0x0000001fff0c7899 */ /* 0x000fe4000801140a */
[----:B------:R-:W-:Y:S01]  /*0580*/  LOP3.LUT R26, R23, UR10, RZ, 0xfc, !PT ;  /* 0x0000000a171a7c12 */ /* 0x000fe2000f8efcff */
[----:B------:R-:W-:Y:S01]  /*0590*/  UIMAD UR5, UR11, UR19, UR5 ;  /* 0x000000130b0572a4 */ /* 0x000fe2000f8e0205 */
[----:B0-----:R-:W-:Y:S01]  /*05a0*/  @!P2 IMAD R4, R3, R12, RZ ;  /* 0x0000000c0304a224 */ /* 0x001fe200078e02ff */
[----:B------:R-:W-:-:S02]  /*05b0*/  IADD3 R3, PT, PT, R22, 0xc0, RZ ;  /* 0x000000c016037810 */ /* 0x000fc40007ffe0ff */
[----:B------:R-:W-:Y:S01]  /*05c0*/  MOV R27, UR12 ;  /* 0x0000000c001b7c02 */ /* 0x000fe20008000f00 */
[----:B------:R-:W-:Y:S01]  /*05d0*/  @!P2 IMAD R19, R7, R13, R4 ;  /* 0x0000000d0713a224 */ /* 0x000fe200078e0204 */
[----:B------:R-:W-:Y:S02]  /*05e0*/  ISETP.GE.U32.AND P4, PT, R3, UR14, PT ;  /* 0x0000000e03007c0c */ /* 0x000fe4000bf86070 */
[----:B------:R-:W-:Y:S01]  /*05f0*/  SHF.R.S32.HI R14, RZ, 0x1f, R3 ;  /* 0x0000001fff0e7819 */ /* 0x000fe20000011403 */
[----:B------:R-:W-:Y:S02]  /*0600*/  IMAD.WIDE.U32 R26, R5, UR11, R26 ;  /* 0x0000000b051a7c25 */ /* 0x000fe4000f8e001a */
[----:B------:R-:W0:Y:S01]  /*0610*/  @!P1 LDC.64 R4, c[0x0][0x390] ;  /* 0x0000e400ff049b82 */ /* 0x000e220000000a00 */
[----:B------:R-:W-:Y:S01]  /*0620*/  ISETP.GE.AND.EX P4, PT, R14, UR15, PT, P4 ;  /* 0x0000000f0e007c0c */ /* 0x000fe2000bf86340 */
[----:B------:R-:W-:Y:S01]  /*0630*/  @!P2 IMAD.MOV.U32 R24, RZ, RZ, R26 ;  /* 0x000000ffff18a224 */ /* 0x000fe200078e001a */
[----:B------:R-:W-:Y:S01]  /*0640*/  IADD3 R25, PT, PT, R27, UR5, RZ ;  /* 0x000000051b197c10 */ /* 0x000fe2000fffe0ff */
[----:B---3--:R-:W-:Y:S01]  /*0650*/  @!P1 IMAD R18, R17, R8, RZ ;  /* 0x0000000811129224 */ /* 0x008fe200078e02ff */
[----:B------:R-:W-:Y:S01]  /*0660*/  @!P1 MOV R28, R26 ;  /* 0x0000001a001c9202 */ /* 0x000fe20000000f00 */
[----:B------:R-:W-:Y:S01]  /*0670*/  @!P2 IMAD.WIDE.U32 R12, R7, R12, R24 ;  /* 0x0000000c070ca225 */ /* 0x000fe200078e0018 */
[----:B------:R-:W-:Y:S01]  /*0680*/  @!P1 MOV R29, R25 ;  /* 0x00000019001d9202 */ /* 0x000fe20000000f00 */
[----:B------:R-:W3:Y:S02]  /*0690*/  @!P3 LDC.64 R6, c[0x0][0x3e0] ;  /* 0x0000f800ff06bb82 */ /* 0x000ee40000000a00 */
[----:B------:R-:W-:Y:S01]  /*06a0*/  @!P1 IMAD R18, R16, R9, R18 ;  /* 0x0000000910129224 */ /* 0x000fe200078e0212 */
[----:B-1----:R-:W-:Y:S01]  /*06b0*/  @!P2 LEA R10, P5, R12, R10, 0x1 ;  /* 0x0000000a0c0aa211 */ /* 0x002fe200078a08ff */
[----:B------:R-:W-:-:S04]  /*06c0*/  @!P1 IMAD.WIDE.U32 R16, R16, R8, R28 ;  /* 0x0000000810109225 */ /* 0x000fc800078e001c */
[----:B------:R-:W-:Y:S01]  /*06d0*/  @!P2 IMAD.IADD R19, R13, 0x1, R19 ;  /* 0x000000010d13a824 */ /* 0x000fe200078e0213 */
[----:B------:R-:W1:Y:S01]  /*06e0*/  @!P3 LDC.64 R8, c[0x0][0x390] ;  /* 0x0000e400ff08bb82 */ /* 0x000e620000000a00 */
[----:B------:R-:W-:-:S03]  /*06f0*/  @!P1 IADD3 R17, PT, PT, R17, R18, RZ ;  /* 0x0000001211119210 */ /* 0x000fc60007ffe0ff */
[----:B------:R-:W-:Y:S02]  /*0700*/  @!P2 LEA.HI.X R11, R12, R11, R19, 0x1, P5 ;  /* 0x0000000b0c0ba211 */ /* 0x000fe400028f0c13 */
[C---:B0-----:R-:W-:Y:S02]  /*0710*/  @!P1 LEA R18, P5, R16.reuse, R4, 0x1 ;  /* 0x0000000410129211 */ /* 0x041fe400078a08ff */
[----:B------:R-:W0:Y:S02]  /*0720*/  @!P4 LDC.64 R12, c[0x0][0x3e0] ;  /* 0x0000f800ff0ccb82 */ /* 0x000e240000000a00 */
[----:B------:R-:W-:Y:S01]  /*0730*/  @!P1 LEA.HI.X R19, R16, R5, R17, 0x1, P5 ;  /* 0x0000000510139211 */ /* 0x000fe200028f0c11 */
[----:B------:R-:W-:Y:S02]  /*0740*/  @!P3 IMAD.MOV.U32 R5, RZ, RZ, R25 ;  /* 0x000000ffff05b224 */ /* 0x000fe400078e0019 */
[----:B---3--:R-:W-:-:S04]  /*0750*/  @!P3 IMAD R4, R2, R6, RZ ;  /* 0x000000060204b224 */ /* 0x008fc800078e02ff */
[----:B------:R-:W-:Y:S01]  /*0760*/  @!P3 IMAD R17, R22, R7, R4 ;  /* 0x000000071611b224 */ /* 0x000fe200078e0204 */
[----:B------:R-:W-:-:S05]  /*0770*/  @!P3 MOV R4, R26 ;  /* 0x0000001a0004b202 */ /* 0x000fca0000000f00 */
[----:B------:R-:W-:Y:S02]  /*0780*/  @!P3 IMAD.WIDE.U32 R6, R22, R6, R4 ;  /* 0x000000061606b225 */ /* 0x000fe400078e0004 */
[----:B------:R-:W3:Y:S03]  /*0790*/  @!P4 LDC.64 R4, c[0x0][0x390] ;  /* 0x0000e400ff04cb82 */ /* 0x000ee60000000a00 */
[----:B------:R-:W-:Y:S02]  /*07a0*/  @!P3 IADD3 R7, PT, PT, R7, R17, RZ ;  /* 0x000000110707b210 */ /* 0x000fe40007ffe0ff */
[----:B------:R-:W-:Y:S02]  /*07b0*/  CS2R R16, SRZ ;  /* 0x0000000000107805 */ /* 0x000fe4000001ff00 */
[----:B-1----:R-:W-:Y:S01]  /*07c0*/  @!P3 LEA R8, P5, R6, R8, 0x1 ;  /* 0x000000080608b211 */ /* 0x002fe200078a08ff */
[----:B0-----:R-:W-:-:S03]  /*07d0*/  @!P4 IMAD R14, R14, R12, RZ ;  /* 0x0000000c0e0ec224 */ /* 0x001fc600078e02ff */
[----:B------:R-:W-:Y:S01]  /*07e0*/  @!P3 LEA.HI.X R9, R6, R9, R7, 0x1, P5 ;  /* 0x000000090609b211 */ /* 0x000fe200028f0c07 */
[----:B------:R-:W-:Y:S01]  /*07f0*/  @!P4 IMAD.MOV.U32 R6, RZ, RZ, R26 ;  /* 0x000000ffff06c224 */ /* 0x000fe200078e001a */
[----:B------:R-:W-:Y:S01]  /*0800*/  @!P4 MOV R7, R25 ;  /* 0x000000190007c202 */ /* 0x000fe20000000f00 */
[----:B--2---:R-:W2:Y:S01]  /*0810*/  @!P2 LDG.E R17, desc[UR16][R10.64] ;  /* 0x000000100a11a981 */ /* 0x004ea2000c1e1900 */
[----:B------:R-:W-:-:S03]  /*0820*/  @!P4 IMAD R13, R3, R13, R14 ;  /* 0x0000000d030dc224 */ /* 0x000fc600078e020e */
[----:B------:R0:W4:Y:S01]  /*0830*/  @!P3 LDG.E R16, desc[UR16][R8.64] ;  /* 0x000000100810b981 */ /* 0x000122000c1e1900 */
[----:B------:R-:W-:-:S04]  /*0840*/  @!P4 IMAD.WIDE.U32 R6, R3, R12, R6 ;  /* 0x0000000c0306c225 */ /* 0x000fc800078e0006 */
[----:B0-----:R-:W-:Y:S01]  /*0850*/  HFMA2 R8, -RZ, RZ, 0, 0 ;  /* 0x00000000ff087431 */ /* 0x001fe200000001ff */
[----:B------:R-:W-:Y:S02]  /*0860*/  @!P4 IADD3 R3, PT, PT, R7, R13, RZ ;  /* 0x0000000d0703c210 */ /* 0x000fe40007ffe0ff */
[----:B---3--:R-:W-:Y:S01]  /*0870*/  @!P4 LEA R12, P2, R6, R4, 0x1 ;  /* 0x00000004060cc211 */ /* 0x008fe200078408ff */
[----:B------:R-:W-:-:S03]  /*0880*/  IMAD.MOV.U32 R14, RZ, RZ, RZ ;  /* 0x000000ffff0e7224 */ /* 0x000fc600078e00ff */
[----:B------:R-:W-:Y:S01]  /*0890*/  @!P4 LEA.HI.X R13, R6, R5, R3, 0x1, P2 ;  /* 0x00000005060dc211 */ /* 0x000fe200010f0c03 */
[----:B------:R-:W3:Y:S04]  /*08a0*/  @!P1 LDG.E R8, desc[UR16][R18.64] ;  /* 0x0000001012089981 */ /* 0x000ee8000c1e1900 */
[----:B------:R0:W5:Y:S01]  /*08b0*/  @!P4 LDG.E R14, desc[UR16][R12.64] ;  /* 0x000000100c0ec981 */ /* 0x000162000c1e1900 */
[C---:B------:R-:W-:Y:S01]  /*08c0*/  ISETP.GT.AND P2, PT, R15.reuse, 0x1e, PT ;  /* 0x0000001e0f00780c */ /* 0x040fe20003f44270 */
[----:B------:R-:W-:Y:S01]  /*08d0*/  BSSY.RECONVERGENT B0, `(.L_x_1496) ;  /* 0x000003e000007945 */ /* 0x000fe20003800200 */
[----:B------:R-:W-:Y:S02]  /*08e0*/  ISETP.GT.AND P3, PT, R15, 0xf, PT ;  /* 0x0000000f0f00780c */ /* 0x000fe40003f64270 */
[----:B--2---:R-:W-:-:S02]  /*08f0*/  PRMT R6, R17, 0x7632, R6 ;  /* 0x0000763211067816 */ /* 0x004fc40000000006 */
[----:B------:R-:W-:Y:S02]  /*0900*/  SHF.L.U32 R3, R17, 0x10, RZ ;  /* 0x0000001011037819 */ /* 0x000fe400000006ff */
[C---:B----4-:R-:W-:Y:S01]  /*0910*/  PRMT R4, R16.reuse, 0x7632, R4 ;  /* 0x0000763210047816 */ /* 0x050fe20000000004 */
[----:B------:R-:W-:Y:S01]  /*0920*/  IMAD.U32 R5, R16, 0x10000, RZ ;  /* 0x0001000010057824 */ /* 0x000fe200078e00ff */
[----:B------:R-:W-:Y:S02]  /*0930*/  SHF.L.U32 R6, R6, 0x10, RZ ;  /* 0x0000001006067819 */ /* 0x000fe400000006ff */
[----:B------:R-:W-:-:S03]  /*0940*/  SHF.L.U32 R4, R4, 0x10, RZ ;  /* 0x0000001004047819 */ /* 0x000fc600000006ff */
[----:B0-----:R-:W-:Y:S01]  /*0950*/  FMUL.FTZ R12, R6, R6 ;  /* 0x00000006060c7220 */ /* 0x001fe20000410000 */
[----:B------:R-:W-:Y:S01]  /*0960*/  FADD.FTZ R16, R3, R6 ;  /* 0x0000000603107221 */ /* 0x000fe20000010000 */
[----:B------:R-:W-:Y:S01]  /*0970*/  FMUL.FTZ R10, R4, R4 ;  /* 0x00000004040a7220 */ /* 0x000fe20000410000 */
[----:B------:R-:W-:Y:S01]  /*0980*/  FADD.FTZ R9, R5, R4 ;  /* 0x0000000405097221 */ /* 0x000fe20000010000 */
[----:B------:R-:W-:Y:S02]  /*0990*/  FFMA.FTZ R11, R3, R3, R12 ;  /* 0x00000003030b7223 */ /* 0x000fe4000001000c */
[----:B------:R-:W-:Y:S01]  /*09a0*/  FFMA.FTZ R10, R5, R5, R10 ;  /* 0x00000005050a7223 */ /* 0x000fe2000001000a */
[----:B------:R-:W-:-:S03]  /*09b0*/  FADD.FTZ R9, RZ, R9 ;  /* 0x00000009ff097221 */ /* 0x000fc60000010000 */
[----:B------:R-:W-:Y:S01]  /*09c0*/  FADD.FTZ R10, RZ, R10 ;  /* 0x0000000aff0a7221 */ /* 0x000fe20000010000 */
[----:B------:R-:W-:Y:S01]  /*09d0*/  FADD.FTZ R9, R9, R16 ;  /* 0x0000001009097221 */ /* 0x000fe20000010000 */
[C---:B---3--:R-:W-:Y:S01]  /*09e0*/  PRMT R7, R8.reuse, 0x7632, R7 ;  /* 0x0000763208077816 */ /* 0x048fe20000000007 */
[----:B------:R-:W-:Y:S02]  /*09f0*/  IMAD.U32 R12, R8, 0x10000, RZ ;  /* 0x00010000080c7824 */ /* 0x000fe400078e00ff */
[----:B------:R-:W-:Y:S01]  /*0a00*/  FADD.FTZ R10, R10, R11 ;  /* 0x0000000b0a0a7221 */ /* 0x000fe20000010000 */
[----:B------:R-:W-:Y:S02]  /*0a10*/  SHF.L.U32 R7, R7, 0x10, RZ ;  /* 0x0000001007077819 */ /* 0x000fe400000006ff */
[C---:B-----5:R-:W-:Y:S02]  /*0a20*/  PRMT R13, R14.reuse, 0x7632, R13 ;  /* 0x000076320e0d7816 */ /* 0x060fe4000000000d */
[----:B------:R-:W-:Y:S01]  /*0a30*/  SHF.L.U32 R14, R14, 0x10, RZ ;  /* 0x000000100e0e7819 */ /* 0x000fe200000006ff */
[----:B------:R-:W-:Y:S01]  /*0a40*/  FMUL.FTZ R11, R7, R7 ;  /* 0x00000007070b7220 */ /* 0x000fe20000410000 */
[----:B------:R-:W-:Y:S01]  /*0a50*/  SHF.L.U32 R13, R13, 0x10, RZ ;  /* 0x000000100d0d7819 */ /* 0x000fe200000006ff */
[----:B------:R-:W-:-:S02]  /*0a60*/  FADD.FTZ R8, R12, R7 ;  /* 0x000000070c087221 */ /* 0x000fc40000010000 */
[----:B------:R-:W-:Y:S02]  /*0a70*/  FFMA.FTZ R11, R12, R12, R11 ;  /* 0x0000000c0c0b7223 */ /* 0x000fe4000001000b */
[----:B------:R-:W-:Y:S01]  /*0a80*/  FMUL.FTZ R17, R13, R13 ;  /* 0x0000000d0d117220 */ /* 0x000fe20000410000 */
[----:B------:R-:W-:Y:S01]  /*0a90*/  FADD.FTZ R8, R9, R8 ;  /* 0x0000000809087221 */ /* 0x000fe20000010000 */
[----:B------:R-:W-:Y:S01]  /*0aa0*/  FADD.FTZ R9, R14, R13 ;  /* 0x0000000d0e097221 */ /* 0x000fe20000010000 */
[----:B------:R-:W-:Y:S01]  /*0ab0*/  FADD.FTZ R10, R10, R11 ;  /* 0x0000000b0a0a7221 */ /* 0x000fe20000010000 */
[----:B------:R-:W-:Y:S02]  /*0ac0*/  FFMA.FTZ R17, R14, R14, R17 ;  /* 0x0000000e0e117223 */ /* 0x000fe40000010011 */
        /* <DEDUP_REMOVED lines=30> */
.L_x_1497:
[----:B------:R-:W-:Y:S05]  /*0cb0*/  BSYNC.RECONVERGENT B0 ;  /* 0x0000000000007941 */ /* 0x000fea0003800200 */
.L_x_1496:
        /* <DEDUP_REMOVED lines=9> */
[----:B-12---:R-:W0:Y:S01]  /*0d50*/  LDS.64 R18, [UR5+0x20] ;  /* 0x00002005ff127984 */ /* 0x006e220008000a00 */
[----:B----4-:R-:W-:Y:S01]  /*0d60*/  FADD.FTZ R29, R16, R8 ;  /* 0x00000008101d7221 */ /* 0x010fe20000010000 */
[----:B------:R-:W-:-:S03]  /*0d70*/  FADD.FTZ R8, R17, R9 ;  /* 0x0000000911087221 */ /* 0x000fc60000010000 */
[----:B------:R-:W-:Y:S01]  /*0d80*/  FADD.FTZ R29, R29, R10 ;  /* 0x0000000a1d1d7221 */ /* 0x000fe20000010000 */
[----:B------:R-:W-:-:S03]  /*0d90*/  FADD.FTZ R8, R8, R11 ;  /* 0x0000000b08087221 */ /* 0x000fc60000010000 */
[----:B0--3--:R-:W-:Y:S01]  /*0da0*/  FADD.FTZ R16, R29, R18 ;  /* 0x000000121d107221 */ /* 0x009fe20000010000 */
[----:B------:R-:W-:-:S07]  /*0db0*/  FADD.FTZ R17, R8, R19 ;  /* 0x0000001308117221 */ /* 0x000fce0000010000 */
.L_x_1499:
[----:B------:R-:W-:Y:S05]  /*0dc0*/  BSYNC.RECONVERGENT B0 ;  /* 0x0000000000007941 */ /* 0x000fea0003800200 */
.L_x_1498:
        /* <DEDUP_REMOVED lines=19> */
[----:B------:R-:W-:Y:S02]  /*0f00*/  MOV R10, UR12 ;  /* 0x0000000c000a7c02 */ /* 0x000fe40008000f00 */
[----:B------:R-:W-:Y:S01]  /*0f10*/  IMAD.U32 R29, RZ, RZ, UR11 ;  /* 0x0000000bff1d7e24 */ /* 0x000fe2000f8e00ff */
[----:B----4-:R-:W-:Y:S02]  /*0f20*/  LEA R8, P4, R11, R8, 0x2 ;  /* 0x000000080b087211 */ /* 0x010fe400078810ff */
[----:B------:R-:W-:Y:S02]  /*0f30*/  MOV R11, UR13 ;  /* 0x0000000d000b7c02 */ /* 0x000fe40008000f00 */
[----:B------:R-:W-:Y:S02]  /*0f40*/  LEA.HI.X R9, R18, R9, RZ, 0x2, P4 ;  /* 0x0000000912097211 */ /* 0x000fe400020f14ff */
[----:B------:R-:W-:Y:S01]  /*0f50*/  PLOP3.LUT P4, PT, PT, PT, UP1, 0x80, 0x8 ;  /* 0x000000000008781c */ /* 0x000fe20003f8f018 */
[----:B------:R4:W-:Y:S03]  /*0f60*/  STG.E.64 desc[UR16][R10.64], R16 ;  /* 0x000000100a007986 */ /* 0x0009e6000c101b10 */
[----:B--2---:R-:W-:Y:S01]  /*0f70*/  SEL R19, R0, RZ, !P4 ;  /* 0x000000ff00137207 */ /* 0x004fe20006000000 */
[----:B------:R-:W-:Y:S06]  /*0f80*/  MEMBAR.ALL.GPU ;  /* 0x0000000000007992 */ /* 0x000fec000000a000 */
[----:B------:R-:W-:-:S00]  /*0f90*/  ERRBAR ;  /* 0x00000000000079ab */ /* 0x000fc00000000000 */
[----:B------:R-:W-:Y:S06]  /*0fa0*/  CGAERRBAR ;  /* 0x00000000000075ab */ /* 0x000fec0000000000 */
[----:B------:R4:W-:Y:S01]  /*0fb0*/  REDG.E.ADD.S32.STRONG.GPU desc[UR16][R8.64], R29 ;  /* 0x0000001d0800798e */ /* 0x0009e2000c12e310 */
[----:B------:R-:W-:-:S13]  /*0fc0*/  ISETP.NE.AND P4, PT, R19, -0x1, PT ;  /* 0xffffffff1300780c */ /* 0x000fda0003f85270 */
[----:B----4-:R-:W-:Y:S05]  /*0fd0*/  @!P4 BRA `(.L_x_1501) ;  /* 0x000000000014c947 */ /* 0x010fea0003800000 */
.L_x_1502:
[----:B------:R-:W2:Y:S04]  /*0fe0*/  LDG.E.STRONG.GPU R10, desc[UR16][R8.64] ;  /* 0x00000010080a7981 */ /* 0x000ea8000c1ef900 */
[----:B--2---:R-:W-:Y:S01]  /*0ff0*/  CCTL.IVALL ;  /* 0x00000000ff00798f */ /* 0x004fe20002000000 */
[----:B------:R-:W-:Y:S05]  /*1000*/  YIELD ;  /* 0x0000000000007946 */ /* 0x000fea0003800000 */
[----:B------:R-:W-:-:S13]  /*1010*/  ISETP.NE.AND P4, PT, R10, R19, PT ;  /* 0x000000130a00720c */ /* 0x000fda0003f85270 */
[----:B------:R-:W-:Y:S05]  /*1020*/  @P4 BRA `(.L_x_1502) ;  /* 0xfffffffc00ec4947 */ /* 0x000fea000383ffff */
.L_x_1501:
[----:B------:R-:W-:Y:S05]  /*1030*/  WARPSYNC.ALL ;  /* 0x0000000000007948 */ /* 0x000fea0003800000 */
[----:B------:R-:W-:Y:S06]  /*1040*/  BAR.SYNC.DEFER_BLOCKING 0x0 ;  /* 0x0000000000007b1d */ /* 0x000fec0000010000 */
[----:B------:R-:W-:Y:S01]  /*1050*/  UMOV UR5, URZ ;  /* 0x000000ff00057c82 */ /* 0x000fe20008000000 */
[----:B------:R-:W-:Y:S05]  /*1060*/  @!P2 BRA `(.L_x_1503) ;  /* 0x000000040098a947 */ /* 0x000fea0003800000 */
[----:B------:R-:W-:Y:S01]  /*1070*/  LOP3.LUT R28, R0, 0x7ffffff8, RZ, 0xc0, !PT ;  /* 0x7ffffff8001c7812 */ /* 0x000fe200078ec0ff */
[----:B------:R-:W-:Y:S02]  /*1080*/  UIMAD UR25, UR21, 0x7, UR6 ;  /* 0x00000007151978a4 */ /* 0x000fe4000f8e0206 */
[----:B------:R-:W-:Y:S02]  /*1090*/  UIMAD UR24, UR21, 0x6, UR6 ;  /* 0x00000006151878a4 */ /* 0x000fe4000f8e0206 */
[----:B------:R-:W-:Y:S02]  /*10a0*/  UIMAD UR23, UR21, 0x5, UR6 ;  /* 0x00000005151778a4 */ /* 0x000fe4000f8e0206 */
[----:B------:R-:W-:Y:S02]  /*10b0*/  UIMAD UR22, UR21, 0x3, UR6 ;  /* 0x00000003151678a4 */ /* 0x000fe4000f8e0206 */
[----:B------:R-:W-:Y:S02]  /*10c0*/  ULEA UR15, UR21, UR6, 0x1 ;  /* 0x00000006150f7291 */ /* 0x000fe4000f8e08ff */
[----:B------:R-:W-:-:S02]  /*10d0*/  ULEA UR12, UR21, UR6, 0x2 ;  /* 0x00000006150c7291 */ /* 0x000fc4000f8e10ff */
[----:B------:R-:W-:Y:S02]  /*10e0*/  UIADD3 UR13, UPT, UPT, UR6, UR21, URZ ;  /* 0x00000015060d7290 */ /* 0x000fe4000fffe0ff */
[----:B------:R-:W-:Y:S01]  /*10f0*/  UIADD3 UR14, UPT, UPT, -UR20, URZ, URZ ;  /* 0x000000ff140e7290 */ /* 0x000fe2000fffe1ff */
[----:B------:R-:W-:Y:S01]  /*1100*/  UMOV UR5, URZ ;  /* 0x000000ff00057c82 */ /* 0x000fe20008000000 */
[----:B------:R-:W-:-:S10]  /*1110*/  UMOV UR11, UR6 ;  /* 0x00000006000b7c82 */ /* 0x000fd40008000000 */
.L_x_1504:
[----:B------:R-:W-:Y:S01]  /*1120*/  UIADD3 UR26, UPT, UPT, UR5, 0x1, URZ ;  /* 0x00000001051a7890 */ /* 0x000fe2000fffe0ff */
[----:B------:R-:W-:-:S05]  /*1130*/  ISETP.EQ.OR P2, PT, RZ, UR14, P3 ;  /* 0x0000000eff007c0c */ /* 0x000fca0009f42670 */
[----:B------:R-:W-:-:S04]  /*1140*/  MOV R8, UR26 ;  /* 0x0000001a00087c02 */ /* 0x000fc80008000f00 */
[----:B------:R-:W-:-:S04]  /*1150*/  ISETP.EQ.OR P4, PT, R8, UR20, P3 ;  /* 0x0000001408007c0c */ /* 0x000fc80009f82670 */
[----:B------:R-:W-:-:S05]  /*1160*/  VOTEU.ALL UP1, P2 ;  /* 0x0000000000ff7886 */ /* 0x000fca0001020000 */
[----:B------:R-:W-:-:S04]  /*1170*/  @!UP1 UIMAD.WIDE.U32 UR26, UR11, 0x8, UR18 ;  /* 0x000000080b1a98a5 */ /* 0x000fc8000f8e0012 */
[----:B------:R-:W-:Y:S02]  /*1180*/  VOTEU.ALL UP1, P4 ;  /* 0x0000000000ff7886 */ /* 0x000fe40002020000 */
[----:B------:R-:W-:Y:S02]  /*1190*/  MOV R8, UR26 ;  /* 0x0000001a00087c02 */ /* 0x000fe40008000f00 */
[----:B------:R-:W-:Y:S01]  /*11a0*/  MOV R9, UR27 ;  /* 0x0000001b00097c02 */ /* 0x000fe20008000f00 */
[----:B------:R-:W-:-:S05]  /*11b0*/  @!UP1 UIMAD.WIDE.U32 UR26, UR13, 0x8, UR18 ;  /* 0x000000080d1a98a5 */ /* 0x000fca000f8e0012 */
[----:B------:R-:W0:Y:S01]  /*11c0*/  @!P2 LDG.E.64 R8, desc[UR16][R8.64] ;  /* 0x000000100808a981 */ /* 0x000e22000c1e1b00 */
[----:B------:R-:W-:Y:S01]  /*11d0*/  IMAD.U32 R10, RZ, RZ, UR26 ;  /* 0x0000001aff0a7e24 */ /* 0x000fe2000f8e00ff */
[----:B------:R-:W-:Y:S01]  /*11e0*/  UIADD3 UR26, UPT, UPT, UR5, 0x2, URZ ;  /* 0x00000002051a7890 */ /* 0x000fe2000fffe0ff */
[----:B------:R-:W-:-:S05]  /*11f0*/  MOV R11, UR27 ;  /* 0x0000001b000b7c02 */ /* 0x000fca0008000f00 */
[----:B-1----:R-:W-:Y:S01]  /*1200*/  MOV R18, UR26 ;  /* 0x0000001a00127c02 */ /* 0x002fe20008000f00 */
[----:B------:R-:W4:Y:S01]  /*1210*/  @!P4 LDG.E.64 R10, desc[UR16][R10.64] ;  /* 0x000000100a0ac981 */ /* 0x000f22000c1e1b00 */
[----:B------:R-:W-:Y:S02]  /*1220*/  UIADD3 UR26, UPT, UPT, UR5, 0x3, URZ ;  /* 0x00000003051a7890 */ /* 0x000fe4000fffe0ff */
[----:B------:R-:W-:-:S04]  /*1230*/  ISETP.EQ.OR P5, PT, R18, UR20, P3 ;  /* 0x0000001412007c0c */ /* 0x000fc80009fa2670 */
[----:B------:R-:W-:-:S04]  /*1240*/  MOV R18, UR26 ;  /* 0x0000001a00127c02 */ /* 0x000fc80008000f00 */
[----:B------:R-:W-:-:S05]  /*1250*/  ISETP.EQ.OR P6, PT, R18, UR20, P3 ;  /* 0x0000001412007c0c */ /* 0x000fca0009fc2670 */
[----:B------:R-:W-:-:S05]  /*1260*/  VOTEU.ALL UP1, P5 ;  /* 0x0000000000ff7886 */ /* 0x000fca0002820000 */
[----:B------:R-:W-:-:S06]  /*1270*/  @!UP1 UIMAD.WIDE.U32 UR26, UR15, 0x8, UR18 ;  /* 0x000000080f1a98a5 */ /* 0x000fcc000f8e0012 */
[----:B------:R-:W-:Y:S01]  /*1280*/  IMAD.U32 R18, RZ, RZ, UR26 ;  /* 0x0000001aff127e24 */ /* 0x000fe2000f8e00ff */
[----:B--2---:R-:W-:-:S06]  /*1290*/  MOV R19, UR27 ;  /* 0x0000001b00137c02 */ /* 0x004fcc0008000f00 */
[----:B------:R-:W2:Y:S01]  /*12a0*/  @!P5 LDG.E.64 R18, desc[UR16][R18.64] ;  /* 0x000000101212d981 */ /* 0x000ea2000c1e1b00 */
[----:B------:R-:W-:-:S05]  /*12b0*/  VOTEU.ALL UP1, P6 ;  /* 0x0000000000ff7886 */ /* 0x000fca0003020000 */
[----:B------:R-:W-:Y:S01]  /*12c0*/  @!UP1 UIMAD.WIDE.U32 UR26, UR22, 0x8, UR18 ;  /* 0x00000008161a98a5 */ /* 0x000fe2000f8e0012 */
[----:B0--3--:R-:W-:Y:S01]  /*12d0*/  @!P2 FADD.FTZ R16, R16, R8 ;  /* 0x000000081010a221 */ /* 0x009fe20000010000 */
[----:B------:R-:W-:-:S04]  /*12e0*/  @!P2 FADD.FTZ R17, R17, R9 ;  /* 0x000000091111a221 */ /* 0x000fc80000010000 */
[----:B------:R-:W-:Y:S01]  /*12f0*/  MOV R8, UR26 ;  /* 0x0000001a00087c02 */ /* 0x000fe20008000f00 */
[----:B------:R-:W-:Y:S01]  /*1300*/  UIADD3 UR26, UPT, UPT, UR5, 0x4, URZ ;  /* 0x00000004051a7890 */ /* 0x000fe2000fffe0ff */
[----:B------:R-:W-:Y:S01]  /*1310*/  MOV R9, UR27 ;  /* 0x0000001b00097c02 */ /* 0x000fe20008000f00 */
[----:B----4-:R-:W-:-:S05]  /*1320*/  @!P4 FADD.FTZ R16, R16, R10 ;  /* 0x0000000a1010c221 */ /* 0x010fca0000010000 */
[----:B------:R-:W3:Y:S01]  /*1330*/  @!P6 LDG.E.64 R8, desc[UR16][R8.64] ;  /* 0x000000100808e981 */ /* 0x000ee2000c1e1b00 */
[----:B------:R-:W-:Y:S02]  /*1340*/  IMAD.U32 R10, RZ, RZ, UR26 ;  /* 0x0000001aff0a7e24 */ /* 0x000fe4000f8e00ff */
[----:B------:R-:W-:-:S03]  /*1350*/  @!P4 FADD.FTZ R17, R17, R11 ;  /* 0x0000000b1111c221 */ /* 0x000fc60000010000 */
[----:B------:R-:W-:Y:S01]  /*1360*/  ISETP.EQ.OR P4, PT, R10, UR20, P3 ;  /* 0x000000140a007c0c */ /* 0x000fe20009f82670 */
[----:B------:R-:W-:-:S06]  /*1370*/  UIADD3 UR26, UPT, UPT, UR5, 0x5, URZ ;  /* 0x00000005051a7890 */ /* 0x000fcc000fffe0ff */
[----:B------:R-:W-:-:S06]  /*1380*/  MOV R10, UR26 ;  /* 0x0000001a000a7c02 */ /* 0x000fcc0008000f00 */
[----:B------:R-:W-:-:S05]  /*1390*/  VOTEU.ALL UP1, P4 ;  /* 0x0000000000ff7886 */ /* 0x000fca0002020000 */
[----:B------:R-:W-:Y:S01]  /*13a0*/  @!UP1 UIMAD.WIDE.U32 UR26, UR12, 0x8, UR18 ;  /* 0x000000080c1a98a5 */ /* 0x000fe2000f8e0012 */
[----:B--2---:R-:W-:Y:S01]  /*13b0*/  @!P5 FADD.FTZ R16, R16, R18 ;  /* 0x000000121010d221 */ /* 0x004fe20000010000 */
[----:B------:R-:W-:-:S04]  /*13c0*/  @!P5 FADD.FTZ R17, R17, R19 ;  /* 0x000000131111d221 */ /* 0x000fc80000010000 */
[----:B------:R-:W-:Y:S02]  /*13d0*/  MOV R18, UR26 ;  /* 0x0000001a00127c02 */ /* 0x000fe40008000f00 */
[----:B------:R-:W-:-:S06]  /*13e0*/  MOV R19, UR27 ;  /* 0x0000001b00137c02 */ /* 0x000fcc0008000f00 */
[----:B------:R-:W2:Y:S01]  /*13f0*/  @!P4 LDG.E.64 R18, desc[UR16][R18.64] ;  /* 0x000000101212c981 */ /* 0x000ea2000c1e1b00 */
[----:B------:R-:W-:-:S13]  /*1400*/  ISETP.EQ.OR P2, PT, R10, UR20, P3 ;  /* 0x000000140a007c0c */ /* 0x000fda0009f42670 */
[----:B------:R-:W-:-:S05]  /*1410*/  VOTEU.ALL UP1, P2 ;  /* 0x0000000000ff7886 */ /* 0x000fca0001020000 */
[----:B------:R-:W-:-:S06]  /*1420*/  @!UP1 UIMAD.WIDE.U32 UR26, UR23, 0x8, UR18 ;  /* 0x00000008171a98a5 */ /* 0x000fcc000f8e0012 */
[----:B------:R-:W-:Y:S01]  /*1430*/  IMAD.U32 R10, RZ, RZ, UR26 ;  /* 0x0000001aff0a7e24 */ /* 0x000fe2000f8e00ff */
[----:B------:R-:W-:Y:S01]  /*1440*/  UIADD3 UR26, UPT, UPT, UR5, 0x6, URZ ;  /* 0x00000006051a7890 */ /* 0x000fe2000fffe0ff */
[----:B------:R-:W-:-:S06]  /*1450*/  MOV R11, UR27 ;  /* 0x0000001b000b7c02 */ /* 0x000fcc0008000f00 */
[----:B------:R-:W4:Y:S01]  /*1460*/  @!P2 LDG.E.64 R10, desc[UR16][R10.64] ;  /* 0x000000100a0aa981 */ /* 0x000f22000c1e1b00 */
[----:B---3--:R-:W-:Y:S01]  /*1470*/  @!P6 FADD.FTZ R16, R16, R8 ;  /* 0x000000081010e221 */ /* 0x008fe20000010000 */
[----:B------:R-:W-:Y:S01]  /*1480*/  MOV R8, UR26 ;  /* 0x0000001a00087c02 */ /* 0x000fe20008000f00 */
[----:B------:R-:W-:Y:S01]  /*1490*/  UIADD3 UR26, UPT, UPT, UR5, 0x7, URZ ;  /* 0x00000007051a7890 */ /* 0x000fe2000fffe0ff */
[----:B------:R-:W-:Y:S02]  /*14a0*/  @!P6 FADD.FTZ R17, R17, R9 ;  /* 0x000000091111e221 */ /* 0x000fe40000010000 */
[----:B------:R-:W-:-:S03]  /*14b0*/  ISETP.EQ.OR P6, PT, R8, UR20, P3 ;  /* 0x0000001408007c0c */ /* 0x000fc60009fc2670 */
[----:B------:R-:W-:-:S04]  /*14c0*/  MOV R8, UR26 ;  /* 0x0000001a00087c02 */ /* 0x000fc80008000f00 */
[----:B------:R-:W-:-:S06]  /*14d0*/  ISETP.EQ.OR P5, PT, R8, UR20, P3 ;  /* 0x0000001408007c0c */ /* 0x000fcc0009fa2670 */
[----:B------:R-:W-:-:S05]  /*14e0*/  VOTEU.ALL UP1, P6 ;  /* 0x0000000000ff7886 */ /* 0x000fca0003020000 */
[----:B------:R-:W-:Y:S02]  /*14f0*/  @!UP1 UIMAD.WIDE.U32 UR26, UR24, 0x8, UR18 ;  /* 0x00000008181a98a5 */ /* 0x000fe4000f8e0012 */
[----:B------:R-:W-:-:S04]  /*1500*/  VOTEU.ALL UP1, P5 ;  /* 0x0000000000ff7886 */ /* 0x000fc80002820000 */
[----:B------:R-:W-:Y:S01]  /*1510*/  IMAD.U32 R8, RZ, RZ, UR26 ;  /* 0x0000001aff087e24 */ /* 0x000fe2000f8e00ff */
[----:B------:R-:W-:Y:S01]  /*1520*/  MOV R9, UR27 ;  /* 0x0000001b00097c02 */ /* 0x000fe20008000f00 */
[----:B------:R-:W-:-:S05]  /*1530*/  @!UP1 UIMAD.WIDE.U32 UR26, UR25, 0x8, UR18 ;  /* 0x00000008191a98a5 */ /* 0x000fca000f8e0012 */
[----:B------:R-:W3:Y:S01]  /*1540*/  @!P6 LDG.E.64 R8, desc[UR16][R8.64] ;  /* 0x000000100808e981 */ /* 0x000ee2000c1e1b00 */
[----:B--2---:R-:W-:Y:S01]  /*1550*/  @!P4 FADD.FTZ R16, R16, R18 ;  /* 0x000000121010c221 */ /* 0x004fe20000010000 */
[----:B------:R-:W-:Y:S01]  /*1560*/  @!P4 FADD.FTZ R17, R17, R19 ;  /* 0x000000131111c221 */ /* 0x000fe20000010000 */
[----:B------:R-:W-:Y:S02]  /*1570*/  MOV R18, UR26 ;  /* 0x0000001a00127c02 */ /* 0x000fe40008000f00 */
[----:B------:R-:W-:-:S06]  /*1580*/  MOV R19, UR27 ;  /* 0x0000001b00137c02 */ /* 0x000fcc0008000f00 */
[----:B------:R-:W2:Y:S01]  /*1590*/  @!P5 LDG.E.64 R18, desc[UR16][R18.64] ;  /* 0x000000101212d981 */ /* 0x000ea2000c1e1b00 */
[----:B------:R-:W-:Y:S02]  /*15a0*/  UIADD3 UR5, UPT, UPT, UR5, 0x8, URZ ;  /* 0x0000000805057890 */ /* 0x000fe4000fffe0ff */
[----:B------:R-:W-:Y:S02]  /*15b0*/  UIADD3 UR14, UPT, UPT, UR14, 0x8, URZ ;  /* 0x000000080e0e7890 */ /* 0x000fe4000fffe0ff */
[----:B------:R-:W-:Y:S02]  /*15c0*/  ULEA UR11, UR21, UR11, 0x3 ;  /* 0x0000000b150b7291 */ /* 0x000fe4000f8e18ff */
[----:B------:R-:W-:Y:S02]  /*15d0*/  ULEA UR13, UR21, UR13, 0x3 ;  /* 0x0000000d150d7291 */ /* 0x000fe4000f8e18ff */
[----:B------:R-:W-:Y:S01]  /*15e0*/  ULEA UR15, UR21, UR15, 0x3 ;  /* 0x0000000f150f7291 */ /* 0x000fe2000f8e18ff */
[----:B----4-:R-:W-:Y:S01]  /*15f0*/  @!P2 FADD.FTZ R16, R16, R10 ;  /* 0x0000000a1010a221 */ /* 0x010fe20000010000 */
[----:B------:R-:W-:Y:S01]  /*1600*/  @!P2 FADD.FTZ R17, R17, R11 ;  /* 0x0000000b1111a221 */ /* 0x000fe20000010000 */
[----:B------:R-:W-:Y:S01]  /*1610*/  ISETP.NE.AND P2, PT, R28, UR5, PT ;  /* 0x000000051c007c0c */ /* 0x000fe2000bf45270 */
[----:B------:R-:W-:-:S02]  /*1620*/  ULEA UR22, UR21, UR22, 0x3 ;  /* 0x0000001615167291 */ /* 0x000fc4000f8e18ff */
[----:B------:R-:W-:Y:S02]  /*1630*/  ULEA UR12, UR21, UR12, 0x3 ;  /* 0x0000000c150c7291 */ /* 0x000fe4000f8e18ff */
[----:B------:R-:W-:Y:S02]  /*1640*/  ULEA UR23, UR21, UR23, 0x3 ;  /* 0x0000001715177291 */ /* 0x000fe4000f8e18ff */
[----:B------:R-:W-:Y:S02]  /*1650*/  ULEA UR24, UR21, UR24, 0x3 ;  /* 0x0000001815187291 */ /* 0x000fe4000f8e18ff */
[----:B------:R-:W-:Y:S01]  /*1660*/  ULEA UR25, UR21, UR25, 0x3 ;  /* 0x0000001915197291 */ /* 0x000fe2000f8e18ff */
[----:B---3--:R-:W-:Y:S01]  /*1670*/  @!P6 FADD.FTZ R16, R16, R8 ;  /* 0x000000081010e221 */ /* 0x008fe20000010000 */
[----:B------:R-:W-:-:S03]  /*1680*/  @!P6 FADD.FTZ R17, R17, R9 ;  /* 0x000000091111e221 */ /* 0x000fc60000010000 */
[----:B--2---:R-:W-:Y:S01]  /*1690*/  @!P5 FADD.FTZ R16, R16, R18 ;  /* 0x000000121010d221 */ /* 0x004fe20000010000 */
[----:B------:R-:W-:Y:S01]  /*16a0*/  @!P5 FADD.FTZ R17, R17, R19 ;  /* 0x000000131111d221 */ /* 0x000fe20000010000 */
[----:B------:R-:W-:Y:S06]  /*16b0*/  @P2 BRA `(.L_x_1504) ;  /* 0xfffffff800982947 */ /* 0x000fec000383ffff */
[----:B------:R-:W-:-:S15]  /*16c0*/  R2UR UR5, R28 ;  /* 0x000000001c0572ca */ /* 0x000fde00000e0000 */
.L_x_1503:
[----:B------:R-:W-:-:S04]  /*16d0*/  LOP3.LUT R8, R0, 0x7, RZ, 0xc0, !PT ;  /* 0x0000000700087812 */ /* 0x000fc800078ec0ff */
[----:B------:R-:W-:-:S13]  /*16e0*/  ISETP.NE.AND P2, PT, R8, RZ, PT ;  /* 0x000000ff0800720c */ /* 0x000fda0003f45270 */
[----:B------:R-:W-:Y:S05]  /*16f0*/  @!P2 BRA `(.L_x_1500) ;  /* 0x00000004006ca947 */ /* 0x000fea0003800000 */
[----:B------:R-:W-:-:S05]  /*1700*/  VIADD R8, R8, 0xffffffff ;  /* 0xffffffff08087836 */ /* 0x000fca0000000000 */
[----:B------:R-:W-:-:S13]  /*1710*/  ISETP.GE.U32.AND P2, PT, R8, 0x3, PT ;  /* 0x000000030800780c */ /* 0x000fda0003f46070 */
[----:B------:R-:W-:Y:S05]  /*1720*/  @!P2 BRA `(.L_x_1505) ;  /* 0x0000000000b8a947 */ /* 0x000fea0003800000 */
[----:B------:R-:W-:-:S04]  /*1730*/  MOV R8, UR5 ;  /* 0x0000000500087c02 */ /* 0x000fc80008000f00 */
[----:B------:R-:W-:-:S13]  /*1740*/  ISETP.EQ.OR P2, PT, R8, UR20, P3 ;  /* 0x0000001408007c0c */ /* 0x000fda0009f42670 */
[----:B------:R-:W-:-:S05]  /*1750*/  VOTEU.ALL UP1, P2 ;  /* 0x0000000000ff7886 */ /* 0x000fca0001020000 */
[----:B------:R-:W-:-:S04]  /*1760*/  @!UP1 UIMAD UR12, UR5, UR21, UR6 ;  /* 0x00000015050c92a4 */ /* 0x000fc8000f8e0206 */
[----:B------:R-:W-:-:S06]  /*1770*/  @!UP1 UIMAD.WIDE.U32 UR12, UR12, 0x8, UR18 ;  /* 0x000000080c0c98a5 */ /* 0x000fcc000f8e0012 */
[----:B------:R-:W-:Y:S02]  /*1780*/  MOV R10, UR12 ;  /* 0x0000000c000a7c02 */ /* 0x000fe40008000f00 */
[----:B------:R-:W-:-:S06]  /*1790*/  MOV R11, UR13 ;  /* 0x0000000d000b7c02 */ /* 0x000fcc0008000f00 */
[----:B------:R-:W0:Y:S01]  /*17a0*/  @!P2 LDG.E.64 R10, desc[UR16][R10.64] ;  /* 0x000000100a0aa981 */ /* 0x000e22000c1e1b00 */
[----:B------:R-:W-:Y:S02]  /*17b0*/  UIADD3 UR12, UPT, UPT, UR5, 0x1, URZ ;  /* 0x00000001050c7890 */ /* 0x000fe4000fffe0ff */
[----:B------:R-:W-:Y:S02]  /*17c0*/  UIADD3 UR11, UPT, UPT, UR5, 0x2, URZ ;  /* 0x00000002050b7890 */ /* 0x000fe4000fffe0ff */
[----:B------:R-:W-:Y:S02]  /*17d0*/  UIADD3 UR14, UPT, UPT, UR5, 0x3, URZ ;  /* 0x00000003050e7890 */ /* 0x000fe4000fffe0ff */
[----:B------:R-:W-:-:S05]  /*17e0*/  IMAD.U32 R8, RZ, RZ, UR12 ;  /* 0x0000000cff087e24 */ /* 0x000fca000f8e00ff */
[----:B------:R-:W-:Y:S02]  /*17f0*/  ISETP.EQ.OR P4, PT, R8, UR20, P3 ;  /* 0x0000001408007c0c */ /* 0x000fe40009f82670 */
[----:B------:R-:W-:-:S04]  /*1800*/  MOV R8, UR11 ;  /* 0x0000000b00087c02 */ /* 0x000fc80008000f00 */
[----:B------:R-:W-:Y:S02]  /*1810*/  ISETP.EQ.OR P5, PT, R8, UR20, P3 ;  /* 0x0000001408007c0c */ /* 0x000fe40009fa2670 */
[----:B------:R-:W-:-:S04]  /*1820*/  MOV R8, UR14 ;  /* 0x0000000e00087c02 */ /* 0x000fc80008000f00 */
[----:B------:R-:W-:Y:S01]  /*1830*/  ISETP.EQ.OR P6, PT, R8, UR20, P3 ;  /* 0x0000001408007c0c */ /* 0x000fe20009fc2670 */
[----:B------:R-:W-:-:S05]  /*1840*/  VOTEU.ALL UP1, P4 ;  /* 0x0000000000ff7886 */ /* 0x000fca0002020000 */
[----:B------:R-:W-:Y:S01]  /*1850*/  @!UP1 UIMAD UR12, UR12, UR21, UR6 ;  /* 0x000000150c0c92a4 */ /* 0x000fe2000f8e0206 */
[----:B------:R-:W-:-:S03]  /*1860*/  VOTEU.ALL UP2, P5 ;  /* 0x0000000000ff7886 */ /* 0x000fc60002840000 */
[----:B------:R-:W-:Y:S02]  /*1870*/  @!UP1 UIMAD.WIDE.U32 UR12, UR12, 0x8, UR18 ;  /* 0x000000080c0c98a5 */ /* 0x000fe4000f8e0012 */
[----:B------:R-:W-:Y:S01]  /*1880*/  @!UP2 UIMAD UR11, UR11, UR21, UR6 ;  /* 0x000000150b0ba2a4 */ /* 0x000fe2000f8e0206 */
[----:B------:R-:W-:-:S03]  /*1890*/  VOTEU.ALL UP1, P6 ;  /* 0x0000000000ff7886 */ /* 0x000fc60003020000 */
[----:B------:R-:W-:Y:S01]  /*18a0*/  MOV R8, UR12 ;  /* 0x0000000c00087c02 */ /* 0x000fe20008000f00 */
[----:B------:R-:W-:Y:S01]  /*18b0*/  IMAD.U32 R9, RZ, RZ, UR13 ;  /* 0x0000000dff097e24 */ /* 0x000fe2000f8e00ff */
[----:B------:R-:W-:Y:S02]  /*18c0*/  @!UP2 UIMAD.WIDE.U32 UR12, UR11, 0x8, UR18 ;  /* 0x000000080b0ca8a5 */ /* 0x000fe4000f8e0012 */
[----:B------:R-:W-:-:S03]  /*18d0*/  @!UP1 UIMAD UR14, UR14, UR21, UR6 ;  /* 0x000000150e0e92a4 */ /* 0x000fc6000f8e0206 */
[----:B------:R-:W4:Y:S01]  /*18e0*/  @!P4 LDG.E.64 R8, desc[UR16][R8.64] ;  /* 0x000000100808c981 */ /* 0x000f22000c1e1b00 */
[----:B------:R-:W-:Y:S01]  /*18f0*/  @!UP1 UIMAD.WIDE.U32 UR14, UR14, 0x8, UR18 ;  /* 0x000000080e0e98a5 */ /* 0x000fe2000f8e0012 */
[----:B-1----:R-:W-:Y:S02]  /*1900*/  MOV R18, UR12 ;  /* 0x0000000c00127c02 */ /* 0x002fe40008000f00 */
[----:B--2---:R-:W-:Y:S01]  /*1910*/  MOV R19, UR13 ;  /* 0x0000000d00137c02 */ /* 0x004fe20008000f00 */
[----:B0--3--:R-:W-:Y:S01]  /*1920*/  @!P2 FADD.FTZ R16, R16, R10 ;  /* 0x0000000a1010a221 */ /* 0x009fe20000010000 */
[----:B------:R-:W-:-:S03]  /*1930*/  @!P2 FADD.FTZ R17, R17, R11 ;  /* 0x0000000b1111a221 */ /* 0x000fc60000010000 */
[----:B------:R0:W2:Y:S02]  /*1940*/  @!P5 LDG.E.64 R10, desc[UR16][R18.64] ;  /* 0x00000010120ad981 */ /* 0x0000a4000c1e1b00 */
[----:B0-----:R-:W-:Y:S01]  /*1950*/  MOV R18, UR14 ;  /* 0x0000000e00127c02 */ /* 0x001fe20008000f00 */
[----:B------:R-:W-:-:S06]  /*1960*/  IMAD.U32 R19, RZ, RZ, UR15 ;  /* 0x0000000fff137e24 */ /* 0x000fcc000f8e00ff */
[----:B------:R-:W3:Y:S01]  /*1970*/  @!P6 LDG.E.64 R18, desc[UR16][R18.64] ;  /* 0x000000101212e981 */ /* 0x000ee2000c1e1b00 */
[----:B------:R-:W-:Y:S01]  /*1980*/  MOV R28, UR5 ;  /* 0x00000005001c7c02 */ /* 0x000fe20008000f00 */
[----:B----4-:R-:W-:-:S03]  /*1990*/  @!P4 FADD.FTZ R16, R16, R8 ;  /* 0x000000081010c221 */ /* 0x010fc60000010000 */
[----:B------:R-:W-:Y:S01]  /*19a0*/  IADD3 R8, PT, PT, R28, 0x4, RZ ;  /* 0x000000041c087810 */ /* 0x000fe20007ffe0ff */
[----:B------:R-:W-:-:S03]  /*19b0*/  @!P4 FADD.FTZ R17, R17, R9 ;  /* 0x000000091111c221 */ /* 0x000fc60000010000 */
[----:B------:R-:W-:Y:S01]  /*19c0*/  R2UR UR5, R8 ;  /* 0x00000000080572ca */ /* 0x000fe200000e0000 */
[----:B--2---:R-:W-:Y:S01]  /*19d0*/  @!P5 FADD.FTZ R16, R16, R10 ;  /* 0x0000000a1010d221 */ /* 0x004fe20000010000 */
[----:B------:R-:W-:-:S03]  /*19e0*/  @!P5 FADD.FTZ R17, R17, R11 ;  /* 0x0000000b1111d221 */ /* 0x000fc60000010000 */
[----:B---3--:R-:W-:Y:S01]  /*19f0*/  @!P6 FADD.FTZ R16, R16, R18 ;  /* 0x000000121010e221 */ /* 0x008fe20000010000 */
[----:B------:R-:W-:-:S09]  /*1a00*/  @!P6 FADD.FTZ R17, R17, R19 ;  /* 0x000000131111e221 */ /* 0x000fd20000010000 */
.L_x_1505:
[----:B------:R-:W-:-:S13]  /*1a10*/  LOP3.LUT P2, R8, R0, 0x3, RZ, 0xc0, !PT ;  /* 0x0000000300087812 */ /* 0x000fda000784c0ff */
[----:B------:R-:W-:Y:S05]  /*1a20*/  @!P2 BRA `(.L_x_1500) ;  /* 0x0000000000a0a947 */ /* 0x000fea0003800000 */
[----:B------:R-:W-:-:S13]  /*1a30*/  ISETP.NE.AND P2, PT, R8, 0x1, PT ;  /* 0x000000010800780c */ /* 0x000fda0003f45270 */
[----:B------:R-:W-:Y:S05]  /*1a40*/  @!P2 BRA `(.L_x_1506) ;  /* 0x000000000060a947 */ /* 0x000fea0003800000 */
[----:B------:R-:W-:Y:S02]  /*1a50*/  UIADD3 UR12, UPT, UPT, UR5, 0x1, URZ ;  /* 0x00000001050c7890 */ /* 0x000fe4000fffe0ff */
[----:B------:R-:W-:-:S04]  /*1a60*/  MOV R8, UR5 ;  /* 0x0000000500087c02 */ /* 0x000fc80008000f00 */
[----:B------:R-:W-:Y:S01]  /*1a70*/  ISETP.EQ.OR P4, PT, R8, UR20, P3 ;  /* 0x0000001408007c0c */ /* 0x000fe20009f82670 */
[----:B------:R-:W-:-:S05]  /*1a80*/  IMAD.U32 R8, RZ, RZ, UR12 ;  /* 0x0000000cff087e24 */ /* 0x000fca000f8e00ff */
        /* <DEDUP_REMOVED lines=8> */
[----:B------:R-:W-:-:S05]  /*1b10*/  MOV R9, UR15 ;  /* 0x0000000f00097c02 */ /* 0x000fca0008000f00 */
[----:B------:R-:W-:Y:S01]  /*1b20*/  MOV R10, UR12 ;  /* 0x0000000c000a7c02 */ /* 0x000fe20008000f00 */
[----:B------:R-:W-:Y:S01]  /*1b30*/  IMAD.U32 R11, RZ, RZ, UR13 ;  /* 0x0000000dff0b7e24 */ /* 0x000fe2000f8e00ff */
[----:B------:R-:W0:Y:S05]  /*1b40*/  @!P4 LDG.E.64 R8, desc[UR16][R8.64] ;  /* 0x000000100808c981 */ /* 0x000e2a000c1e1b00 */
[----:B------:R-:W4:Y:S01]  /*1b50*/  @!P2 LDG.E.64 R10, desc[UR16][R10.64] ;  /* 0x000000100a0aa981 */ /* 0x000f22000c1e1b00 */
[----:B-1----:R-:W-:-:S04]  /*1b60*/  MOV R18, UR5 ;  /* 0x0000000500127c02 */ /* 0x002fc80008000f00 */
[----:B------:R-:W-:-:S04]  /*1b70*/  IADD3 R18, PT, PT, R18, 0x2, RZ ;  /* 0x0000000212127810 */ /* 0x000fc80007ffe0ff */
[----:B------:R-:W-:Y:S01]  /*1b80*/  R2UR UR5, R18 ;  /* 0x00000000120572ca */ /* 0x000fe200000e0000 */
[----:B0--3--:R-:W-:Y:S01]  /*1b90*/  @!P4 FADD.FTZ R16, R16, R8 ;  /* 0x000000081010c221 */ /* 0x009fe20000010000 */
[----:B------:R-:W-:-:S03]  /*1ba0*/  @!P4 FADD.FTZ R17, R17, R9 ;  /* 0x000000091111c221 */ /* 0x000fc60000010000 */
[----:B----4-:R-:W-:Y:S01]  /*1bb0*/  @!P2 FADD.FTZ R16, R16, R10 ;  /* 0x0000000a1010a221 */ /* 0x010fe20000010000 */
[----:B------:R-:W-:-:S09]  /*1bc0*/  @!P2 FADD.FTZ R17, R17, R11 ;  /* 0x0000000b1111a221 */ /* 0x000fd20000010000 */
.L_x_1506:
        /* <DEDUP_REMOVED lines=11> */
[----:B0--3--:R-:W-:Y:S01]  /*1c80*/  FADD.FTZ R16, R16, R8 ;  /* 0x0000000810107221 */ /* 0x009fe20000010000 */
[----:B------:R-:W-:-:S07]  /*1c90*/  FADD.FTZ R17, R17, R9 ;  /* 0x0000000911117221 */ /* 0x000fce0000010000 */
.L_x_1507:
[----:B------:R-:W-:Y:S05]  /*1ca0*/  BSYNC.RECONVERGENT B0 ;  /* 0x0000000000007941 */ /* 0x000fea0003800200 */
.L_x_1500:
[----:B------:R-:W4:Y:S01]  /*1cb0*/  @P0 LDC.64 R10, c[0x0][0x388] ;  /* 0x0000e200ff0a0b82 */ /* 0x000f220000000a00 */
[----:B------:R-:W0:Y:S01]  /*1cc0*/  LDCU UR12, c[0x0][0x414] ;  /* 0x00008280ff0c77ac */ /* 0x000e220008000800 */
[----:B------:R-:W-:Y:S02]  /*1cd0*/  MOV R9, UR9 ;  /* 0x0000000900097c02 */ /* 0x000fe40008000f00 */
[----:B--2---:R-:W-:Y:S01]  /*1ce0*/  IADD3 R19, PT, PT, R23, UR10, RZ ;  /* 0x0000000a17137c10 */ /* 0x004fe2000fffe0ff */
[----:B------:R-:W-:-:S03]  /*1cf0*/  UMOV UR5, 0x400 ;  /* 0x0000040000057882 */ /* 0x000fc60000000000 */
[----:B------:R-:W2:Y:S01]  /*1d00*/  S2UR UR11, SR_CgaCtaId ;  /* 0x00000000000b79c3 */ /* 0x000ea20000008800 */
[----:B0-----:R-:W-:Y:S01]  /*1d10*/  @P0 FMUL.FTZ R8, R16, UR12 ;  /* 0x0000000c10080c20 */ /* 0x001fe20008410000 */
[----:B----4-:R-:W-:-:S04]  /*1d20*/  @P0 IMAD.WIDE R10, R9, 0x8, R10 ;  /* 0x00000008090a0825 */ /* 0x010fc800078e020a */
[----:B------:R-:W-:-:S05]  /*1d30*/  @P0 FMUL.FTZ R9, R17, UR12 ;  /* 0x0000000c11090c20 */ /* 0x000fca0008410000 */
[----:B------:R0:W-:Y:S01]  /*1d40*/  @P0 STG.E.64 desc[UR16][R10.64], R8 ;  /* 0x000000080a000986 */ /* 0x0001e2000c101b10 */
[----:B--2---:R-:W-:-:S09]  /*1d50*/  ULEA UR5, UR11, UR5, 0x18 ;  /* 0x000000050b057291 */ /* 0x004fd2000f8ec0ff */
[----:B------:R-:W-:Y:S01]  /*1d60*/  @!P3 STS.64 [UR5+0x30], R16 ;  /* 0x00003010ff00b988 */ /* 0x000fe20008000a05 */
[----:B0-----:R-:W0:Y:S08]  /*1d70*/  LDC.64 R8, c[0x0][0x398] ;  /* 0x0000e600ff087b82 */ /* 0x001e300000000a00 */
[----:B------:R-:W-:Y:S08]  /*1d80*/  BAR.SYNC.DEFER_BLOCKING 0x0 ;  /* 0x0000000000007b1d */ /* 0x000ff00000010000 */
[----:B------:R-:W2:Y:S01]  /*1d90*/  LDC.64 R10, c[0x0][0x3a0] ;  /* 0x0000e800ff0a7b82 */ /* 0x000ea20000000a00 */
[C---:B0-----:R-:W-:Y:S01]  /*1da0*/  IMAD.WIDE R8, R19.reuse, 0x4, R8 ;  /* 0x0000000413087825 */ /* 0x041fe200078e0208 */
[----:B---3--:R-:W0:Y:S05]  /*1db0*/  LDS.64 R16, [UR5+0x30] ;  /* 0x00003005ff107984 */ /* 0x008e2a0008000a00 */
[----:B------:R-:W5:Y:S01]  /*1dc0*/  LDG.E.64 R8, desc[UR16][R8.64] ;  /* 0x0000001008087981 */ /* 0x000f62000c1e1b00 */
[----:B--2---:R-:W-:-:S06]  /*1dd0*/  IMAD.WIDE R10, R19, 0x4, R10 ;  /* 0x00000004130a7825 */ /* 0x004fcc00078e020a */
[----:B------:R-:W5:Y:S01]  /*1de0*/  LDG.E.64 R10, desc[UR16][R10.64] ;  /* 0x000000100a0a7981 */ /* 0x000f62000c1e1b00 */
[----:B0-----:R-:W-:-:S04]  /*1df0*/  FMUL.FTZ R16, R16, UR12 ;  /* 0x0000000c10107c20 */ /* 0x001fc80008410000 */
[----:B-1----:R-:W-:-:S04]  /*1e00*/  FMUL.FTZ R18, R16, R16 ;  /* 0x0000001010127220 */ /* 0x002fc80000410000 */
[----:B------:R-:W-:-:S05]  /*1e10*/  FFMA.FTZ R18, R17, UR12, -R18 ;  /* 0x0000000c11127c23 */ /* 0x000fca0008010812 */
[----:B------:R-:W-:-:S13]  /*1e20*/  FSETP.GTU.FTZ.AND P2, PT, R18, RZ, PT ;  /* 0x000000ff1200720b */ /* 0x000fda0003f5c000 */
[----:B------:R-:W-:-:S05]  /*1e30*/  VOTEU.ANY UP1, P2 ;  /* 0x0000000000ff7886 */ /* 0x000fca0001020100 */
[----:B------:R-:W0:Y:S01]  /*1e40*/  @UP1 LDCU UR5, c[0x0][0x3a8] ;  /* 0x00007500ff0517ac */ /* 0x000e220008000800 */
[----:B------:R-:W-:-:S13]  /*1e50*/  PLOP3.LUT P2, PT, PT, PT, UP1, 0x80, 0x8 ;  /* 0x000000000008781c */ /* 0x000fda0003f4f018 */
[----:B0-----:R-:W-:-:S06]  /*1e60*/  @P2 FADD.FTZ R18, R18, UR5 ;  /* 0x0000000512122e21 */ /* 0x001fcc0008010000 */
[----:B------:R-:W0:Y:S01]  /*1e70*/  @P2 MUFU.RSQ R18, R18 ;  /* 0x0000001200122308 */ /* 0x000e220000001400 */
[----:B------:R-:W-:Y:S01]  /*1e80*/  BSSY.RECONVERGENT B0, `(.L_x_1508) ;  /* 0x00000ec000007945 */ /* 0x000fe20003800200 */
[----:B------:R-:W-:Y:S01]  /*1e90*/  VIADD R17, R22, 0x80 ;  /* 0x0000008016117836 */ /* 0x000fe20000000000 */
[----:B------:R-:W-:Y:S01]  /*1ea0*/  UMOV UR5, 0x3f800000 ;  /* 0x3f80000000057882 */ /* 0x000fe20000000000 */
[----:B0-----:R-:W-:-:S13]  /*1eb0*/  @P2 R2UR UR10, R18 ;  /* 0x00000000120a22ca */ /* 0x001fda00000e0000 */
[----:B------:R-:W-:Y:S01]  /*1ec0*/  @UP1 UMOV UR5, UR10 ;  /* 0x0000000a00051c82 */ /* 0x000fe20008000000 */
[----:B------:R-:W-:Y:S05]  /*1ed0*/  BRA.U UP0, `(.L_x_1509) ;  /* 0x0000000500807547 */ /* 0x000fea000b800000 */
[----:B------:R-:W0:Y:S01]  /*1ee0*/  LDCU.64 UR12, c[0x0][0x3e8] ;  /* 0x00007d00ff0c77ac */ /* 0x000e220008000a00 */
[----:B------:R-:W-:Y:S01]  /*1ef0*/  BSSY.RECONVERGENT B1, `(.L_x_1510) ;  /* 0x0000016000017945 */ /* 0x000fe20003800200 */
[----:B0-----:R-:W-:-:S04]  /*1f00*/  ISETP.GE.U32.AND P1, PT, R22, UR12, PT ;  /* 0x0000000c16007c0c */ /* 0x001fc8000bf26070 */
[----:B------:R-:W-:-:S13]  /*1f10*/  ISETP.GE.AND.EX P1, PT, R2, UR13, PT, P1 ;  /* 0x0000000d02007c0c */ /* 0x000fda000bf26310 */
[----:B------:R-:W-:Y:S05]  /*1f20*/  @P1 BRA `(.L_x_1511) ;  /* 0x0000000000481947 */ /* 0x000fea0003800000 */
[----:B------:R-:W0:Y:S01]  /*1f30*/  LDCU.64 UR14, c[0x0][0x3e0] ;  /* 0x00007c00ff0e77ac */ /* 0x000e220008000a00 */
[--C-:B------:R-:W-:Y:S01]  /*1f40*/  FADD.FTZ R5, R5, -R16.reuse ;  /* 0x8000001005057221 */ /* 0x100fe20000010000 */
[----:B------:R-:W-:Y:S01]  /*1f50*/  FADD.FTZ R4, R4, -R16 ;  /* 0x8000001004047221 */ /* 0x000fe20000010000 */
[----:B------:R-:W1:Y:S02]  /*1f60*/  LDCU.64 UR10, c[0x0][0x380] ;  /* 0x00007000ff0a77ac */ /* 0x000e640008000a00 */
[----:B------:R-:W-:Y:S01]  /*1f70*/  FMUL.FTZ R5, R5, UR5 ;  /* 0x0000000505057c20 */ /* 0x000fe20008410000 */
[----:B------:R-:W-:-:S03]  /*1f80*/  FMUL.FTZ R4, R4, UR5 ;  /* 0x0000000504047c20 */ /* 0x000fc60008410000 */
[----:B-----5:R-:W-:Y:S01]  /*1f90*/  FFMA.FTZ R5, R8, R5, R10 ;  /* 0x0000000508057223 */ /* 0x020fe2000001000a */
[----:B------:R-:W-:-:S05]  /*1fa0*/  FFMA.FTZ R4, R9, R4, R11 ;  /* 0x0000000409047223 */ /* 0x000fca000001000b */
[----:B------:R-:W-:Y:S02]  /*1fb0*/  F2FP.BF16.F32.PACK_AB R28, R4, R5 ;  /* 0x00000005041c723e */ /* 0x000fe400000010ff */
[----:B------:R-:W-:Y:S01]  /*1fc0*/  MOV R4, R26 ;  /* 0x0000001a00047202 */ /* 0x000fe20000000f00 */
[----:B0-----:R-:W-:Y:S01]  /*1fd0*/  IMAD R19, R2, UR14, RZ ;  /* 0x0000000e02137c24 */ /* 0x001fe2000f8e02ff */
[----:B------:R-:W-:-:S03]  /*1fe0*/  MOV R5, R25 ;  /* 0x0000001900057202 */ /* 0x000fc60000000f00 */
[C---:B------:R-:W-:Y:S02]  /*1ff0*/  IMAD R19, R22.reuse, UR15, R19 ;  /* 0x0000000f16137c24 */ /* 0x040fe4000f8e0213 */
[----:B------:R-:W-:-:S05]  /*2000*/  IMAD.WIDE.U32 R4, R22, UR14, R4 ;  /* 0x0000000e16047c25 */ /* 0x000fca000f8e0004 */
[----:B------:R-:W-:Y:S02]  /*2010*/  IADD3 R19, PT, PT, R5, R19, RZ ;  /* 0x0000001305137210 */ /* 0x000fe40007ffe0ff */
[----:B-1----:R-:W-:-:S04]  /*2020*/  LEA R18, P1, R4, UR10, 0x1 ;  /* 0x0000000a04127c11 */ /* 0x002fc8000f8208ff */
[----:B------:R-:W-:-:S05]  /*2030*/  LEA.HI.X R19, R4, UR11, R19, 0x1, P1 ;  /* 0x0000000b04137c11 */ /* 0x000fca00088f0c13 */
[----:B------:R0:W-:Y:S04]  /*2040*/  STG.E desc[UR16][R18.64], R28 ;  /* 0x0000001c12007986 */ /* 0x0001e8000c101910 */
.L_x_1511:
[----:B------:R-:W-:Y:S05]  /*2050*/  BSYNC.RECONVERGENT B1 ;  /* 0x0000000000017941 */ /* 0x000fea0003800200 */
.L_x_1510:
[----:B------:R-:W-:Y:S01]  /*2060*/  VIADD R29, R22, 0x40 ;  /* 0x00000040161d7836 */ /* 0x000fe20000000000 */
[----:B------:R-:W-:Y:S04]  /*2070*/  BSSY.RECONVERGENT B1, `(.L_x_1512) ;  /* 0x0000017000017945 */ /* 0x000fe80003800200 */
[----:B------:R-:W-:Y:S02]  /*2080*/  ISETP.GE.U32.AND P1, PT, R29, UR12, PT ;  /* 0x0000000c1d007c0c */ /* 0x000fe4000bf26070 */
[----:B------:R-:W-:-:S04]  /*2090*/  SHF.R.S32.HI R4, RZ, 0x1f, R29 ;  /* 0x0000001fff047819 */ /* 0x000fc8000001141d */
[----:B------:R-:W-:-:S13]  /*20a0*/  ISETP.GE.AND.EX P1, PT, R4, UR13, PT, P1 ;  /* 0x0000000d04007c0c */ /* 0x000fda000bf26310 */
[----:B------:R-:W-:Y:S05]  /*20b0*/  @P1 BRA `(.L_x_1513) ;  /* 0x0000000000481947 */ /* 0x000fea0003800000 */
[----:B------:R-:W1:Y:S01]  /*20c0*/  LDCU.64 UR10, c[0x0][0x3e0] ;  /* 0x00007c00ff0a77ac */ /* 0x000e620008000a00 */
[----:B------:R-:W-:Y:S01]  /*20d0*/  MOV R5, R25 ;  /* 0x0000001900057202 */ /* 0x000fe20000000f00 */
[--C-:B------:R-:W-:Y:S01]  /*20e0*/  FADD.FTZ R3, R3, -R16.reuse ;  /* 0x8000001003037221 */ /* 0x100fe20000010000 */
[----:B------:R-:W-:Y:S01]  /*20f0*/  FADD.FTZ R6, R6, -R16 ;  /* 0x8000001006067221 */ /* 0x000fe20000010000 */
[----:B------:R-:W2:Y:S02]  /*2100*/  LDCU.64 UR14, c[0x0][0x380] ;  /* 0x00007000ff0e77ac */ /* 0x000ea40008000a00 */
[----:B------:R-:W-:Y:S01]  /*2110*/  FMUL.FTZ R3, R3, UR5 ;  /* 0x0000000503037c20 */ /* 0x000fe20008410000 */
[----:B------:R-:W-:-:S03]  /*2120*/  FMUL.FTZ R6, R6, UR5 ;  /* 0x0000000506067c20 */ /* 0x000fc60008410000 */
[----:B-----5:R-:W-:Y:S01]  /*2130*/  FFMA.FTZ R3, R8, R3, R10 ;  /* 0x0000000308037223 */ /* 0x020fe2000001000a */
[----:B------:R-:W-:-:S05]  /*2140*/  FFMA.FTZ R6, R9, R6, R11 ;  /* 0x0000000609067223 */ /* 0x000fca000001000b */
[----:B------:R-:W-:Y:S01]  /*2150*/  F2FP.BF16.F32.PACK_AB R3, R6, R3 ;  /* 0x000000030603723e */ /* 0x000fe200000010ff */
[----:B-1----:R-:W-:-:S04]  /*2160*/  IMAD R4, R4, UR10, RZ ;  /* 0x0000000a04047c24 */ /* 0x002fc8000f8e02ff */
[----:B0-----:R-:W-:Y:S01]  /*2170*/  IMAD R19, R29, UR11, R4 ;  /* 0x0000000b1d137c24 */ /* 0x001fe2000f8e0204 */
[----:B------:R-:W-:-:S05]  /*2180*/  MOV R4, R26 ;  /* 0x0000001a00047202 */ /* 0x000fca0000000f00 */
[----:B------:R-:W-:-:S05]  /*2190*/  IMAD.WIDE.U32 R4, R29, UR10, R4 ;  /* 0x0000000a1d047c25 */ /* 0x000fca000f8e0004 */
[----:B------:R-:W-:Y:S02]  /*21a0*/  IADD3 R19, PT, PT, R5, R19, RZ ;  /* 0x0000001305137210 */ /* 0x000fe40007ffe0ff */
[----:B--2---:R-:W-:-:S04]  /*21b0*/  LEA R18, P1, R4, UR14, 0x1 ;  /* 0x0000000e04127c11 */ /* 0x004fc8000f8208ff */
[----:B------:R-:W-:-:S05]  /*21c0*/  LEA.HI.X R19, R4, UR15, R19, 0x1, P1 ;  /* 0x0000000f04137c11 */ /* 0x000fca00088f0c13 */
[----:B------:R1:W-:Y:S04]  /*21d0*/  STG.E desc[UR16][R18.64], R3 ;  /* 0x0000000312007986 */ /* 0x0003e8000c101910 */
.L_x_1513:
[----:B------:R-:W-:Y:S05]  /*21e0*/  BSYNC.RECONVERGENT B1 ;  /* 0x0000000000017941 */ /* 0x000fea0003800200 */
.L_x_1512:
[----:B------:R-:W-:Y:S01]  /*21f0*/  SHF.R.S32.HI R4, RZ, 0x1f, R17 ;  /* 0x0000001fff047819 */ /* 0x000fe20000011411 */
[----:B-1----:R-:W-:Y:S01]  /*2200*/  VIADD R3, R22, 0xc0 ;  /* 0x000000c016037836 */ /* 0x002fe20000000000 */
[----:B------:R-:W-:Y:S01]  /*2210*/  ISETP.GE.U32.AND P1, PT, R17, UR12, PT ;  /* 0x0000000c11007c0c */ /* 0x000fe2000bf26070 */
[----:B------:R-:W-:Y:S03]  /*2220*/  BSSY.RECONVERGENT B1, `(.L_x_1514) ;  /* 0x0000018000017945 */ /* 0x000fe60003800200 */
[----:B------:R-:W-:Y:S02]  /*2230*/  ISETP.GE.AND.EX P1, PT, R4, UR13, PT, P1 ;  /* 0x0000000d04007c0c */ /* 0x000fe4000bf26310 */
[----:B------:R-:W-:Y:S02]  /*2240*/  ISETP.GE.U32.AND P2, PT, R3, UR12, PT ;  /* 0x0000000c03007c0c */ /* 0x000fe4000bf46070 */
[----:B0-----:R-:W-:-:S04]  /*2250*/  SHF.R.S32.HI R18, RZ, 0x1f, R3 ;  /* 0x0000001fff127819 */ /* 0x001fc80000011403 */
[----:B------:R-:W-:-:S05]  /*2260*/  ISETP.GE.AND.EX P2, PT, R18, UR13, PT, P2 ;  /* 0x0000000d12007c0c */ /* 0x000fca000bf46320 */
[----:B------:R-:W-:Y:S08]  /*2270*/  @P1 BRA `(.L_x_1515) ;  /* 0x0000000000481947 */ /* 0x000ff00003800000 */
[----:B------:R-:W0:Y:S01]  /*2280*/  LDCU.64 UR10, c[0x0][0x3e0] ;  /* 0x00007c00ff0a77ac */ /* 0x000e220008000a00 */
[--C-:B------:R-:W-:Y:S01]  /*2290*/  FADD.FTZ R6, R7, -R16.reuse ;  /* 0x8000001007067221 */ /* 0x100fe20000010000 */
[----:B------:R-:W-:Y:S01]  /*22a0*/  MOV R5, R25 ;  /* 0x0000001900057202 */ /* 0x000fe20000000f00 */
[----:B------:R-:W-:Y:S01]  /*22b0*/  FADD.FTZ R12, R12, -R16 ;  /* 0x800000100c0c7221 */ /* 0x000fe20000010000 */
[----:B------:R-:W1:Y:S01]  /*22c0*/  LDCU.64 UR14, c[0x0][0x380] ;  /* 0x00007000ff0e77ac */ /* 0x000e620008000a00 */
[----:B------:R-:W-:Y:S01]  /*22d0*/  FMUL.FTZ R6, R6, UR5 ;  /* 0x0000000506067c20 */ /* 0x000fe20008410000 */
[----:B0-----:R-:W-:-:S04]  /*22e0*/  IMAD R4, R4, UR10, RZ ;  /* 0x0000000a04047c24 */ /* 0x001fc8000f8e02ff */
[----:B------:R-:W-:Y:S01]  /*22f0*/  IMAD R7, R17, UR11, R4 ;  /* 0x0000000b11077c24 */ /* 0x000fe2000f8e0204 */
[----:B------:R-:W-:-:S05]  /*2300*/  MOV R4, R26 ;  /* 0x0000001a00047202 */ /* 0x000fca0000000f00 */
[----:B------:R-:W-:-:S04]  /*2310*/  IMAD.WIDE.U32 R4, R17, UR10, R4 ;  /* 0x0000000a11047c25 */ /* 0x000fc8000f8e0004 */
[----:B------:R-:W-:Y:S01]  /*2320*/  FMUL.FTZ R17, R12, UR5 ;  /* 0x000000050c117c20 */ /* 0x000fe20008410000 */
[----:B-----5:R-:W-:-:S03]  /*2330*/  FFMA.FTZ R12, R9, R6, R11 ;  /* 0x00000006090c7223 */ /* 0x020fc6000001000b */
[----:B------:R-:W-:Y:S01]  /*2340*/  FFMA.FTZ R17, R8, R17, R10 ;  /* 0x0000001108117223 */ /* 0x000fe2000001000a */
[----:B------:R-:W-:Y:S02]  /*2350*/  IADD3 R7, PT, PT, R5, R7, RZ ;  /* 0x0000000705077210 */ /* 0x000fe40007ffe0ff */
[----:B-1----:R-:W-:Y:S02]  /*2360*/  LEA R6, P1, R4, UR14, 0x1 ;  /* 0x0000000e04067c11 */ /* 0x002fe4000f8208ff */
[----:B------:R-:W-:Y:S02]  /*2370*/  F2FP.BF16.F32.PACK_AB R5, R12, R17 ;  /* 0x000000110c05723e */ /* 0x000fe400000010ff */
[----:B------:R-:W-:-:S05]  /*2380*/  LEA.HI.X R7, R4, UR15, R7, 0x1, P1 ;  /* 0x0000000f04077c11 */ /* 0x000fca00088f0c07 */
[----:B------:R0:W-:Y:S04]  /*2390*/  STG.E desc[UR16][R6.64], R5 ;  /* 0x0000000506007986 */ /* 0x0001e8000c101910 */
.L_x_1515:
[----:B------:R-:W-:Y:S05]  /*23a0*/  BSYNC.RECONVERGENT B1 ;  /* 0x0000000000017941 */ /* 0x000fea0003800200 */
.L_x_1514:
[----:B------:R-:W-:Y:S05]  /*23b0*/  @P2 BRA `(.L_x_1516) ;  /* 0x0000000800602947 */ /* 0x000fea0003800000 */
[----:B------:R-:W1:Y:S01]  /*23c0*/  LDCU.64 UR10, c[0x0][0x3e0] ;  /* 0x00007c00ff0a77ac */ /* 0x000e620008000a00 */
[--C-:B------:R-:W-:Y:S01]  /*23d0*/  FADD.FTZ R14, R14, -R16.reuse ;  /* 0x800000100e0e7221 */ /* 0x100fe20000010000 */
[----:B------:R-:W-:Y:S01]  /*23e0*/  FADD.FTZ R13, R13, -R16 ;  /* 0x800000100d0d7221 */ /* 0x000fe20000010000 */
[----:B------:R-:W-:Y:S01]  /*23f0*/  IMAD.MOV.U32 R24, RZ, RZ, R26 ;  /* 0x000000ffff187224 */ /* 0x000fe200078e001a */
[----:B------:R-:W2:Y:S01]  /*2400*/  LDCU.64 UR12, c[0x0][0x380] ;  /* 0x00007000ff0c77ac */ /* 0x000ea20008000a00 */
[----:B0-----:R-:W-:Y:S01]  /*2410*/  FMUL.FTZ R5, R14, UR5 ;  /* 0x000000050e057c20 */ /* 0x001fe20008410000 */
[----:B------:R-:W-:-:S04]  /*2420*/  FMUL.FTZ R4, R13, UR5 ;  /* 0x000000050d047c20 */ /* 0x000fc80008410000 */
[----:B-----5:R-:W-:Y:S01]  /*2430*/  FFMA.FTZ R6, R9, R4, R11 ;  /* 0x0000000409067223 */ /* 0x020fe2000001000b */
[----:B-1----:R-:W-:Y:S02]  /*2440*/  IMAD R18, R18, UR10, RZ ;  /* 0x0000000a12127c24 */ /* 0x002fe4000f8e02ff */
[----:B------:R-:W-:-:S04]  /*2450*/  IMAD.WIDE.U32 R24, R3, UR10, R24 ;  /* 0x0000000a03187c25 */ /* 0x000fc8000f8e0018 */
[----:B------:R-:W-:Y:S02]  /*2460*/  IMAD R7, R3, UR11, R18 ;  /* 0x0000000b03077c24 */ /* 0x000fe4000f8e0212 */
[----:B------:R-:W-:Y:S01]  /*2470*/  FFMA.FTZ R3, R8, R5, R10 ;  /* 0x0000000508037223 */ /* 0x000fe2000001000a */
[----:B--2---:R-:W-:Y:S02]  /*2480*/  LEA R4, P1, R24, UR12, 0x1 ;  /* 0x0000000c18047c11 */ /* 0x004fe4000f8208ff */
[----:B------:R-:W-:Y:S02]  /*2490*/  IADD3 R7, PT, PT, R25, R7, RZ ;  /* 0x0000000719077210 */ /* 0x000fe40007ffe0ff */
[----:B------:R-:W-:Y:S02]  /*24a0*/  F2FP.BF16.F32.PACK_AB R3, R6, R3 ;  /* 0x000000030603723e */ /* 0x000fe400000010ff */
[----:B------:R-:W-:-:S05]  /*24b0*/  LEA.HI.X R5, R24, UR13, R7, 0x1, P1 ;  /* 0x0000000d18057c11 */ /* 0x000fca00088f0c07 */
[----:B------:R1:W-:Y:S01]  /*24c0*/  STG.E desc[UR16][R4.64], R3 ;  /* 0x0000000304007986 */ /* 0x0003e2000c101910 */
[----:B------:R-:W-:Y:S05]  /*24d0*/  BRA `(.L_x_1516) ;  /* 0x0000000800187947 */ /* 0x000fea0003800000 */
.L_x_1509:
[----:B------:R-:W0:Y:S01]  /*24e0*/  LDCU.64 UR10, c[0x0][0x3e8] ;  /* 0x00007d00ff0a77ac */ /* 0x000e220008000a00 */
[----:B------:R-:W-:Y:S01]  /*24f0*/  BSSY.RECONVERGENT B1, `(.L_x_1517) ;  /* 0x0000020000017945 */ /* 0x000fe20003800200 */
[----:B0-----:R-:W-:-:S04]  /*2500*/  ISETP.GE.U32.AND P2, PT, R22, UR10, PT ;  /* 0x0000000a16007c0c */ /* 0x001fc8000bf46070 */
[----:B------:R-:W-:-:S13]  /*2510*/  ISETP.GE.AND.EX P2, PT, R2, UR11, PT, P2 ;  /* 0x0000000b02007c0c */ /* 0x000fda000bf46320 */
[----:B------:R-:W-:Y:S05]  /*2520*/  @P2 BRA `(.L_x_1518) ;  /* 0x0000000000702947 */ /* 0x000fea0003800000 */
[--C-:B------:R-:W-:Y:S01]  /*2530*/  FADD.FTZ R5, R5, -R16.reuse ;  /* 0x8000001005057221 */ /* 0x100fe20000010000 */
[----:B------:R-:W-:Y:S01]  /*2540*/  FADD.FTZ R4, R4, -R16 ;  /* 0x8000001004047221 */ /* 0x000fe20000010000 */
[----:B------:R-:W0:Y:S02]  /*2550*/  LDCU.64 UR12, c[0x0][0x3e0] ;  /* 0x00007c00ff0c77ac */ /* 0x000e240008000a00 */
[----:B------:R-:W-:Y:S01]  /*2560*/  FMUL.FTZ R5, R5, UR5 ;  /* 0x0000000505057c20 */ /* 0x000fe20008410000 */
[----:B------:R-:W-:Y:S01]  /*2570*/  FMUL.FTZ R4, R4, UR5 ;  /* 0x0000000504047c20 */ /* 0x000fe20008410000 */
[----:B------:R-:W1:Y:S02]  /*2580*/  LDCU.64 UR14, c[0x0][0x380] ;  /* 0x00007000ff0e77ac */ /* 0x000e640008000a00 */
[----:B-----5:R-:W-:Y:S01]  /*2590*/  FFMA.FTZ R5, R8, R5, R10 ;  /* 0x0000000508057223 */ /* 0x020fe2000001000a */
[----:B------:R-:W-:-:S03]  /*25a0*/  FFMA.FTZ R4, R9, R4, R11 ;  /* 0x0000000409047223 */ /* 0x000fc6000001000b */
[----:B------:R-:W-:Y:S01]  /*25b0*/  FMUL.FTZ R18, R5, -1.4426950216293334961 ;  /* 0xbfb8aa3b05127820 */ /* 0x000fe20000410000 */
[----:B------:R-:W-:-:S05]  /*25c0*/  FMUL.FTZ R19, R4, -1.4426950216293334961 ;  /* 0xbfb8aa3b04137820 */ /* 0x000fca0000410000 */
[----:B------:R-:W2:Y:S08]  /*25d0*/  MUFU.EX2 R18, R18 ;  /* 0x0000001200127308 */ /* 0x000eb00000000800 */
[----:B------:R-:W3:Y:S01]  /*25e0*/  MUFU.EX2 R19, R19 ;  /* 0x0000001300137308 */ /* 0x000ee20000000800 */
[----:B--2---:R-:W-:Y:S01]  /*25f0*/  FADD.FTZ R29, R18, 1 ;  /* 0x3f800000121d7421 */ /* 0x004fe20000010000 */
[----:B------:R-:W-:-:S06]  /*2600*/  MOV R18, R26 ;  /* 0x0000001a00127202 */ /* 0x000fcc0000000f00 */
[----:B------:R3:W2:Y:S02]  /*2610*/  MUFU.RCP R28, R29 ;  /* 0x0000001d001c7308 */ /* 0x0006a40000001000 */
[----:B---3--:R-:W-:Y:S01]  /*2620*/  FADD.FTZ R29, R19, 1 ;  /* 0x3f800000131d7421 */ /* 0x008fe20000010000 */
[----:B------:R-:W-:-:S05]  /*2630*/  MOV R19, R25 ;  /* 0x0000001900137202 */ /* 0x000fca0000000f00 */
[----:B------:R-:W3:Y:S01]  /*2640*/  MUFU.RCP R29, R29 ;  /* 0x0000001d001d7308 */ /* 0x000ee20000001000 */
[----:B0-----:R-:W-:-:S04]  /*2650*/  IMAD.WIDE.U32 R18, R22, UR12, R18 ;  /* 0x0000000c16127c25 */ /* 0x001fc8000f8e0012 */
[----:B--2---:R-:W-:Y:S01]  /*2660*/  FMUL.FTZ R28, R5, R28 ;  /* 0x0000001c051c7220 */ /* 0x004fe20000410000 */
[----:B---3--:R-:W-:Y:S01]  /*2670*/  FMUL.FTZ R5, R4, R29 ;  /* 0x0000001d04057220 */ /* 0x008fe20000410000 */
[----:B-1----:R-:W-:-:S04]  /*2680*/  LEA R4, P2, R18, UR14, 0x1 ;  /* 0x0000000e12047c11 */ /* 0x002fc8000f8408ff */
[----:B------:R-:W-:Y:S01]  /*2690*/  F2FP.BF16.F32.PACK_AB R28, R5, R28 ;  /* 0x0000001c051c723e */ /* 0x000fe200000010ff */
[----:B------:R-:W-:-:S04]  /*26a0*/  IMAD R5, R2, UR12, RZ ;  /* 0x0000000c02057c24 */ /* 0x000fc8000f8e02ff */
[----:B------:R-:W-:-:S04]  /*26b0*/  IMAD R5, R22, UR13, R5 ;  /* 0x0000000d16057c24 */ /* 0x000fc8000f8e0205 */
[----:B------:R-:W-:-:S05]  /*26c0*/  IMAD.IADD R5, R19, 0x1, R5 ;  /* 0x0000000113057824 */ /* 0x000fca00078e0205 */
[----:B------:R-:W-:-:S05]  /*26d0*/  LEA.HI.X R5, R18, UR15, R5, 0x1, P2 ;  /* 0x0000000f12057c11 */ /* 0x000fca00090f0c05 */
[----:B------:R0:W-:Y:S02]  /*26e0*/  STG.E desc[UR16][R4.64], R28 ;  /* 0x0000001c04007986 */ /* 0x0001e4000c101910 */
.L_x_1518:
[----:B------:R-:W-:Y:S05]  /*26f0*/  BSYNC.RECONVERGENT B1 ;  /* 0x0000000000017941 */ /* 0x000fea0003800200 */
.L_x_1517:
[C---:B------:R-:W-:Y:S01]  /*2700*/  IADD3 R19, PT, PT, R22.reuse, 0x40, RZ ;  /* 0x0000004016137810 */ /* 0x040fe20007ffe0ff */
[----:B------:R-:W-:Y:S01]  /*2710*/  BSSY.RECONVERGENT B1, `(.L_x_1519) ;  /* 0x0000022000017945 */ /* 0x000fe20003800200 */
[----:B------:R-:W-:Y:S02]  /*2720*/  IADD3 R18, PT, PT, R22, 0xc0, RZ ;  /* 0x000000c016127810 */ /* 0x000fe40007ffe0ff */
[----:B------:R-:W-:Y:S02]  /*2730*/  ISETP.GE.U32.AND P2, PT, R19, UR10, PT ;  /* 0x0000000a13007c0c */ /* 0x000fe4000bf46070 */
[----:B0-----:R-:W-:-:S04]  /*2740*/  SHF.R.S32.HI R4, RZ, 0x1f, R19 ;  /* 0x0000001fff047819 */ /* 0x001fc80000011413 */
        /* <DEDUP_REMOVED lines=14> */
[----:B--2---:R-:W-:-:S07]  /*2830*/  FADD.FTZ R28, R5, 1 ;  /* 0x3f800000051c7421 */ /* 0x004fce0000010000 */
[----:B------:R-:W2:Y:S01]  /*2840*/  MUFU.RCP R28, R28 ;  /* 0x0000001c001c7308 */ /* 0x000ea20000001000 */
[----:B---3--:R-:W-:-:S07]  /*2850*/  FADD.FTZ R5, R29, 1 ;  /* 0x3f8000001d057421 */ /* 0x008fce0000010000 */
[----:B------:R-:W3:Y:S01]  /*2860*/  MUFU.RCP R5, R5 ;  /* 0x0000000500057308 */ /* 0x000ee20000001000 */
[----:B--2---:R-:W-:Y:S01]  /*2870*/  FMUL.FTZ R3, R3, R28 ;  /* 0x0000001c03037220 */ /* 0x004fe20000410000 */
[----:B0-----:R-:W-:Y:S01]  /*2880*/  IMAD R28, R4, UR12, RZ ;  /* 0x0000000c041c7c24 */ /* 0x001fe2000f8e02ff */
[----:B------:R-:W-:-:S03]  /*2890*/  MOV R4, R26 ;  /* 0x0000001a00047202 */ /* 0x000fc60000000f00 */
[C---:B------:R-:W-:Y:S02]  /*28a0*/  IMAD R28, R19.reuse, UR13, R28 ;  /* 0x0000000d131c7c24 */ /* 0x040fe4000f8e021c */
[----:B---3--:R-:W-:Y:S01]  /*28b0*/  FMUL.FTZ R6, R6, R5 ;  /* 0x0000000506067220 */ /* 0x008fe20000410000 */
[----:B------:R-:W-:Y:S02]  /*28c0*/  IMAD.MOV.U32 R5, RZ, RZ, R25 ;  /* 0x000000ffff057224 */ /* 0x000fe400078e0019 */
[----:B------:R-:W-:Y:S02]  /*28d0*/  IMAD.WIDE.U32 R4, R19, UR12, R4 ;  /* 0x0000000c13047c25 */ /* 0x000fe4000f8e0004 */
[----:B------:R-:W-:-:S03]  /*28e0*/  F2FP.BF16.F32.PACK_AB R3, R6, R3 ;  /* 0x000000030603723e */ /* 0x000fc600000010ff */
[----:B------:R-:W-:Y:S02]  /*28f0*/  IADD3 R19, PT, PT, R5, R28, RZ ;  /* 0x0000001c05137210 */ /* 0x000fe40007ffe0ff */
[----:B-1----:R-:W-:-:S04]  /*2900*/  LEA R28, P2, R4, UR14, 0x1 ;  /* 0x0000000e041c7c11 */ /* 0x002fc8000f8408ff */
[----:B------:R-:W-:-:S05]  /*2910*/  LEA.HI.X R29, R4, UR15, R19, 0x1, P2 ;  /* 0x0000000f041d7c11 */ /* 0x000fca00090f0c13 */
[----:B------:R0:W-:Y:S04]  /*2920*/  STG.E desc[UR16][R28.64], R3 ;  /* 0x000000031c007986 */ /* 0x0001e8000c101910 */
.L_x_1520:
[----:B------:R-:W-:Y:S05]  /*2930*/  BSYNC.RECONVERGENT B1 ;  /* 0x0000000000017941 */ /* 0x000fea0003800200 */
.L_x_1519:
[----:B------:R-:W-:Y:S01]  /*2940*/  ISETP.GE.U32.AND P2, PT, R18, UR10, PT ;  /* 0x0000000a12007c0c */ /* 0x000fe2000bf46070 */
[----:B------:R-:W-:Y:S01]  /*2950*/  BSSY.RECONVERGENT B1, `(.L_x_1521) ;  /* 0x0000021000017945 */ /* 0x000fe20003800200 */
[----:B0-----:R-:W-:-:S04]  /*2960*/  SHF.R.S32.HI R3, RZ, 0x1f, R18 ;  /* 0x0000001fff037819 */ /* 0x001fc80000011412 */
[----:B------:R-:W-:Y:S01]  /*2970*/  ISETP.GE.AND.EX P2, PT, R3, UR11, PT, P2 ;  /* 0x0000000b03007c0c */ /* 0x000fe2000bf46320 */
[----:B------:R-:W-:-:S12]  /*2980*/  @P1 BRA `(.L_x_1522) ;  /* 0x0000000000741947 */ /* 0x000fd80003800000 */
[--C-:B------:R-:W-:Y:S01]  /*2990*/  FADD.FTZ R12, R12, -R16.reuse ;  /* 0x800000100c0c7221 */ /* 0x100fe20000010000 */
[----:B------:R-:W-:Y:S01]  /*29a0*/  FADD.FTZ R7, R7, -R16 ;  /* 0x8000001007077221 */ /* 0x000fe20000010000 */
[----:B------:R-:W0:Y:S02]  /*29b0*/  LDCU.64 UR12, c[0x0][0x3e0] ;  /* 0x00007c00ff0c77ac */ /* 0x000e240008000a00 */
[----:B------:R-:W-:Y:S01]  /*29c0*/  FMUL.FTZ R19, R12, UR5 ;  /* 0x000000050c137c20 */ /* 0x000fe20008410000 */
[----:B------:R-:W-:Y:S01]  /*29d0*/  FMUL.FTZ R12, R7, UR5 ;  /* 0x00000005070c7c20 */ /* 0x000fe20008410000 */
[----:B------:R-:W1:Y:S01]  /*29e0*/  LDCU.64 UR14, c[0x0][0x380] ;  /* 0x00007000ff0e77ac */ /* 0x000e620008000a00 */
[----:B------:R-:W-:Y:S01]  /*29f0*/  SHF.R.S32.HI R7, RZ, 0x1f, R17 ;  /* 0x0000001fff077819 */ /* 0x000fe20000011411 */
[----:B-----5:R-:W-:Y:S01]  /*2a00*/  FFMA.FTZ R19, R8, R19, R10 ;  /* 0x0000001308137223 */ /* 0x020fe2000001000a */
[----:B------:R-:W-:-:S03]  /*2a10*/  FFMA.FTZ R12, R9, R12, R11 ;  /* 0x0000000c090c7223 */ /* 0x000fc6000001000b */
[----:B------:R-:W-:Y:S01]  /*2a20*/  FMUL.FTZ R4, R19, -1.4426950216293334961 ;  /* 0xbfb8aa3b13047820 */ /* 0x000fe20000410000 */
[----:B------:R-:W-:-:S05]  /*2a30*/  FMUL.FTZ R5, R12, -1.4426950216293334961 ;  /* 0xbfb8aa3b0c057820 */ /* 0x000fca0000410000 */
[----:B------:R-:W2:Y:S01]  /*2a40*/  MUFU.EX2 R4, R4 ;  /* 0x0000000400047308 */ /* 0x000ea20000000800 */
[----:B0-----:R-:W-:-:S04]  /*2a50*/  IMAD R7, R7, UR12, RZ ;  /* 0x0000000c07077c24 */ /* 0x001fc8000f8e02ff */
[----:B------:R-:W-:-:S03]  /*2a60*/  IMAD R7, R17, UR13, R7 ;  /* 0x0000000d11077c24 */ /* 0x000fc6000f8e0207 */
[----:B------:R-:W0:Y:S01]  /*2a70*/  MUFU.EX2 R5, R5 ;  /* 0x0000000500057308 */ /* 0x000e220000000800 */
[----:B--2---:R-:W-:Y:S01]  /*2a80*/  FADD.FTZ R29, R4, 1 ;  /* 0x3f800000041d7421 */ /* 0x004fe20000010000 */
[----:B------:R-:W-:-:S06]  /*2a90*/  MOV R4, R26 ;  /* 0x0000001a00047202 */ /* 0x000fcc0000000f00 */
[----:B------:R-:W2:Y:S01]  /*2aa0*/  MUFU.RCP R28, R29 ;  /* 0x0000001d001c7308 */ /* 0x000ea20000001000 */
[----:B0-----:R-:W-:Y:S01]  /*2ab0*/  FADD.FTZ R6, R5, 1 ;  /* 0x3f80000005067421 */ /* 0x001fe20000010000 */
[----:B------:R-:W-:-:S06]  /*2ac0*/  MOV R5, R25 ;  /* 0x0000001900057202 */ /* 0x000fcc0000000f00 */
[----:B------:R-:W0:Y:S01]  /*2ad0*/  MUFU.RCP R6, R6 ;  /* 0x0000000600067308 */ /* 0x000e220000001000 */
[----:B------:R-:W-:-:S04]  /*2ae0*/  IMAD.WIDE.U32 R4, R17, UR12, R4 ;  /* 0x0000000c11047c25 */ /* 0x000fc8000f8e0004 */
[----:B------:R-:W-:Y:S02]  /*2af0*/  IMAD.IADD R7, R5, 0x1, R7 ;  /* 0x0000000105077824 */ /* 0x000fe400078e0207 */
[----:B--2---:R-:W-:Y:S01]  /*2b00*/  FMUL.FTZ R28, R19, R28 ;  /* 0x0000001c131c7220 */ /* 0x004fe20000410000 */
[----:B0-----:R-:W-:Y:S01]  /*2b10*/  FMUL.FTZ R17, R12, R6 ;  /* 0x000000060c117220 */ /* 0x001fe20000410000 */
[----:B-1----:R-:W-:-:S04]  /*2b20*/  LEA R6, P1, R4, UR14, 0x1 ;  /* 0x0000000e04067c11 */ /* 0x002fc8000f8208ff */
[----:B------:R-:W-:Y:S02]  /*2b30*/  LEA.HI.X R7, R4, UR15, R7, 0x1, P1 ;  /* 0x0000000f04077c11 */ /* 0x000fe400088f0c07 */
[----:B------:R-:W-:-:S05]  /*2b40*/  F2FP.BF16.F32.PACK_AB R17, R17, R28 ;  /* 0x0000001c1111723e */ /* 0x000fca00000010ff */
[----:B------:R0:W-:Y:S02]  /*2b50*/  STG.E desc[UR16][R6.64], R17 ;  /* 0x0000001106007986 */ /* 0x0001e4000c101910 */
.L_x_1522:
[----:B------:R-:W-:Y:S05]  /*2b60*/  BSYNC.RECONVERGENT B1 ;  /* 0x0000000000017941 */ /* 0x000fea0003800200 */
.L_x_1521:
[----:B------:R-:W-:Y:S05]  /*2b70*/  @P2 BRA `(.L_x_1516) ;  /* 0x0000000000702947 */ /* 0x000fea0003800000 */
[--C-:B------:R-:W-:Y:S01]  /*2b80*/  FADD.FTZ R14, R14, -R16.reuse ;  /* 0x800000100e0e7221 */ /* 0x100fe20000010000 */
[----:B------:R-:W-:Y:S01]  /*2b90*/  FADD.FTZ R13, R13, -R16 ;  /* 0x800000100d0d7221 */ /* 0x000fe20000010000 */
[----:B------:R-:W1:Y:S02]  /*2ba0*/  LDCU.64 UR10, c[0x0][0x3e0] ;  /* 0x00007c00ff0a77ac */ /* 0x000e640008000a00 */
[----:B------:R-:W-:Y:S01]  /*2bb0*/  FMUL.FTZ R5, R14, UR5 ;  /* 0x000000050e057c20 */ /* 0x000fe20008410000 */
[----:B0-----:R-:W-:Y:S01]  /*2bc0*/  FMUL.FTZ R6, R13, UR5 ;  /* 0x000000050d067c20 */ /* 0x001fe20008410000 */
[----:B------:R-:W0:Y:S02]  /*2bd0*/  LDCU.64 UR12, c[0x0][0x380] ;  /* 0x00007000ff0c77ac */ /* 0x000e240008000a00 */
[----:B-----5:R-:W-:Y:S01]  /*2be0*/  FFMA.FTZ R8, R8, R5, R10 ;  /* 0x0000000508087223 */ /* 0x020fe2000001000a */
[----:B------:R-:W-:Y:S01]  /*2bf0*/  FFMA.FTZ R9, R9, R6, R11 ;  /* 0x0000000609097223 */ /* 0x000fe2000001000b */
[----:B------:R-:W-:-:S02]  /*2c00*/  MOV R5, R25 ;  /* 0x0000001900057202 */ /* 0x000fc40000000f00 */
[----:B------:R-:W-:Y:S01]  /*2c10*/  FMUL.FTZ R4, R8, -1.4426950216293334961 ;  /* 0xbfb8aa3b08047820 */ /* 0x000fe20000410000 */
[----:B------:R-:W-:-:S05]  /*2c20*/  FMUL.FTZ R6, R9, -1.4426950216293334961 ;  /* 0xbfb8aa3b09067820 */ /* 0x000fca0000410000 */
[----:B------:R-:W2:Y:S01]  /*2c30*/  MUFU.EX2 R4, R4 ;  /* 0x0000000400047308 */ /* 0x000ea20000000800 */
[----:B-1----:R-:W-:-:S04]  /*2c40*/  IMAD R3, R3, UR10, RZ ;  /* 0x0000000a03037c24 */ /* 0x002fc8000f8e02ff */
[----:B------:R-:W-:-:S03]  /*2c50*/  IMAD R3, R18, UR11, R3 ;  /* 0x0000000b12037c24 */ /* 0x000fc6000f8e0203 */
[----:B------:R-:W1:Y:S01]  /*2c60*/  MUFU.EX2 R6, R6 ;  /* 0x0000000600067308 */ /* 0x000e620000000800 */
[----:B--2---:R-:W-:Y:S01]  /*2c70*/  FADD.FTZ R10, R4, 1 ;  /* 0x3f800000040a7421 */ /* 0x004fe20000010000 */
[----:B------:R-:W-:-:S06]  /*2c80*/  MOV R4, R26 ;  /* 0x0000001a00047202 */ /* 0x000fcc0000000f00 */
[----:B------:R-:W2:Y:S01]  /*2c90*/  MUFU.RCP R7, R10 ;  /* 0x0000000a00077308 */ /* 0x000ea20000001000 */
[----:B------:R-:W-:-:S04]  /*2ca0*/  IMAD.WIDE.U32 R4, R18, UR10, R4 ;  /* 0x0000000a12047c25 */ /* 0x000fc8000f8e0004 */
[----:B-1----:R-:W-:Y:S01]  /*2cb0*/  FADD.FTZ R11, R6, 1 ;  /* 0x3f800000060b7421 */ /* 0x002fe20000010000 */
[----:B0-----:R-:W-:-:S03]  /*2cc0*/  LEA R6, P1, R4, UR12, 0x1 ;  /* 0x0000000c04067c11 */ /* 0x001fc6000f8208ff */
[----:B------:R-:W0:Y:S01]  /*2cd0*/  MUFU.RCP R12, R11 ;  /* 0x0000000b000c7308 */ /* 0x000e220000001000 */
[----:B------:R-:W-:Y:S01]  /*2ce0*/  IADD3 R3, PT, PT, R5, R3, RZ ;  /* 0x0000000305037210 */ /* 0x000fe20007ffe0ff */
[----:B--2---:R-:W-:-:S03]  /*2cf0*/  FMUL.FTZ R8, R8, R7 ;  /* 0x0000000708087220 */ /* 0x004fc60000410000 */
[----:B------:R-:W-:Y:S01]  /*2d00*/  LEA.HI.X R7, R4, UR13, R3, 0x1, P1 ;  /* 0x0000000d04077c11 */ /* 0x000fe200088f0c03 */
[----:B0-----:R-:W-:-:S05]  /*2d10*/  FMUL.FTZ R9, R9, R12 ;  /* 0x0000000c09097220 */ /* 0x001fca0000410000 */
[----:B------:R-:W-:-:S05]  /*2d20*/  F2FP.BF16.F32.PACK_AB R9, R9, R8 ;  /* 0x000000080909723e */ /* 0x000fca00000010ff */
[----:B------:R2:W-:Y:S02]  /*2d30*/  STG.E desc[UR16][R6.64], R9 ;  /* 0x0000000906007986 */ /* 0x0005e4000c101910 */
.L_x_1516:
[----:B------:R-:W-:Y:S05]  /*2d40*/  BSYNC.RECONVERGENT B0 ;  /* 0x0000000000007941 */ /* 0x000fea0003800200 */
.L_x_1508:
[----:B------:R-:W-:Y:S02]  /*2d50*/  UIADD3 UR9, UPT, UPT, UR21, UR9, URZ ;  /* 0x0000000915097290 */ /* 0x000fe4000fffe0ff */
[----:B------:R-:W-:Y:S02]  /*2d60*/  UIADD3 UR4, UPT, UPT, UR4, 0x1, URZ ;  /* 0x0000000104047890 */ /* 0x000fe4000fffe0ff */
[----:B------:R-:W-:-:S09]  /*2d70*/  UISETP.GE.AND UP1, UPT, UR9, UR7, UPT ;  /* 0x000000070900728c */ /* 0x000fd2000bf26270 */
[----:B------:R-:W-:Y:S05]  /*2d80*/  BRA.U !UP1, `(.L_x_1523) ;  /* 0xffffffd509247547 */ /* 0x000fea000b83ffff */
[----:B------:R-:W-:Y:S05]  /*2d90*/  EXIT ;  /* 0x000000000000794d */ /* 0x000fea0003800000 */
.L_x_1524:
        /* <DEDUP_REMOVED lines=14> */
.L_x_2505:


//--------------------- .text._Z35group_norm_nhwc_fwd_one_pass_kernelI11Bf16IOFp32WLi512ELi4ELi128EEv26Group_norm_nhwc_fwd_params --------------------------
	.section	.text._Z35group_norm_nhwc_fwd_one_pass_kernelI11Bf16IOFp32WLi512ELi4ELi128EEv26Group_norm_nhwc_fwd_params,"ax",@progbits
	.align	128
        .global         _Z35group_norm_nhwc_fwd_one_pass_kernelI11Bf16IOFp32WLi512ELi4ELi128EEv26Group_norm_nhwc_fwd_params
        .type           _Z35group_norm_nhwc_fwd_one_pass_kernelI11Bf16IOFp32WLi512ELi4ELi128EEv26Group_norm_nhwc_fwd_params,@function
        .size           _Z35group_norm_nhwc_fwd_one_pass_kernelI11Bf16IOFp32WLi512ELi4ELi128EEv26Group_norm_nhwc_fwd_params,(.L_x_2506 - _Z35group_norm_nhwc_fwd_one_pass_kernelI11Bf16IOFp32WLi512ELi4ELi128EEv26Group_norm_nhwc_fwd_params)
        .other          _Z35group_norm_nhwc_fwd_one_pass_kernelI11Bf16IOFp32WLi512ELi4ELi128EEv26Group_norm_nhwc_fwd_params,@"STO_CUDA_ENTRY STV_DEFAULT"
_Z35group_norm_nhwc_fwd_one_pass_kernelI11Bf16IOFp32WLi512ELi4ELi128EEv26Group_norm_nhwc_fwd_params:
.text._Z35group_norm_nhwc_fwd_one_pass_kernelI11Bf16IOFp32WLi512ELi4ELi128EEv26Group_norm_nhwc_fwd_params:
        /* <DEDUP_REMOVED lines=12> */
[----:B------:R-:W3:Y:S05]  /*00c0*/  LDCU.64 UR10, c[0x0][0x388] ;  /* 0x00007100ff0a77ac */ /* 0x000eea0008000a00 */
[----:B------:R-:W4:Y:S01]  /*00d0*/  S2UR UR4, SR_CgaCtaId ;  /* 0x00000000000479c3 */ /* 0x000f220000008800 */
[----:B------:R-:W0:Y:S01]  /*00e0*/  LDCU UR21, c[0x0][0x374] ;  /* 0x00006e80ff1577ac */ /* 0x000e220008000800 */
[----:B------:R-:W5:Y:S06]  /*00f0*/  LDCU.U8 UR9, c[0x0][0x3fc] ;  /* 0x00007f80ff0977ac */ /* 0x000f6c0008000000 */
[----:B------:R-:W2:Y:S01]  /*0100*/  LDC R20, c[0x0][0x370] ;  /* 0x0000dc00ff147b82 */ /* 0x000ea20000000800 */
[----:B------:R-:W-:Y:S01]  /*0110*/  UMOV UR8, 0x400 ;  /* 0x0000040000087882 */ /* 0x000fe20000000000 */
[----:B------:R-:W2:Y:S01]  /*0120*/  LDCU.64 UR16, c[0x0][0x358] ;  /* 0x00006b00ff1077ac */ /* 0x000ea20008000a00 */
[----:B-1----:R-:W-:-:S02]  /*0130*/  MOV R3, UR5 ;  /* 0x0000000500037c02 */ /* 0x002fc40008000f00 */
[----:B---3--:R-:W-:Y:S02]  /*0140*/  ISETP.NE.U32.AND P1, PT, RZ, UR10, PT ;  /* 0x0000000aff007c0c */ /* 0x008fe4000bf25070 */
[----:B0-----:R-:W-:Y:S01]  /*0150*/  SHF.R.U32.HI R38, RZ, 0x1, R24 ;  /* 0x00000001ff267819 */ /* 0x001fe20000011618 */
[----:B----4-:R-:W-:Y:S01]  /*0160*/  ULEA UR8, UR4, UR8, 0x18 ;  /* 0x0000000804087291 */ /* 0x010fe2000f8ec0ff */
[C---:B------:R-:W-:Y:S01]  /*0170*/  LOP3.LUT P0, RZ, R24.reuse, UR20, RZ, 0xfc, !PT ;  /* 0x0000001418ff7c12 */ /* 0x040fe2000f80fcff */
[----:B-----5:R-:W-:Y:S01]  /*0180*/  UISETP.NE.AND UP0, UPT, UR9, URZ, UPT ;  /* 0x000000ff0900728c */ /* 0x020fe2000bf05270 */
[----:B------:R-:W-:Y:S01]  /*0190*/  SHF.L.U32 R39, R24, 0x1, RZ ;  /* 0x0000000118277819 */ /* 0x000fe200000006ff */
[----:B------:R-:W-:Y:S01]  /*01a0*/  IMAD R38, R3, UR20, R38 ;  /* 0x0000001403267c24 */ /* 0x000fe2000f8e0226 */
[----:B------:R-:W-:Y:S01]  /*01b0*/  SHF.R.U32.HI R37, RZ, 0x2, R24 ;  /* 0x00000002ff257819 */ /* 0x000fe20000011618 */
[----:B------:R-:W-:Y:S01]  /*01c0*/  UMOV UR4, URZ ;  /* 0x000000ff00047c82 */ /* 0x000fe20008000000 */
[----:B------:R-:W-:Y:S01]  /*01d0*/  ISETP.NE.AND.EX P0, PT, RZ, UR11, !P0, P1 ;  /* 0x0000000bff007c0c */ /* 0x000fe2000c705310 */
[C---:B------:R-:W-:Y:S01]  /*01e0*/  VIADD R30, R38.reuse, 0x1c0 ;  /* 0x000001c0261e7836 */ /* 0x040fe20000000000 */
[C---:B------:R-:W-:Y:S01]  /*01f0*/  IADD3 R36, PT, PT, R38.reuse, 0x100, RZ ;  /* 0x0000010026247810 */ /* 0x040fe20007ffe0ff */
[----:B------:R-:W-:Y:S01]  /*0200*/  UMOV UR9, UR6 ;  /* 0x0000000600097c82 */ /* 0x000fe20008000000 */
[----:B------:R-:W-:-:S02]  /*0210*/  IADD3 R34, PT, PT, R38, 0x140, RZ ;  /* 0x0000014026227810 */ /* 0x000fc40007ffe0ff */
[----:B------:R-:W-:Y:S02]  /*0220*/  IADD3 R32, PT, PT, R38, 0x180, RZ ;  /* 0x0000018026207810 */ /* 0x000fe40007ffe0ff */
[----:B------:R-:W-:Y:S02]  /*0230*/  LOP3.LUT R39, R39, 0x2, RZ, 0xc0, !PT ;  /* 0x0000000227277812 */ /* 0x000fe400078ec0ff */
[----:B------:R-:W-:Y:S02]  /*0240*/  LOP3.LUT R37, R37, 0xf8, RZ, 0xc0, !PT ;  /* 0x000000f825257812 */ /* 0x000fe400078ec0ff */
[----:B------:R-:W-:Y:S02]  /*0250*/  SHF.R.S32.HI R35, RZ, 0x1f, R38 ;  /* 0x0000001fff237819 */ /* 0x000fe40000011426 */
[----:B------:R-:W-:Y:S02]  /*0260*/  SHF.R.S32.HI R33, RZ, 0x1f, R36 ;  /* 0x0000001fff217819 */ /* 0x000fe40000011424 */
[----:B------:R-:W-:-:S02]  /*0270*/  SHF.R.S32.HI R31, RZ, 0x1f, R34 ;  /* 0x0000001fff1f7819 */ /* 0x000fc40000011422 */
[----:B------:R-:W-:Y:S02]  /*0280*/  SHF.R.S32.HI R3, RZ, 0x1f, R32 ;  /* 0x0000001fff037819 */ /* 0x000fe40000011420 */
[----:B------:R-:W-:-:S07]  /*0290*/  SHF.R.S32.HI R5, RZ, 0x1f, R30 ;  /* 0x0000001fff057819 */ /* 0x000fce000001141e */
.L_x_1568:
[----:B0-----:R-:W0:Y:S01]  /*02a0*/  LDCU UR5, c[0x0][0x3f8] ;  /* 0x00007f00ff0577ac */ /* 0x001e220008000800 */
[----:B------:R-:W-:Y:S01]  /*02b0*/  IABS R4, UR9 ;  /* 0x0000000900047c13 */ /* 0x000fe20008000000 */
[----:B------:R-:W-:Y:S01]  /*02c0*/  HFMA2 R18, -RZ, RZ, 0, 0 ;  /* 0x00000000ff127431 */ /* 0x000fe200000001ff */
[C---:B------:R-:W-:Y:S01]  /*02d0*/  IADD3 R29, PT, PT, R38.reuse, 0x80, RZ ;  /* 0x00000080261d7810 */ /* 0x040fe20007ffe0ff */
[----:B-1----:R-:W1:Y:S01]  /*02e0*/  LDCU.64 UR14, c[0x0][0x3e8] ;  /* 0x00007d00ff0e77ac */ /* 0x002e620008000a00 */
[----:B------:R-:W-:Y:S01]  /*02f0*/  IADD3 R21, PT, PT, R38, 0x40, RZ ;  /* 0x0000004026157810 */ /* 0x000fe20007ffe0ff */
[----:B---3--:R-:W3:Y:S03]  /*0300*/  LDCU.64 UR18, c[0x0][0x3f0] ;  /* 0x00007e00ff1277ac */ /* 0x008ee60008000a00 */
[----:B------:R-:W-:Y:S02]  /*0310*/  SHF.R.S32.HI R23, RZ, 0x1f, R21 ;  /* 0x0000001fff177819 */ /* 0x000fe40000011415 */
[----:B0-----:R-:W-:-:S04]  /*0320*/  MOV R0, UR5 ;  /* 0x0000000500007c02 */ /* 0x001fc80008000f00 */
[----:B--2-4-:R-:W-:Y:S02]  /*0330*/  IABS R9, R0 ;  /* 0x0000000000097213 */ /* 0x014fe40000000000 */
[----:B-1----:R-:W-:Y:S02]  /*0340*/  ISETP.GE.U32.AND P3, PT, R29, UR14, PT ;  /* 0x0000000e1d007c0c */ /* 0x002fe4000bf66070 */
[----:B------:R-:W0:Y:S01]  /*0350*/  I2F.RP R0, R9 ;  /* 0x0000000900007306 */ /* 0x000e220000209400 */
[----:B------:R-:W-:-:S04]  /*0360*/  ISETP.GE.U32.AND P5, PT, R21, UR14, PT ;  /* 0x0000000e15007c0c */ /* 0x000fc8000bfa6070 */
[----:B------:R-:W-:-:S03]  /*0370*/  ISETP.GE.AND.EX P5, PT, R23, UR15, PT, P5 ;  /* 0x0000000f17007c0c */ /* 0x000fc6000bfa6350 */
[----:B0-----:R-:W0:Y:S10]  /*0380*/  MUFU.RCP R0, R0 ;  /* 0x0000000000007308 */ /* 0x001e340000001000 */
[----:B-----5:R-:W1:Y:S08]  /*0390*/  @!P5 LDC.64 R14, c[0x0][0x3e0] ;  /* 0x0000f800ff0edb82 */ /* 0x020e700000000a00 */
[----:B------:R-:W4:Y:S01]  /*03a0*/  @!P5 LDC.64 R12, c[0x0][0x390] ;  /* 0x0000e400ff0cdb82 */ /* 0x000f220000000a00 */
[----:B0-----:R-:W-:-:S04]  /*03b0*/  IADD3 R6, PT, PT, R0, 0xffffffe, RZ ;  /* 0x0ffffffe00067810 */ /* 0x001fc80007ffe0ff */
[----:B------:R0:W5:Y:S02]  /*03c0*/  F2I.FTZ.U32.TRUNC.NTZ R7, R6 ;  /* 0x0000000600077305 */ /* 0x000164000021f000 */
[----:B0-----:R-:W-:Y:S01]  /*03d0*/  HFMA2 R6, -RZ, RZ, 0, 0 ;  /* 0x00000000ff067431 */ /* 0x001fe200000001ff */
[----:B-----5:R-:W-:Y:S02]  /*03e0*/  R2UR UR11, R7 ;  /* 0x00000000070b72ca */ /* 0x020fe400000e0000 */
[----:B------:R-:W-:Y:S02]  /*03f0*/  IADD3 R2, PT, PT, RZ, -R7, RZ ;  /* 0x80000007ff027210 */ /* 0x000fe40007ffe0ff */
[----:B------:R-:W-:-:S03]  /*0400*/  R2UR UR10, R6 ;  /* 0x00000000060a72ca */ /* 0x000fc600000e0000 */
[----:B------:R-:W-:Y:S02]  /*0410*/  IMAD R11, R2, R9, RZ ;  /* 0x00000009020b7224 */ /* 0x000fe400078e02ff */
[----:B------:R-:W-:-:S05]  /*0420*/  IMAD.MOV.U32 R2, RZ, RZ, R4 ;  /* 0x000000ffff027224 */ /* 0x000fca00078e0004 */
[----:B------:R-:W-:-:S03]  /*0430*/  R2UR UR12, R2 ;  /* 0x00000000020c72ca */ /* 0x000fc600000e0000 */
[----:B------:R-:W-:Y:S01]  /*0440*/  IMAD.HI.U32 R11, R7, R11, UR10 ;  /* 0x0000000a070b7e27 */ /* 0x000fe2000f8e000b */
[----:B---3--:R-:W-:-:S04]  /*0450*/  MOV R7, UR18 ;  /* 0x0000001200077c02 */ /* 0x008fc80008000f00 */
[----:B------:R-:W-:Y:S02]  /*0460*/  R2UR UR10, R11 ;  /* 0x000000000b0a72ca */ /* 0x000fe400000e0000 */
[----:B------:R-:W-:-:S04]  /*0470*/  SHF.R.S32.HI R11, RZ, 0x1f, R29 ;  /* 0x0000001fff0b7819 */ /* 0x000fc8000001141d */
[----:B------:R-:W-:-:S07]  /*0480*/  ISETP.GE.AND.EX P3, PT, R11, UR15, PT, P3 ;  /* 0x0000000f0b007c0c */ /* 0x000fce000bf66330 */
[----:B------:R-:W-:Y:S02]  /*0490*/  UIMAD.WIDE.U32 UR10, UR10, UR12, URZ ;  /* 0x0000000c0a0a72a5 */ /* 0x000fe4000f8e00ff */
[----:B------:R-:W-:-:S04]  /*04a0*/  ULOP3.LUT UR10, UR9, UR5, URZ, 0x3c, !UPT ;  /* 0x00000005090a7292 */ /* 0x000fc8000f8e3cff */
[----:B------:R-:W-:Y:S01]  /*04b0*/  IADD3 R0, PT, PT, RZ, -UR11, RZ ;  /* 0x8000000bff007c10 */ /* 0x000fe2000fffe0ff */
[----:B------:R-:W0:Y:S04]  /*04c0*/  @!P3 LDC.64 R16, c[0x0][0x390] ;  /* 0x0000e400ff10bb82 */ /* 0x000e280000000a00 */
        /* <DEDUP_REMOVED lines=8> */
[----:B------:R-:W3:Y:S01]  /*0550*/  @!P3 LDC.64 R8, c[0x0][0x3e0] ;  /* 0x0000f800ff08bb82 */ /* 0x000ee20000000a00 */
[----:B------:R-:W-:-:S04]  /*0560*/  IADD3 R0, PT, PT, R38, 0xc0, RZ ;  /* 0x000000c026007810 */ /* 0x000fc80007ffe0ff */
[----:B------:R-:W-:Y:S02]  /*0570*/  ISETP.GE.U32.AND P2, PT, R0, UR14, PT ;  /* 0x0000000e00007c0c */ /* 0x000fe4000bf46070 */
[----:B------:R-:W-:-:S04]  /*0580*/  SHF.R.S32.HI R19, RZ, 0x1f, R0 ;  /* 0x0000001fff137819 */ /* 0x000fc80000011400 */
[----:B------:R-:W-:Y:S01]  /*0590*/  VOTEU.ANY UP2, P1 ;  /* 0x0000000000ff7886 */ /* 0x000fe20000840100 */
[----:B------:R-:W-:Y:S02]  /*05a0*/  ISETP.GE.U32.AND P1, PT, R38, UR14, PT ;  /* 0x0000000e26007c0c */ /* 0x000fe4000bf26070 */
[----:B------:R-:W-:Y:S02]  /*05b0*/  ISETP.GE.AND.EX P2, PT, R19, UR15, PT, P2 ;  /* 0x0000000f13007c0c */ /* 0x000fe4000bf46320 */
[----:B------:R-:W-:Y:S01]  /*05c0*/  @UP2 UIADD3 UR11, UPT, UPT, UR11, 0x1, URZ ;  /* 0x000000010b0b2890 */ /* 0x000fe2000fffe0ff */
[----:B------:R-:W-:Y:S01]  /*05d0*/  ISETP.GE.AND.EX P1, PT, R35, UR15, PT, P1 ;  /* 0x0000000f23007c0c */ /* 0x000fe2000bf26310 */
[----:B------:R-:W-:Y:S02]  /*05e0*/  UISETP.NE.AND UP2, UPT, UR5, URZ, UPT ;  /* 0x000000ff0500728c */ /* 0x000fe4000bf45270 */
[----:B------:R-:W-:Y:S01]  /*05f0*/  @!UP1 UIADD3 UR11, UPT, UPT, -UR11, URZ, URZ ;  /* 0x000000ff0b0b9290 */ /* 0x000fe2000fffe1ff */
[----:B---3--:R-:W-:-:S04]  /*0600*/  @!P3 IMAD R2, R11, R8, RZ ;  /* 0x000000080b02b224 */ /* 0x008fc800078e02ff */
[----:B------:R-:W-:-:S04]  /*0610*/  @!P3 IMAD R9, R29, R9, R2 ;  /* 0x000000091d09b224 */ /* 0x000fc800078e0202 */
[----:B------:R-:W-:Y:S01]  /*0620*/  @!UP2 ULOP3.LUT UR11, URZ, UR5, URZ, 0x33, !UPT ;  /* 0x00000005ff0ba292 */ /* 0x000fe2000f8e33ff */
[----:B------:R-:W3:Y:S01]  /*0630*/  @!P1 LDC.64 R10, c[0x0][0x3e0] ;  /* 0x0000f800ff0a9b82 */ /* 0x000ee20000000a00 */
[----:B-1----:R-:W-:Y:S02]  /*0640*/  @!P5 IMAD R2, R23, R14, RZ ;  /* 0x0000000e1702d224 */ /* 0x002fe400078e02ff */
[----:B------:R-:W-:Y:S02]  /*0650*/  UIADD3 UR10, UPT, UPT, -UR11, URZ, URZ ;  /* 0x000000ff0b0a7290 */ /* 0x000fe4000fffe1ff */
[----:B------:R-:W-:Y:S02]  /*0660*/  @!P5 IMAD R23, R21, R15, R2 ;  /* 0x0000000f1517d224 */ /* 0x000fe400078e0202 */
[----:B------:R-:W-:Y:S02]  /*0670*/  UIMAD UR10, UR5, UR10, UR9 ;  /* 0x0000000a050a72a4 */ /* 0x000fe4000f8e0209 */
[----:B------:R-:W-:-:S02]  /*0680*/  USHF.R.S32.HI UR5, URZ, 0x1f, UR11 ;  /* 0x0000001fff057899 */ /* 0x000fc4000801140b */
[----:B------:R-:W-:Y:S02]  /*0690*/  USHF.L.U32 UR10, UR10, 0x2, URZ ;  /* 0x000000020a0a7899 */ /* 0x000fe400080006ff */
[----:B------:R-:W-:Y:S02]  /*06a0*/  UIMAD UR5, UR5, UR18, URZ ;  /* 0x00000012050572a4 */ /* 0x000fe4000f8e02ff */
[----:B------:R-:W-:Y:S02]  /*06b0*/  USHF.R.S32.HI UR12, URZ, 0x1f, UR10 ;  /* 0x0000001fff0c7899 */ /* 0x000fe4000801140a */
[----:B------:R-:W-:Y:S01]  /*06c0*/  LOP3.LUT R42, R39, UR10, RZ, 0xfc, !PT ;  /* 0x0000000a272a7c12 */ /* 0x000fe2000f8efcff */
[----:B------:R-:W-:-:S03]  /*06d0*/  UIMAD UR5, UR11, UR19, UR5 ;  /* 0x000000130b0572a4 */ /* 0x000fc6000f8e0205 */
[----:B------:R-:W-:Y:S02]  /*06e0*/  IMAD.U32 R43, RZ, RZ, UR12 ;  /* 0x0000000cff2b7e24 */ /* 0x000fe4000f8e00ff */
[----:B------:R-:W-:Y:S02]  /*06f0*/  IMAD.WIDE.U32 R42, R7, UR11, R42 ;  /* 0x0000000b072a7c25 */ /* 0x000fe4000f8e002a */
[----:B------:R-:W1:Y:S03]  /*0700*/  @!P2 LDC.64 R6, c[0x0][0x3e0] ;  /* 0x0000f800ff06ab82 */ /* 0x000e660000000a00 */
[----:B------:R-:W-:Y:S02]  /*0710*/  IADD3 R41, PT, PT, R43, UR5, RZ ;  /* 0x000000052b297c10 */ /* 0x000fe4000fffe0ff */
[-C--:B------:R-:W-:Y:S02]  /*0720*/  @!P3 MOV R40, R42.reuse ;  /* 0x0000002a0028b202 */ /* 0x080fe40000000f00 */
[----:B------:R-:W-:Y:S01]  /*0730*/  @!P5 MOV R26, R42 ;  /* 0x0000002a001ad202 */ /* 0x000fe20000000f00 */
[----:B------:R-:W-:-:S02]  /*0740*/  @!P5 IMAD.MOV.U32 R27, RZ, RZ, R41 ;  /* 0x000000ffff1bd224 */ /* 0x000fc400078e0029 */
[----:B------:R-:W-:-:S04]  /*0750*/  @!P3 IMAD.WIDE.U32 R28, R29, R8, R40 ;  /* 0x000000081d1cb225 */ /* 0x000fc800078e0028 */
[----:B------:R-:W-:Y:S01]  /*0760*/  @!P5 IMAD.WIDE.U32 R26, R21, R14, R26 ;  /* 0x0000000e151ad225 */ /* 0x000fe200078e001a */
[----:B------:R-:W-:Y:S01]  /*0770*/  @!P3 IADD3 R2, PT, PT, R29, R9, RZ ;  /* 0x000000091d02b210 */ /* 0x000fe20007ffe0ff */
[----:B------:R-:W5:Y:S01]  /*0780*/  @!P1 LDC.64 R14, c[0x0][0x390] ;  /* 0x0000e400ff0e9b82 */ /* 0x000f620000000a00 */
[----:B0-----:R-:W-:Y:S02]  /*0790*/  @!P3 LEA R16, P4, R28, R16, 0x1 ;  /* 0x000000101c10b211 */ /* 0x001fe400078808ff */
[----:B------:R-:W-:Y:S02]  /*07a0*/  @!P5 IADD3 R23, PT, PT, R27, R23, RZ ;  /* 0x000000171b17d210 */ /* 0x000fe40007ffe0ff */
[----:B----4-:R-:W-:Y:S02]  /*07b0*/  @!P5 LEA R12, P6, R26, R12, 0x1 ;  /* 0x0000000c1a0cd211 */ /* 0x010fe400078c08ff */
[----:B------:R-:W-:Y:S01]  /*07c0*/  @!P3 LEA.HI.X R17, R28, R17, R2, 0x1, P4 ;  /* 0x000000111c11b211 */ /* 0x000fe200020f0c02 */
[----:B------:R-:W0:Y:S01]  /*07d0*/  @!P2 LDC.64 R8, c[0x0][0x390] ;  /* 0x0000e400ff08ab82 */ /* 0x000e220000000a00 */
[----:B-1----:R-:W-:Y:S01]  /*07e0*/  @!P2 IMAD R19, R19, R6, RZ ;  /* 0x000000061313a224 */ /* 0x002fe200078e02ff */
[----:B------:R-:W-:Y:S01]  /*07f0*/  @!P5 LEA.HI.X R13, R26, R13, R23, 0x1, P6 ;  /* 0x0000000d1a0dd211 */ /* 0x000fe200030f0c17 */
[----:B---3--:R-:W-:Y:S01]  /*0800*/  @!P1 IMAD R2, R35, R10, RZ ;  /* 0x0000000a23029224 */ /* 0x008fe200078e02ff */
[----:B------:R-:W-:-:S02]  /*0810*/  @!P2 MOV R26, R42 ;  /* 0x0000002a001aa202 */ /* 0x000fc40000000f00 */
[----:B------:R-:W-:Y:S01]  /*0820*/  @!P2 MOV R27, R41 ;  /* 0x00000029001ba202 */ /* 0x000fe20000000f00 */
[----:B------:R-:W-:Y:S01]  /*0830*/  @!P2 IMAD R21, R0, R7, R19 ;  /* 0x000000070015a224 */ /* 0x000fe200078e0213 */
[----:B------:R-:W-:Y:S01]  /*0840*/  ISETP.GE.U32.AND P4, PT, R36, UR14, PT ;  /* 0x0000000e24007c0c */ /* 0x000fe2000bf86070 */
[----:B------:R-:W-:Y:S01]  /*0850*/  @!P1 IMAD R19, R38, R11, R2 ;  /* 0x0000000b26139224 */ /* 0x000fe200078e0202 */
[----:B--2---:R1:W2:Y:S01]  /*0860*/  @!P3 LDG.E R18, desc[UR16][R16.64] ;  /* 0x000000101012b981 */ /* 0x0042a2000c1e1900 */
[----:B------:R-:W-:-:S04]  /*0870*/  @!P2 IMAD.WIDE.U32 R26, R0, R6, R26 ;  /* 0x00000006001aa225 */ /* 0x000fc800078e001a */
[----:B------:R-:W-:Y:S01]  /*0880*/  HFMA2 R2, -RZ, RZ, 0, 0 ;  /* 0x00000000ff027431 */ /* 0x000fe200000001ff */
[----:B------:R-:W-:Y:S02]  /*0890*/  ISETP.GE.AND.EX P3, PT, R33, UR15, PT, P4 ;  /* 0x0000000f21007c0c */ /* 0x000fe4000bf66340 */
[----:B------:R-:W-:Y:S01]  /*08a0*/  @!P1 MOV R6, R42 ;  /* 0x0000002a00069202 */ /* 0x000fe20000000f00 */
[----:B------:R-:W-:Y:S01]  /*08b0*/  @!P1 IMAD.MOV.U32 R7, RZ, RZ, R41 ;  /* 0x000000ffff079224 */ /* 0x000fe200078e0029 */
[----:B------:R-:W-:Y:S02]  /*08c0*/  ISETP.GE.U32.AND P4, PT, R34, UR14, PT ;  /* 0x0000000e22007c0c */ /* 0x000fe4000bf86070 */
[----:B------:R-:W-:Y:S01]  /*08d0*/  @!P2 IADD3 R0, PT, PT, R27, R21, RZ ;  /* 0x000000151b00a210 */ /* 0x000fe20007ffe0ff */
[----:B------:R-:W-:Y:S01]  /*08e0*/  @!P1 IMAD.WIDE.U32 R10, R38, R10, R6 ;  /* 0x0000000a260a9225 */ /* 0x000fe200078e0006 */
[----:B------:R-:W-:Y:S01]  /*08f0*/  ISETP.GE.AND.EX P4, PT, R31, UR15, PT, P4 ;  /* 0x0000000f1f007c0c */ /* 0x000fe2000bf86340 */
[----:B------:R3:W4:Y:S01]  /*0900*/  @!P5 LDG.E R2, desc[UR16][R12.64] ;  /* 0x000000100c02d981 */ /* 0x000722000c1e1900 */
[----:B0-----:R-:W-:-:S03]  /*0910*/  @!P2 LEA R44, P6, R26, R8, 0x1 ;  /* 0x000000081a2ca211 */ /* 0x001fc600078c08ff */
[----:B------:R-:W0:Y:S01]  /*0920*/  @!P3 LDC.64 R6, c[0x0][0x3e0] ;  /* 0x0000f800ff06bb82 */ /* 0x000e220000000a00 */
[----:B------:R-:W-:Y:S02]  /*0930*/  @!P2 LEA.HI.X R45, R26, R9, R0, 0x1, P6 ;  /* 0x000000091a2da211 */ /* 0x000fe400030f0c00 */
[----:B------:R-:W-:Y:S02]  /*0940*/  @!P1 IADD3 R0, PT, PT, R11, R19, RZ ;  /* 0x000000130b009210 */ /* 0x000fe40007ffe0ff */
[----:B-----5:R-:W-:-:S03]  /*0950*/  @!P1 LEA R26, P5, R10, R14, 0x1 ;  /* 0x0000000e0a1a9211 */ /* 0x020fc600078a08ff */
[----:B------:R-:W5:Y:S01]  /*0960*/  @!P4 LDC.64 R8, c[0x0][0x3e0] ;  /* 0x0000f800ff08cb82 */ /* 0x000f620000000a00 */
[----:B------:R-:W-:Y:S02]  /*0970*/  @!P1 LEA.HI.X R27, R10, R15, R0, 0x1, P5 ;  /* 0x0000000f0a1b9211 */ /* 0x000fe400028f0c00 */
[----:B------:R-:W-:Y:S02]  /*0980*/  ISETP.GE.U32.AND P5, PT, R30, UR14, PT ;  /* 0x0000000e1e007c0c */ /* 0x000fe4000bfa6070 */
[----:B------:R-:W-:Y:S02]  /*0990*/  ISETP.GE.U32.AND P6, PT, R32, UR14, PT ;  /* 0x0000000e20007c0c */ /* 0x000fe4000bfc6070 */
[----:B------:R-:W-:Y:S01]  /*09a0*/  ISETP.GE.AND.EX P5, PT, R5, UR15, PT, P5 ;  /* 0x0000000f05007c0c */ /* 0x000fe2000bfa6350 */
[----:B-1----:R-:W1:Y:S01]  /*09b0*/  @!P3 LDC.64 R16, c[0x0][0x390] ;  /* 0x0000e400ff10bb82 */ /* 0x002e620000000a00 */
[----:B------:R-:W-:-:S07]  /*09c0*/  ISETP.GE.AND.EX P6, PT, R3, UR15, PT, P6 ;  /* 0x0000000f03007c0c */ /* 0x000fce000bfc6360 */
[----:B---3--:R-:W3:Y:S01]  /*09d0*/  @!P4 LDC.64 R12, c[0x0][0x390] ;  /* 0x0000e400ff0ccb82 */ /* 0x008ee20000000a00 */
[----:B------:R-:W-:Y:S01]  /*09e0*/  MOV R0, RZ ;  /* 0x000000ff00007202 */ /* 0x000fe20000000f00 */
[----:B------:R-:W-:Y:S01]  /*09f0*/  HFMA2 R19, -RZ, RZ, 0, 0 ;  /* 0x00000000ff137431 */ /* 0x000fe200000001ff */
[----:B------:R-:W-:Y:S01]  /*0a00*/  @!P3 MOV R29, R41 ;  /* 0x00000029001db202 */ /* 0x000fe20000000f00 */
[----:B0-----:R-:W-:Y:S02]  /*0a10*/  @!P3 IMAD R4, R33, R6, RZ ;  /* 0x000000062104b224 */ /* 0x001fe400078e02ff */
[----:B------:R-:W-:Y:S01]  /*0a20*/  @!P3 IMAD.MOV.U32 R28, RZ, RZ, R42 ;  /* 0x000000ffff1cb224 */ /* 0x000fe200078e002a */
[----:B------:R0:W4:Y:S01]  /*0a30*/  @!P1 LDG.E R0, desc[UR16][R26.64] ;  /* 0x000000101a009981 */ /* 0x000122000c1e1900 */
[----:B------:R-:W3:Y:S01]  /*0a40*/  @!P5 LDC.64 R10, c[0x0][0x3e0] ;  /* 0x0000f800ff0adb82 */ /* 0x000ee20000000a00 */
[----:B------:R-:W-:-:S07]  /*0a50*/  @!P3 IMAD R21, R36, R7, R4 ;  /* 0x000000072415b224 */ /* 0x000fce00078e0204 */
[----:B------:R-:W3:Y:S01]  /*0a60*/  @!P6 LDC.64 R14, c[0x0][0x3e0] ;  /* 0x0000f800ff0eeb82 */ /* 0x000ee20000000a00 */
[----:B------:R-:W-:Y:S01]  /*0a70*/  @!P3 IMAD.WIDE.U32 R28, R36, R6, R28 ;  /* 0x00000006241cb225 */ /* 0x000fe200078e001c */
[----:B0-----:R-:W-:Y:S01]  /*0a80*/  @!P4 MOV R26, R42 ;  /* 0x0000002a001ac202 */ /* 0x001fe20000000f00 */
[----:B------:R-:W4:Y:S01]  /*0a90*/  @!P2 LDG.E R19, desc[UR16][R44.64] ;  /* 0x000000102c13a981 */ /* 0x000f22000c1e1900 */
[----:B------:R-:W-:Y:S01]  /*0aa0*/  @!P4 MOV R27, R41 ;  /* 0x00000029001bc202 */ /* 0x000fe20000000f00 */
[----:B-----5:R-:W-:Y:S01]  /*0ab0*/  @!P4 IMAD R23, R31, R8, RZ ;  /* 0x000000081f17c224 */ /* 0x020fe200078e02ff */
[----:B------:R-:W-:Y:S02]  /*0ac0*/  @!P3 IADD3 R4, PT, PT, R29, R21, RZ ;  /* 0x000000151d04b210 */ /* 0x000fe40007ffe0ff */
[----:B------:R-:W0:Y:S01]  /*0ad0*/  @!P6 LDC.64 R6, c[0x0][0x390] ;  /* 0x0000e400ff06eb82 */ /* 0x000e220000000a00 */
[----:B------:R-:W-:Y:S01]  /*0ae0*/  @!P4 IMAD R23, R34, R9, R23 ;  /* 0x000000092217c224 */ /* 0x000fe200078e0217 */
[----:B-1----:R-:W-:Y:S01]  /*0af0*/  @!P3 LEA R16, P2, R28, R16, 0x1 ;  /* 0x000000101c10b211 */ /* 0x002fe200078408ff */
[----:B------:R-:W-:-:S03]  /*0b00*/  @!P4 IMAD.WIDE.U32 R26, R34, R8, R26 ;  /* 0x00000008221ac225 */ /* 0x000fc600078e001a */
[----:B------:R-:W-:Y:S01]  /*0b10*/  @!P3 LEA.HI.X R17, R28, R17, R4, 0x1, P2 ;  /* 0x000000111c11b211 */ /* 0x000fe200010f0c04 */
[----:B------:R-:W-:Y:S01]  /*0b20*/  @!P4 IMAD.IADD R23, R27, 0x1, R23 ;  /* 0x000000011b17c824 */ /* 0x000fe200078e0217 */
[----:B------:R-:W1:Y:S01]  /*0b30*/  @!P5 LDC.64 R8, c[0x0][0x390] ;  /* 0x0000e400ff08db82 */ /* 0x000e620000000a00 */
[C---:B---3--:R-:W-:Y:S01]  /*0b40*/  @!P4 LEA R12, P2, R26.reuse, R12, 0x1 ;  /* 0x0000000c1a0cc211 */ /* 0x048fe200078408ff */
[----:B------:R-:W-:Y:S01]  /*0b50*/  HFMA2 R21, -RZ, RZ, 0, 0 ;  /* 0x00000000ff157431 */ /* 0x000fe200000001ff */
[----:B------:R-:W-:Y:S02]  /*0b60*/  @!P6 MOV R27, R41 ;  /* 0x00000029001be202 */ /* 0x000fe40000000f00 */
[----:B------:R-:W-:Y:S01]  /*0b70*/  @!P4 LEA.HI.X R13, R26, R13, R23, 0x1, P2 ;  /* 0x0000000d1a0dc211 */ /* 0x000fe200010f0c17 */
[----:B------:R-:W-:Y:S01]  /*0b80*/  @!P5 IMAD R23, R5, R10, RZ ;  /* 0x0000000a0517d224 */ /* 0x000fe200078e02ff */
[----:B------:R-:W-:Y:S01]  /*0b90*/  @!P6 MOV R26, R42 ;  /* 0x0000002a001ae202 */ /* 0x000fe20000000f00 */
[----:B------:R-:W-:-:S02]  /*0ba0*/  @!P6 IMAD R4, R3, R14, RZ ;  /* 0x0000000e0304e224 */ /* 0x000fc400078e02ff */
[----:B------:R-:W-:Y:S02]  /*0bb0*/  @!P5 IMAD R29, R30, R11, R23 ;  /* 0x0000000b1e1dd224 */ /* 0x000fe400078e0217 */
[----:B------:R-:W-:Y:S02]  /*0bc0*/  HFMA2 R23, -RZ, RZ, 0, 0 ;  /* 0x00000000ff177431 */ /* 0x000fe400000001ff */
[C---:B------:R-:W-:Y:S01]  /*0bd0*/  @!P6 IMAD R25, R32.reuse, R15, R4 ;  /* 0x0000000f2019e224 */ /* 0x040fe200078e0204 */
[----:B------:R-:W-:Y:S01]  /*0be0*/  @!P5 MOV R15, R41 ;  /* 0x00000029000fd202 */ /* 0x000fe20000000f00 */
[----:B------:R-:W-:Y:S01]  /*0bf0*/  @!P6 IMAD.WIDE.U32 R26, R32, R14, R26 ;  /* 0x0000000e201ae225 */ /* 0x000fe200078e001a */
[----:B------:R-:W-:Y:S01]  /*0c00*/  @!P5 MOV R14, R42 ;  /* 0x0000002a000ed202 */ /* 0x000fe20000000f00 */
[----:B------:R1:W3:Y:S02]  /*0c10*/  @!P3 LDG.E R21, desc[UR16][R16.64] ;  /* 0x000000101015b981 */ /* 0x0002e4000c1e1900 */
[----:B------:R-:W-:-:S02]  /*0c20*/  @!P6 IMAD.IADD R4, R27, 0x1, R25 ;  /* 0x000000011b04e824 */ /* 0x000fc400078e0219 */
[----:B------:R-:W-:Y:S01]  /*0c30*/  @!P5 IMAD.WIDE.U32 R14, R30, R10, R14 ;  /* 0x0000000a1e0ed225 */ /* 0x000fe200078e000e */
[C---:B0-----:R-:W-:Y:S01]  /*0c40*/  @!P6 LEA R10, P2, R26.reuse, R6, 0x1 ;  /* 0x000000061a0ae211 */ /* 0x041fe200078408ff */
[----:B------:R0:W5:Y:S02]  /*0c50*/  @!P4 LDG.E R23, desc[UR16][R12.64] ;  /* 0x000000100c17c981 */ /* 0x000164000c1e1900 */
[----:B------:R-:W-:Y:S01]  /*0c60*/  HFMA2 R25, -RZ, RZ, 0, 0 ;  /* 0x00000000ff197431 */ /* 0x000fe200000001ff */
[----:B------:R-:W-:Y:S02]  /*0c70*/  @!P6 LEA.HI.X R11, R26, R7, R4, 0x1, P2 ;  /* 0x000000071a0be211 */ /* 0x000fe400010f0c04 */
[----:B------:R-:W-:Y:S02]  /*0c80*/  @!P5 IADD3 R4, PT, PT, R15, R29, RZ ;  /* 0x0000001d0f04d210 */ /* 0x000fe40007ffe0ff */
[----:B-1----:R-:W-:-:S04]  /*0c90*/  @!P5 LEA R16, P2, R14, R8, 0x1 ;  /* 0x000000080e10d211 */ /* 0x002fc800078408ff */
[----:B------:R-:W-:Y:S01]  /*0ca0*/  @!P5 LEA.HI.X R17, R14, R9, R4, 0x1, P2 ;  /* 0x000000090e11d211 */ /* 0x000fe200010f0c04 */
[----:B------:R1:W5:Y:S01]  /*0cb0*/  @!P6 LDG.E R25, desc[UR16][R10.64] ;  /* 0x000000100a19e981 */ /* 0x000362000c1e1900 */
[----:B------:R-:W-:-:S06]  /*0cc0*/  MOV R14, RZ ;  /* 0x000000ff000e7202 */ /* 0x000fcc0000000f00 */
[----:B------:R1:W5:Y:S01]  /*0cd0*/  @!P5 LDG.E R14, desc[UR16][R16.64] ;  /* 0x00000010100ed981 */ /* 0x000362000c1e1900 */
[C---:B------:R-:W-:Y:S02]  /*0ce0*/  ISETP.GT.AND P2, PT, R22.reuse, 0x1e, PT ;  /* 0x0000001e1600780c */ /* 0x040fe40003f44270 */
[----:B------:R-:W-:Y:S01]  /*0cf0*/  ISETP.GT.AND P3, PT, R22, 0xf, PT ;  /* 0x0000000f1600780c */ /* 0x000fe20003f64270 */
[----:B------:R-:W-:Y:S01]  /*0d00*/  BSSY.RECONVERGENT B0, `(.L_x_1525) ;  /* 0x000005d000007945 */ /* 0x000fe20003800200 */
[----:B--2---:R-:W-:Y:S02]  /*0d10*/  PRMT R4, R18, 0x7632, R4 ;  /* 0x0000763212047816 */ /* 0x004fe40000000004 */
[C---:B----4-:R-:W-:Y:S01]  /*0d20*/  PRMT R9, R2.reuse, 0x7632, R9 ;  /* 0x0000763202097816 */ /* 0x050fe20000000009 */
[----:B------:R-:W-:-:S03]  /*0d30*/  IMAD.U32 R2, R2, 0x10000, RZ ;  /* 0x0001000002027824 */ /* 0x000fc600078e00ff */
[----:B------:R-:W-:-:S05]  /*0d40*/  SHF.L.U32 R9, R9, 0x10, RZ ;  /* 0x0000001009097819 */ /* 0x000fca00000006ff */
[----:B0-----:R-:W-:Y:S01]  /*0d50*/  FADD.FTZ R13, R2, R9 ;  /* 0x00000009020d7221 */ /* 0x001fe20000010000 */
[----:B------:R-:W-:Y:S01]  /*0d60*/  SHF.L.U32 R4, R4, 0x10, RZ ;  /* 0x0000001004047819 */ /* 0x000fe200000006ff */
[----:B------:R-:W-:-:S04]  /*0d70*/  FMUL.FTZ R15, R9, R9 ;  /* 0x00000009090f7220 */ /* 0x000fc80000410000 */
[----:B------:R-:W-:Y:S01]  /*0d80*/  FFMA.FTZ R15, R2, R2, R15 ;  /* 0x00000002020f7223 */ /* 0x000fe2000001000f */
[C---:B------:R-:W-:Y:S02]  /*0d90*/  PRMT R7, R0.reuse, 0x7632, R7 ;  /* 0x0000763200077816 */ /* 0x040fe40000000007 */
[----:B------:R-:W-:Y:S02]  /*0da0*/  SHF.L.U32 R0, R0, 0x10, RZ ;  /* 0x0000001000007819 */ /* 0x000fe400000006ff */
[----:B------:R-:W-:-:S05]  /*0db0*/  SHF.L.U32 R7, R7, 0x10, RZ ;  /* 0x0000001007077819 */ /* 0x000fca00000006ff */
[----:B------:R-:W-:Y:S01]  /*0dc0*/  FADD.FTZ R6, R0, R7 ;  /* 0x0000000700067221 */ /* 0x000fe20000010000 */
[----:B-1----:R-:W-:-:S03]  /*0dd0*/  FMUL.FTZ R11, R7, R7 ;  /* 0x00000007070b7220 */ /* 0x002fc60000410000 */
[----:B------:R-:W-:Y:S01]  /*0de0*/  FADD.FTZ R6, RZ, R6 ;  /* 0x00000006ff067221 */ /* 0x000fe20000010000 */
[----:B------:R-:W-:Y:S01]  /*0df0*/  FFMA.FTZ R8, R0, R0, R11 ;  /* 0x0000000000087223 */ /* 0x000fe2000001000b */
[----:B------:R-:W-:Y:S02]  /*0e00*/  SHF.L.U32 R11, R18, 0x10, RZ ;  /* 0x00000010120b7819 */ /* 0x000fe400000006ff */
[----:B------:R-:W-:Y:S01]  /*0e10*/  FADD.FTZ R13, R6, R13 ;  /* 0x0000000d060d7221 */ /* 0x000fe20000010000 */
[----:B------:R-:W-:Y:S01]  /*0e20*/  PRMT R6, R19, 0x7632, R6 ;  /* 0x0000763213067816 */ /* 0x000fe20000000006 */
[----:B------:R-:W-:Y:S01]  /*0e30*/  FADD.FTZ R8, RZ, R8 ;  /* 0x00000008ff087221 */ /* 0x000fe20000010000 */
[----:B------:R-:W-:Y:S01]  /*0e40*/  FMUL.FTZ R12, R4, R4 ;  /* 0x00000004040c7220 */ /* 0x000fe20000410000 */
[----:B------:R-:W-:Y:S01]  /*0e50*/  FADD.FTZ R10, R11, R4 ;  /* 0x000000040b0a7221 */ /* 0x000fe20000010000 */
[----:B------:R-:W-:Y:S02]  /*0e60*/  SHF.L.U32 R6, R6, 0x10, RZ ;  /* 0x0000001006067819 */ /* 0x000fe400000006ff */
[----:B------:R-:W-:Y:S01]  /*0e70*/  SHF.L.U32 R17, R19, 0x10, RZ ;  /* 0x0000001013117819 */ /* 0x000fe200000006ff */
[----:B------:R-:W-:Y:S01]  /*0e80*/  FADD.FTZ R8, R8, R15 ;  /* 0x0000000f08087221 */ /* 0x000fe20000010000 */
[----:B------:R-:W-:Y:S01]  /*0e90*/  FFMA.FTZ R15, R11, R11, R12 ;  /* 0x0000000b0b0f7223 */ /* 0x000fe2000001000c */
[----:B------:R-:W-:Y:S01]  /*0ea0*/  FADD.FTZ R10, R13, R10 ;  /* 0x0000000a0d0a7221 */ /* 0x000fe20000010000 */
[----:B------:R-:W-:Y:S01]  /*0eb0*/  FMUL.FTZ R12, R6, R6 ;  /* 0x00000006060c7220 */ /* 0x000fe20000410000 */
[----:B------:R-:W-:Y:S01]  /*0ec0*/  FADD.FTZ R13, R17, R6 ;  /* 0x00000006110d7221 */ /* 0x000fe20000010000 */
[----:B------:R-:W-:-:S02]  /*0ed0*/  FADD.FTZ R15, R8, R15 ;  /* 0x0000000f080f7221 */ /* 0x000fc40000010000 */
[----:B------:R-:W-:Y:S01]  /*0ee0*/  FFMA.FTZ R12, R17, R17, R12 ;  /* 0x00000011110c7223 */ /* 0x000fe2000001000c */
[----:B------:R-:W-:Y:S01]  /*0ef0*/  FADD.FTZ R13, R10, R13 ;  /* 0x0000000d0a0d7221 */ /* 0x000fe20000010000 */
[C---:B---3--:R-:W-:Y:S01]  /*0f00*/  PRMT R19, R21.reuse, 0x7632, R19 ;  /* 0x0000763215137816 */ /* 0x048fe20000000013 */
[----:B------:R-:W-:-:S03]  /*0f10*/  IMAD.U32 R8, R21, 0x10000, RZ ;  /* 0x0001000015087824 */ /* 0x000fc600078e00ff */
[----:B------:R-:W-:Y:S02]  /*0f20*/  SHF.L.U32 R19, R19, 0x10, RZ ;  /* 0x0000001013137819 */ /* 0x000fe400000006ff */
[----:B-----5:R-:W-:Y:S01]  /*0f30*/  PRMT R10, R23, 0x7632, R10 ;  /* 0x00007632170a7816 */ /* 0x020fe2000000000a */
[----:B------:R-:W-:Y:S01]  /*0f40*/  FADD.FTZ R12, R15, R12 ;  /* 0x0000000c0f0c7221 */ /* 0x000fe20000010000 */
[----:B------:R-:W-:Y:S01]  /*0f50*/  SHF.L.U32 R21, R23, 0x10, RZ ;  /* 0x0000001017157819 */ /* 0x000fe200000006ff */
[----:B------:R-:W-:Y:S01]  /*0f60*/  FMUL.FTZ R15, R19, R19 ;  /* 0x00000013130f7220 */ /* 0x000fe20000410000 */
[----:B------:R-:W-:Y:S01]  /*0f70*/  SHF.L.U32 R10, R10, 0x10, RZ ;  /* 0x000000100a0a7819 */ /* 0x000fe200000006ff */
[C---:B------:R-:W-:Y:S02]  /*0f80*/  FADD.FTZ R16, R8.reuse, R19 ;  /* 0x0000001308107221 */ /* 0x040fe40000010000 */
[----:B------:R-:W-:Y:S02]  /*0f90*/  FFMA.FTZ R15, R8, R8, R15 ;  /* 0x00000008080f7223 */ /* 0x000fe4000001000f */
[----:B------:R-:W-:Y:S01]  /*0fa0*/  FADD.FTZ R13, R13, R16 ;  /* 0x000000100d0d7221 */ /* 0x000fe20000010000 */
[----:B------:R-:W-:Y:S01]  /*0fb0*/  FADD.FTZ R18, R21, R10 ;  /* 0x0000000a15127221 */ /* 0x000fe20000010000 */
[----:B------:R-:W-:Y:S01]  /*0fc0*/  FMUL.FTZ R26, R10, R10 ;  /* 0x0000000a0a1a7220 */ /* 0x000fe20000410000 */
[----:B------:R-:W-:Y:S01]  /*0fd0*/  PRMT R16, R25, 0x7632, R16 ;  /* 0x0000763219107816 */ /* 0x000fe20000000010 */
[----:B------:R-:W-:Y:S01]  /*0fe0*/  FADD.FTZ R15, R12, R15 ;  /* 0x0000000f0c0f7221 */ /* 0x000fe20000010000 */
[----:B------:R-:W-:Y:S01]  /*0ff0*/  FADD.FTZ R12, R13, R18 ;  /* 0x000000120d0c7221 */ /* 0x000fe20000010000 */
[----:B------:R-:W-:Y:S01]  /*1000*/  FFMA.FTZ R26, R21, R21, R26 ;  /* 0x00000015151a7223 */ /* 0x000fe2000001001a */
[----:B------:R-:W-:-:S02]  /*1010*/  SHF.L.U32 R16, R16, 0x10, RZ ;  /* 0x0000001010107819 */ /* 0x000fc400000006ff */
[----:B------:R-:W-:Y:S02]  /*1020*/  PRMT R18, R14, 0x7632, R18 ;  /* 0x000076320e127816 */ /* 0x000fe40000000012 */
[----:B------:R-:W-:Y:S01]  /*1030*/  SHF.L.U32 R23, R25, 0x10, RZ ;  /* 0x0000001019177819 */ /* 0x000fe200000006ff */
[----:B------:R-:W-:Y:S01]  /*1040*/  FADD.FTZ R15, R15, R26 ;  /* 0x0000001a0f0f7221 */ /* 0x000fe20000010000 */
[----:B------:R-:W-:Y:S01]  /*1050*/  FMUL.FTZ R26, R16, R16 ;  /* 0x00000010101a7220 */ /* 0x000fe20000410000 */
[----:B------:R-:W-:Y:S01]  /*1060*/  IMAD.U32 R18, R18, 0x10000, RZ ;  /* 0x0001000012127824 */ /* 0x000fe200078e00ff */
[----:B------:R-:W-:Y:S01]  /*1070*/  SHF.L.U32 R25, R14, 0x10, RZ ;  /* 0x000000100e197819 */ /* 0x000fe200000006ff */
[C---:B------:R-:W-:Y:S01]  /*1080*/  FADD.FTZ R13, R23.reuse, R16 ;  /* 0x00000010170d7221 */ /* 0x040fe20000010000 */
[----:B------:R-:W-:Y:S01]  /*1090*/  FFMA.FTZ R26, R23, R23, R26 ;  /* 0x00000017171a7223 */ /* 0x000fe2000001001a */
[----:B------:R-:W-:Y:S02]  /*10a0*/  FMUL.FTZ R14, R18, R18 ;  /* 0x00000012120e7220 */ /* 0x000fe40000410000 */
[----:B------:R-:W-:Y:S01]  /*10b0*/  FADD.FTZ R12, R12, R13 ;  /* 0x0000000d0c0c7221 */ /* 0x000fe20000010000 */
[----:B------:R-:W-:Y:S01]  /*10c0*/  FADD.FTZ R13, R25, R18 ;  /* 0x00000012190d7221 */ /* 0x000fe20000010000 */
[----:B------:R-:W-:Y:S01]  /*10d0*/  FADD.FTZ R15, R15, R26 ;  /* 0x0000001a0f0f7221 */ /* 0x000fe20000010000 */
[----:B------:R-:W-:-:S02]  /*10e0*/  FFMA.FTZ R14, R25, R25, R14 ;  /* 0x00000019190e7223 */ /* 0x000fc4000001000e */
[----:B------:R-:W-:Y:S02]  /*10f0*/  FADD.FTZ R12, R12, R13 ;  /* 0x0000000d0c0c7221 */ /* 0x000fe40000010000 */
[----:B------:R-:W-:-:S03]  /*1100*/  FADD.FTZ R13, R15, R14 ;  /* 0x0000000e0f0d7221 */ /* 0x000fc60000010000 */
[----:B------:R-:W0:Y:S04]  /*1110*/  SHFL.DOWN PT, R15, R12, 0x1, 0x1f ;  /* 0x08201f000c0f7f89 */ /* 0x000e2800000e0000 */
[----:B------:R-:W1:Y:S01]  /*1120*/  SHFL.DOWN PT, R14, R13, 0x1, 0x1f ;  /* 0x08201f000d0e7f89 */ /* 0x000e6200000e0000 */
[----:B0-----:R-:W-:Y:S01]  /*1130*/  @!P2 FADD.FTZ R12, R12, R15 ;  /* 0x0000000f0c0ca221 */ /* 0x001fe20000010000 */
[----:B-1----:R-:W-:-:S04]  /*1140*/  @!P2 FADD.FTZ R13, R13, R14 ;  /* 0x0000000e0d0da221 */ /* 0x002fc80000010000 */
[----:B------:R-:W0:Y:S04]  /*1150*/  SHFL.DOWN PT, R15, R12, 0x2, 0x1f ;  /* 0x08401f000c0f7f89 */ /* 0x000e2800000e0000 */
[----:B------:R-:W1:Y:S01]  /*1160*/  SHFL.DOWN PT, R14, R13, 0x2, 0x1f ;  /* 0x08401f000d0e7f89 */ /* 0x000e6200000e0000 */
[----:B------:R-:W-:-:S13]  /*1170*/  ISETP.GT.AND P2, PT, R22, 0x1d, PT ;  /* 0x0000001d1600780c */ /* 0x000fda0003f44270 */
        /* <DEDUP_REMOVED lines=9> */
[----:B------:R-:W-:Y:S01]  /*1210*/  ISETP.GT.AND P2, PT, R22, 0x17, PT ;  /* 0x000000171600780c */ /* 0x000fe20003f44270 */
        /* <DEDUP_REMOVED lines=11> */
.L_x_1526:
[----:B------:R-:W-:Y:S05]  /*12d0*/  BSYNC.RECONVERGENT B0 ;  /* 0x0000000000007941 */ /* 0x000fea0003800200 */
.L_x_1525:
        /* <DEDUP_REMOVED lines=16> */
.L_x_1528:
[----:B------:R-:W-:Y:S05]  /*13e0*/  BSYNC.RECONVERGENT B0 ;  /* 0x0000000000007941 */ /* 0x000fea0003800200 */
.L_x_1527:
        /* <DEDUP_REMOVED lines=15> */
[----:B------:R-:W-:Y:S01]  /*14e0*/  MOV R15, UR14 ;  /* 0x0000000e000f7c02 */ /* 0x000fe20008000f00 */
[----:B------:R-:W-:Y:S01]  /*14f0*/  UIADD3 UR11, UPT, UPT, -UR11, 0x1, URZ ;  /* 0x000000010b0b7890 */ /* 0x000fe2000fffe1ff */
[----:B------:R-:W-:Y:S01]  /*1500*/  MOV R14, UR14 ;  /* 0x0000000e000e7c02 */ /* 0x000fe20008000f00 */
[----:B------:R-:W-:-:S04]  /*1510*/  UIMAD.WIDE.U32 UR12, UR12, 0x8, UR18 ;  /* 0x000000080c0c78a5 */ /* 0x000fc8000f8e0012 */
[----:B------:R-:W-:Y:S02]  /*1520*/  MOV R45, UR11 ;  /* 0x0000000b002d7c02 */ /* 0x000fe40008000f00 */
[----:B----4-:R-:W-:Y:S01]  /*1530*/  LEA R12, P4, R15, R12, 0x2 ;  /* 0x0000000c0f0c7211 */ /* 0x010fe200078810ff */
[----:B------:R-:W-:-:S03]  /*1540*/  IMAD.U32 R15, RZ, RZ, UR13 ;  /* 0x0000000dff0f7e24 */ /* 0x000fc6000f8e00ff */
[----:B------:R-:W-:Y:S02]  /*1550*/  LEA.HI.X R13, R14, R13, RZ, 0x2, P4 ;  /* 0x0000000d0e0d7211 */ /* 0x000fe400020f14ff */
[----:B------:R-:W-:Y:S02]  /*1560*/  PLOP3.LUT P4, PT, PT, PT, UP1, 0x80, 0x8 ;  /* 0x000000000008781c */ /* 0x000fe40003f8f018 */
[----:B------:R-:W-:Y:S02]  /*1570*/  MOV R14, UR12 ;  /* 0x0000000c000e7c02 */ /* 0x000fe40008000f00 */
[----:B--2---:R-:W-:-:S03]  /*1580*/  SEL R29, R20, RZ, !P4 ;  /* 0x000000ff141d7207 */ /* 0x004fc60006000000 */
[----:B------:R4:W-:Y:S01]  /*1590*/  STG.E.64 desc[UR16][R14.64], R26 ;  /* 0x0000001a0e007986 */ /* 0x0009e2000c101b10 */
[----:B------:R-:W-:Y:S01]  /*15a0*/  ISETP.NE.AND P4, PT, R29, -0x1, PT ;  /* 0xffffffff1d00780c */ /* 0x000fe20003f85270 */
[----:B------:R-:W-:Y:S06]  /*15b0*/  MEMBAR.ALL.GPU ;  /* 0x0000000000007992 */ /* 0x000fec000000a000 */
[----:B------:R-:W-:-:S00]  /*15c0*/  ERRBAR ;  /* 0x00000000000079ab */ /* 0x000fc00000000000 */
[----:B------:R-:W-:Y:S06]  /*15d0*/  CGAERRBAR ;  /* 0x00000000000075ab */ /* 0x000fec0000000000 */
[----:B------:R4:W-:Y:S01]  /*15e0*/  REDG.E.ADD.S32.STRONG.GPU desc[UR16][R12.64], R45 ;  /* 0x0000002d0c00798e */ /* 0x0009e2000c12e310 */
[----:B------:R-:W-:Y:S05]  /*15f0*/  @!P4 BRA `(.L_x_1530) ;  /* 0x000000000014c947 */ /* 0x000fea0003800000 */
.L_x_1531:
[----:B----4-:R-:W2:Y:S04]  /*1600*/  LDG.E.STRONG.GPU R14, desc[UR16][R12.64] ;  /* 0x000000100c0e7981 */ /* 0x010ea8000c1ef900 */
[----:B--2---:R-:W-:Y:S01]  /*1610*/  CCTL.IVALL ;  /* 0x00000000ff00798f */ /* 0x004fe20002000000 */
[----:B------:R-:W-:Y:S05]  /*1620*/  YIELD ;  /* 0x0000000000007946 */ /* 0x000fea0003800000 */
[----:B------:R-:W-:-:S13]  /*1630*/  ISETP.NE.AND P4, PT, R14, R29, PT ;  /* 0x0000001d0e00720c */ /* 0x000fda0003f85270 */
[----:B------:R-:W-:Y:S05]  /*1640*/  @P4 BRA `(.L_x_1531) ;  /* 0xfffffffc00ec4947 */ /* 0x000fea000383ffff */
.L_x_1530:
        /* <DEDUP_REMOVED lines=8> */
[----:B------:R-:W-:Y:S02]  /*16d0*/  ULEA UR22, UR21, UR6, 0x1 ;  /* 0x0000000615167291 */ /* 0x000fe4000f8e08ff */
[----:B------:R-:W-:Y:S02]  /*16e0*/  UIMAD UR12, UR21, 0x6, UR6 ;  /* 0x00000006150c78a4 */ /* 0x000fe4000f8e0206 */
[----:B------:R-:W-:-:S02]  /*16f0*/  ULEA UR13, UR21, UR6, 0x2 ;  /* 0x00000006150d7291 */ /* 0x000fc4000f8e10ff */
[----:B------:R-:W-:Y:S02]  /*1700*/  UIADD3 UR14, UPT, UPT, UR6, UR21, URZ ;  /* 0x00000015060e7290 */ /* 0x000fe4000fffe0ff */
[----:B------:R-:W-:Y:S01]  /*1710*/  UIADD3 UR15, UPT, UPT, -UR20, URZ, URZ ;  /* 0x000000ff140f7290 */ /* 0x000fe2000fffe1ff */
[----:B------:R-:W-:Y:S01]  /*1720*/  UMOV UR5, URZ ;  /* 0x000000ff00057c82 */ /* 0x000fe20008000000 */
[----:B------:R-:W-:-:S10]  /*1730*/  UMOV UR11, UR6 ;  /* 0x00000006000b7c82 */ /* 0x000fd40008000000 */
.L_x_1533:
[----:B------:R-:W-:Y:S01]  /*1740*/  UIADD3 UR26, UPT, UPT, UR5, 0x1, URZ ;  /* 0x00000001051a7890 */ /* 0x000fe2000fffe0ff */
[----:B------:R-:W-:-:S05]  /*1750*/  ISETP.EQ.OR P2, PT, RZ, UR15, P3 ;  /* 0x0000000fff007c0c */ /* 0x000fca0009f42670 */
[----:B----4-:R-:W-:-:S04]  /*1760*/  MOV R12, UR26 ;  /* 0x0000001a000c7c02 */ /* 0x010fc80008000f00 */
        /* <DEDUP_REMOVED lines=8> */
[----:B------:R-:W-:Y:S01]  /*17f0*/  MOV R14, UR26 ;  /* 0x0000001a000e7c02 */ /* 0x000fe20008000f00 */
[----:B------:R-:W-:Y:S01]  /*1800*/  UIADD3 UR26, UPT, UPT, UR5, 0x2, URZ ;  /* 0x00000002051a7890 */ /* 0x000fe2000fffe0ff */
[----:B------:R-:W-:-:S05]  /*1810*/  IMAD.U32 R15, RZ, RZ, UR27 ;  /* 0x0000001bff0f7e24 */ /* 0x000fca000f8e00ff */
        /* <DEDUP_REMOVED lines=8> */
[----:B------:R-:W-:Y:S02]  /*18a0*/  MOV R28, UR26 ;  /* 0x0000001a001c7c02 */ /* 0x000fe40008000f00 */
[----:B--2---:R-:W-:-:S06]  /*18b0*/  MOV R29, UR27 ;  /* 0x0000001b001d7c02 */ /* 0x004fcc0008000f00 */
[----:B------:R-:W2:Y:S01]  /*18c0*/  @!P5 LDG.E.64 R28, desc[UR16][R28.64] ;  /* 0x000000101c1cd981 */ /* 0x000ea2000c1e1b00 */
[----:B------:R-:W-:-:S05]  /*18d0*/  VOTEU.ALL UP1, P6 ;  /* 0x0000000000ff7886 */ /* 0x000fca0003020000 */
[----:B------:R-:W-:Y:S01]  /*18e0*/  @!UP1 UIMAD.WIDE.U32 UR26, UR23, 0x8, UR18 ;  /* 0x00000008171a98a5 */ /* 0x000fe2000f8e0012 */
[----:B0--3--:R-:W-:Y:S01]  /*18f0*/  @!P2 FADD.FTZ R26, R26, R12 ;  /* 0x0000000c1a1aa221 */ /* 0x009fe20000010000 */
[----:B------:R-:W-:-:S04]  /*1900*/  @!P2 FADD.FTZ R27, R27, R13 ;  /* 0x0000000d1b1ba221 */ /* 0x000fc80000010000 */
[----:B------:R-:W-:Y:S01]  /*1910*/  MOV R12, UR26 ;  /* 0x0000001a000c7c02 */ /* 0x000fe20008000f00 */
[----:B------:R-:W-:Y:S01]  /*1920*/  IMAD.U32 R13, RZ, RZ, UR27 ;  /* 0x0000001bff0d7e24 */ /* 0x000fe2000f8e00ff */
[----:B------:R-:W-:Y:S01]  /*1930*/  UIADD3 UR26, UPT, UPT, UR5, 0x4, URZ ;  /* 0x00000004051a7890 */ /* 0x000fe2000fffe0ff */
[----:B----4-:R-:W-:-:S04]  /*1940*/  @!P4 FADD.FTZ R26, R26, R14 ;  /* 0x0000000e1a1ac221 */ /* 0x010fc80000010000 */
[----:B------:R-:W3:Y:S01]  /*1950*/  @!P6 LDG.E.64 R12, desc[UR16][R12.64] ;  /* 0x000000100c0ce981 */ /* 0x000ee2000c1e1b00 */
[----:B------:R-:W-:Y:S01]  /*1960*/  MOV R14, UR26 ;  /* 0x0000001a000e7c02 */ /* 0x000fe20008000f00 */
        /* <DEDUP_REMOVED lines=14> */
[----:B------:R-:W-:Y:S01]  /*1a50*/  MOV R14, UR26 ;  /* 0x0000001a000e7c02 */ /* 0x000fe20008000f00 */
[----:B------:R-:W-:Y:S01]  /*1a60*/  UIADD3 UR26, UPT, UPT, UR5, 0x6, URZ ;  /* 0x00000006051a7890 */ /* 0x000fe2000fffe0ff */
[----:B------:R-:W-:-:S06]  /*1a70*/  IMAD.U32 R15, RZ, RZ, UR27 ;  /* 0x0000001bff0f7e24 */ /* 0x000fcc000f8e00ff */
        /* <DEDUP_REMOVED lines=11> */
[----:B------:R-:W-:Y:S02]  /*1b30*/  MOV R12, UR26 ;  /* 0x0000001a000c7c02 */ /* 0x000fe40008000f00 */
[----:B------:R-:W-:Y:S01]  /*1b40*/  MOV R13, UR27 ;  /* 0x0000001b000d7c02 */ /* 0x000fe20008000f00 */
[----:B------:R-:W-:-:S05]  /*1b50*/  @!UP1 UIMAD.WIDE.U32 UR26, UR25, 0x8, UR18 ;  /* 0x00000008191a98a5 */ /* 0x000fca000f8e0012 */
[----:B------:R-:W3:Y:S01]  /*1b60*/  @!P6 LDG.E.64 R12, desc[UR16][R12.64] ;  /* 0x000000100c0ce981 */ /* 0x000ee2000c1e1b00 */
[----:B--2---:R-:W-:Y:S01]  /*1b70*/  @!P4 FADD.FTZ R26, R26, R28 ;  /* 0x0000001c1a1ac221 */ /* 0x004fe20000010000 */
[----:B------:R-:W-:Y:S01]  /*1b80*/  @!P4 FADD.FTZ R27, R27, R29 ;  /* 0x0000001d1b1bc221 */ /* 0x000fe20000010000 */
[----:B------:R-:W-:Y:S01]  /*1b90*/  MOV R28, UR26 ;  /* 0x0000001a001c7c02 */ /* 0x000fe20008000f00 */
[----:B------:R-:W-:-:S06]  /*1ba0*/  IMAD.U32 R29, RZ, RZ, UR27 ;  /* 0x0000001bff1d7e24 */ /* 0x000fcc000f8e00ff */
[----:B------:R-:W2:Y:S01]  /*1bb0*/  @!P5 LDG.E.64 R28, desc[UR16][R28.64] ;  /* 0x000000101c1cd981 */ /* 0x000ea2000c1e1b00 */
[----:B------:R-:W-:Y:S02]  /*1bc0*/  UIADD3 UR5, UPT, UPT, UR5, 0x8, URZ ;  /* 0x0000000805057890 */ /* 0x000fe4000fffe0ff */
[----:B------:R-:W-:Y:S02]  /*1bd0*/  UIADD3 UR15, UPT, UPT, UR15, 0x8, URZ ;  /* 0x000000080f0f7890 */ /* 0x000fe4000fffe0ff */
[----:B------:R-:W-:Y:S02]  /*1be0*/  ULEA UR11, UR21, UR11, 0x3 ;  /* 0x0000000b150b7291 */ /* 0x000fe4000f8e18ff */
        /* <DEDUP_REMOVED lines=16> */
.L_x_1532:
[----:B----4-:R-:W-:-:S04]  /*1cf0*/  LOP3.LUT R12, R20, 0x7, RZ, 0xc0, !PT ;  /* 0x00000007140c7812 */ /* 0x010fc800078ec0ff */
[----:B------:R-:W-:-:S13]  /*1d00*/  ISETP.NE.AND P2, PT, R12, RZ, PT ;  /* 0x000000ff0c00720c */ /* 0x000fda0003f45270 */
[----:B------:R-:W-:Y:S05]  /*1d10*/  @!P2 BRA `(.L_x_1529) ;  /* 0x00000004006ca947 */ /* 0x000fea0003800000 */
[----:B------:R-:W-:-:S04]  /*1d20*/  IADD3 R12, PT, PT, R12, -0x1, RZ ;  /* 0xffffffff0c0c7810 */ /* 0x000fc80007ffe0ff */
        /* <DEDUP_REMOVED lines=13> */
[----:B------:R-:W-:-:S04]  /*1e00*/  MOV R12, UR12 ;  /* 0x0000000c000c7c02 */ /* 0x000fc80008000f00 */
[----:B------:R-:W-:Y:S01]  /*1e10*/  ISETP.EQ.OR P4, PT, R12, UR20, P3 ;  /* 0x000000140c007c0c */ /* 0x000fe20009f82670 */
[----:B------:R-:W-:-:S05]  /*1e20*/  IMAD.U32 R12, RZ, RZ, UR11 ;  /* 0x0000000bff0c7e24 */ /* 0x000fca000f8e00ff */
[----:B------:R-:W-:Y:S02]  /*1e30*/  ISETP.EQ.OR P5, PT, R12, UR20, P3 ;  /* 0x000000140c007c0c */ /* 0x000fe40009fa2670 */
[----:B------:R-:W-:-:S04]  /*1e40*/  MOV R12, UR14 ;  /* 0x0000000e000c7c02 */ /* 0x000fc80008000f00 */
[----:B------:R-:W-:Y:S01]  /*1e50*/  ISETP.EQ.OR P6, PT, R12, UR20, P3 ;  /* 0x000000140c007c0c */ /* 0x000fe20009fc2670 */
[----:B------:R-:W-:-:S05]  /*1e60*/  VOTEU.ALL UP2, P4 ;  /* 0x0000000000ff7886 */ /* 0x000fca0002040000 */
[----:B------:R-:W-:Y:S01]  /*1e70*/  @!UP2 UIMAD UR12, UR12, UR21, UR6 ;  /* 0x000000150c0ca2a4 */ /* 0x000fe2000f8e0206 */
[----:B------:R-:W-:-:S03]  /*1e80*/  VOTEU.ALL UP1, P5 ;  /* 0x0000000000ff7886 */ /* 0x000fc60002820000 */
[----:B------:R-:W-:-:S03]  /*1e90*/  @!UP2 UIMAD.WIDE.U32 UR12, UR12, 0x8, UR18 ;  /* 0x000000080c0ca8a5 */ /* 0x000fc6000f8e0012 */
[----:B------:R-:W-:Y:S01]  /*1ea0*/  VOTEU.ALL UP2, P6 ;  /* 0x0000000000ff7886 */ /* 0x000fe20003040000 */
[----:B------:R-:W-:Y:S02]  /*1eb0*/  @!UP1 UIMAD UR11, UR11, UR21, UR6 ;  /* 0x000000150b0b92a4 */ /* 0x000fe4000f8e0206 */
[----:B------:R-:W-:Y:S02]  /*1ec0*/  MOV R12, UR12 ;  /* 0x0000000c000c7c02 */ /* 0x000fe40008000f00 */
[----:B------:R-:W-:Y:S01]  /*1ed0*/  MOV R13, UR13 ;  /* 0x0000000d000d7c02 */ /* 0x000fe20008000f00 */
[----:B------:R-:W-:Y:S02]  /*1ee0*/  @!UP2 UIMAD UR14, UR14, UR21, UR6 ;  /* 0x000000150e0ea2a4 */ /* 0x000fe4000f8e0206 */
[----:B------:R-:W-:-:S03]  /*1ef0*/  @!UP1 UIMAD.WIDE.U32 UR12, UR11, 0x8, UR18 ;  /* 0x000000080b0c98a5 */ /* 0x000fc6000f8e0012 */
[----:B------:R-:W4:Y:S01]  /*1f00*/  @!P4 LDG.E.64 R12, desc[UR16][R12.64] ;  /* 0x000000100c0cc981 */ /* 0x000f22000c1e1b00 */
[----:B------:R-:W-:Y:S02]  /*1f10*/  @!UP2 UIMAD.WIDE.U32 UR14, UR14, 0x8, UR18 ;  /* 0x000000080e0ea8a5 */ /* 0x000fe4000f8e0012 */
[----:B------:R-:W-:Y:S02]  /*1f20*/  MOV R44, UR12 ;  /* 0x0000000c002c7c02 */ /* 0x000fe40008000f00 */
[----:B------:R-:W-:Y:S02]  /*1f30*/  MOV R45, UR13 ;  /* 0x0000000d002d7c02 */ /* 0x000fe40008000f00 */
[----:B-1----:R-:W-:Y:S01]  /*1f40*/  IMAD.U32 R28, RZ, RZ, UR14 ;  /* 0x0000000eff1c7e24 */ /* 0x002fe2000f8e00ff */
[----:B--2---:R-:W-:-:S06]  /*1f50*/  MOV R29, UR15 ;  /* 0x0000000f001d7c02 */ /* 0x004fcc0008000f00 */
[----:B------:R-:W2:Y:S01]  /*1f60*/  @!P6 LDG.E.64 R28, desc[UR16][R28.64] ;  /* 0x000000101c1ce981 */ /* 0x000ea2000c1e1b00 */
[----:B0--3--:R-:W-:Y:S01]  /*1f70*/  @!P2 FADD.FTZ R26, R26, R14 ;  /* 0x0000000e1a1aa221 */ /* 0x009fe20000010000 */
[----:B------:R-:W-:Y:S02]  /*1f80*/  @!P2 FADD.FTZ R27, R27, R15 ;  /* 0x0000000f1b1ba221 */ /* 0x000fe40000010000 */
[----:B------:R-:W3:Y:S01]  /*1f90*/  @!P5 LDG.E.64 R14, desc[UR16][R44.64] ;  /* 0x000000102c0ed981 */ /* 0x000ee2000c1e1b00 */
[----:B----4-:R-:W-:Y:S01]  /*1fa0*/  @!P4 FADD.FTZ R26, R26, R12 ;  /* 0x0000000c1a1ac221 */ /* 0x010fe20000010000 */
[----:B------:R-:W-:-:S04]  /*1fb0*/  MOV R12, UR5 ;  /* 0x00000005000c7c02 */ /* 0x000fc80008000f00 */
[----:B------:R-:W-:Y:S01]  /*1fc0*/  IADD3 R12, PT, PT, R12, 0x4, RZ ;  /* 0x000000040c0c7810 */ /* 0x000fe20007ffe0ff */
[----:B------:R-:W-:-:S03]  /*1fd0*/  @!P4 FADD.FTZ R27, R27, R13 ;  /* 0x0000000d1b1bc221 */ /* 0x000fc60000010000 */
[----:B------:R-:W-:Y:S01]  /*1fe0*/  R2UR UR5, R12 ;  /* 0x000000000c0572ca */ /* 0x000fe200000e0000 */
[----:B---3--:R-:W-:Y:S01]  /*1ff0*/  @!P5 FADD.FTZ R26, R26, R14 ;  /* 0x0000000e1a1ad221 */ /* 0x008fe20000010000 */
[----:B------:R-:W-:-:S03]  /*2000*/  @!P5 FADD.FTZ R27, R27, R15 ;  /* 0x0000000f1b1bd221 */ /* 0x000fc60000010000 */
[----:B--2---:R-:W-:Y:S01]  /*2010*/  @!P6 FADD.FTZ R26, R26, R28 ;  /* 0x0000001c1a1ae221 */ /* 0x004fe20000010000 */
[----:B------:R-:W-:-:S09]  /*2020*/  @!P6 FADD.FTZ R27, R27, R29 ;  /* 0x0000001d1b1be221 */ /* 0x000fd20000010000 */
.L_x_1534:
[----:B------:R-:W-:-:S13]  /*2030*/  LOP3.LUT P2, R12, R20, 0x3, RZ, 0xc0, !PT ;  /* 0x00000003140c7812 */ /* 0x000fda000784c0ff */
[----:B------:R-:W-:Y:S05]  /*2040*/  @!P2 BRA `(.L_x_1529) ;  /* 0x0000000000a0a947 */ /* 0x000fea0003800000 */
[----:B------:R-:W-:-:S13]  /*2050*/  ISETP.NE.AND P2, PT, R12, 0x1, PT ;  /* 0x000000010c00780c */ /* 0x000fda0003f45270 */
[----:B------:R-:W-:Y:S05]  /*2060*/  @!P2 BRA `(.L_x_1535) ;  /* 0x000000000060a947 */ /* 0x000fea0003800000 */
[----:B------:R-:W-:Y:S02]  /*2070*/  UIADD3 UR12, UPT, UPT, UR5, 0x1, URZ ;  /* 0x00000001050c7890 */ /* 0x000fe4000fffe0ff */
[----:B------:R-:W-:-:S04]  /*2080*/  MOV R12, UR5 ;  /* 0x00000005000c7c02 */ /* 0x000fc80008000f00 */
        /* <DEDUP_REMOVED lines=12> */
[----:B------:R-:W0:Y:S01]  /*2150*/  @!P4 LDG.E.64 R12, desc[UR16][R12.64] ;  /* 0x000000100c0cc981 */ /* 0x000e22000c1e1b00 */
[----:B------:R-:W-:-:S06]  /*2160*/  MOV R15, UR13 ;  /* 0x0000000d000f7c02 */ /* 0x000fcc0008000f00 */
        /* <DEDUP_REMOVED lines=8> */
.L_x_1535:
[----:B------:R-:W-:Y:S01]  /*21f0*/  IMAD.U32 R13, RZ, RZ, UR5 ;  /* 0x00000005ff0d7e24 */ /* 0x000fe2000f8e00ff */
[----:B------:R-:W-:Y:S01]  /*2200*/  LOP3.LUT R12, R20, 0x1, RZ, 0xc0, !PT ;  /* 0x00000001140c7812 */ /* 0x000fe200078ec0ff */
[----:B------:R-:W-:Y:S03]  /*2210*/  BSSY.RECONVERGENT B0, `(.L_x_1529) ;  /* 0x000000b000007945 */ /* 0x000fe60003800200 */
[----:B------:R-:W-:-:S04]  /*2220*/  ISETP.EQ.OR P2, PT, R13, UR20, P3 ;  /* 0x000000140d007c0c */ /* 0x000fc80009f42670 */
[----:B------:R-:W-:-:S13]  /*2230*/  ISETP.NE.U32.OR P2, PT, R12, 0x1, P2 ;  /* 0x000000010c00780c */ /* 0x000fda0001745470 */
        /* <DEDUP_REMOVED lines=8> */
.L_x_1536:
[----:B------:R-:W-:Y:S05]  /*22c0*/  BSYNC.RECONVERGENT B0 ;  /* 0x0000000000007941 */ /* 0x000fea0003800200 */
.L_x_1529:
[----:B------:R-:W4:Y:S01]  /*22d0*/  S2UR UR11, SR_CgaCtaId ;  /* 0x00000000000b79c3 */ /* 0x000f220000008800 */
[----:B------:R-:W0:Y:S01]  /*22e0*/  LDCU UR12, c[0x0][0x414] ;  /* 0x00008280ff0c77ac */ /* 0x000e220008000800 */
[----:B------:R-:W-:Y:S01]  /*22f0*/  MOV R13, UR9 ;  /* 0x00000009000d7c02 */ /* 0x000fe20008000f00 */
[----:B------:R-:W-:-:S05]  /*2300*/  UMOV UR5, 0x400 ;  /* 0x0000040000057882 */ /* 0x000fca0000000000 */
[----:B-12---:R-:W1:Y:S08]  /*2310*/  @P0 LDC.64 R28, c[0x0][0x388] ;  /* 0x0000e200ff1c0b82 */ /* 0x006e700000000a00 */
[----:B------:R-:W2:Y:S01]  /*2320*/  LDC.64 R44, c[0x0][0x3a0] ;  /* 0x0000e800ff2c7b82 */ /* 0x000ea20000000a00 */
[----:B0-----:R-:W-:Y:S01]  /*2330*/  @P0 FMUL.FTZ R14, R26, UR12 ;  /* 0x0000000c1a0e0c20 */ /* 0x001fe20008410000 */
[----:B------:R-:W-:Y:S01]  /*2340*/  @P0 FMUL.FTZ R15, R27, UR12 ;  /* 0x0000000c1b0f0c20 */ /* 0x000fe20008410000 */
[----:B----4-:R-:W-:Y:S01]  /*2350*/  ULEA UR5, UR11, UR5, 0x18 ;  /* 0x000000050b057291 */ /* 0x010fe2000f8ec0ff */
[----:B-1----:R-:W-:-:S08]  /*2360*/  @P0 IMAD.WIDE R28, R13, 0x8, R28 ;  /* 0x000000080d1c0825 */ /* 0x002fd000078e021c */
[----:B------:R-:W-:Y:S01]  /*2370*/  @!P3 STS.64 [UR5+0x30], R26 ;  /* 0x0000301aff00b988 */ /* 0x000fe20008000a05 */
[----:B------:R-:W0:Y:S03]  /*2380*/  LDC.64 R12, c[0x0][0x398] ;  /* 0x0000e600ff0c7b82 */ /* 0x000e260000000a00 */
[----:B------:R1:W-:Y:S05]  /*2390*/  @P0 STG.E.64 desc[UR16][R28.64], R14 ;  /* 0x0000000e1c000986 */ /* 0x0003ea000c101b10 */
[----:B------:R-:W-:Y:S01]  /*23a0*/  BAR.SYNC.DEFER_BLOCKING 0x0 ;  /* 0x0000000000007b1d */ /* 0x000fe20000010000 */
[----:B-1----:R-:W-:-:S05]  /*23b0*/  IADD3 R15, PT, PT, R39, UR10, RZ ;  /* 0x0000000a270f7c10 */ /* 0x002fca000fffe0ff */
[----:B--2---:R-:W-:-:S04]  /*23c0*/  IMAD.WIDE R44, R15, 0x4, R44 ;  /* 0x000000040f2c7825 */ /* 0x004fc800078e022c */
[----:B0-----:R-:W-:Y:S02]  /*23d0*/  IMAD.WIDE R12, R15, 0x4, R12 ;  /* 0x000000040f0c7825 */ /* 0x001fe400078e020c */
[----:B------:R0:W5:Y:S04]  /*23e0*/  LDG.E.64 R14, desc[UR16][R44.64] ;  /* 0x000000102c0e7981 */ /* 0x000168000c1e1b00 */
[----:B------:R-:W5:Y:S04]  /*23f0*/  LDG.E.64 R12, desc[UR16][R12.64] ;  /* 0x000000100c0c7981 */ /* 0x000f68000c1e1b00 */
[----:B------:R-:W1:Y:S02]  /*2400*/  LDS.64 R28, [UR5+0x30] ;  /* 0x00003005ff1c7984 */ /* 0x000e640008000a00 */
[----:B-1----:R-:W-:-:S05]  /*2410*/  FMUL.FTZ R28, R28, UR12 ;  /* 0x0000000c1c1c7c20 */ /* 0x002fca0008410000 */
[----:B------:R-:W-:-:S13]  /*2420*/  R2UR UR5, R28 ;  /* 0x000000001c0572ca */ /* 0x000fda00000e0000 */
[----:B------:R-:W-:-:S05]  /*2430*/  MOV R28, UR5 ;  /* 0x00000005001c7c02 */ /* 0x000fca0008000f00 */
[----:B------:R-:W-:-:S04]  /*2440*/  FMUL.FTZ R28, R28, UR5 ;  /* 0x000000051c1c7c20 */ /* 0x000fc80008410000 */
[----:B------:R-:W-:-:S05]  /*2450*/  FFMA.FTZ R28, R29, UR12, -R28 ;  /* 0x0000000c1d1c7c23 */ /* 0x000fca000801081c */
[----:B------:R-:W-:-:S13]  /*2460*/  FSETP.GTU.FTZ.AND P2, PT, R28, RZ, PT ;  /* 0x000000ff1c00720b */ /* 0x000fda0003f5c000 */
[----:B------:R-:W-:-:S05]  /*2470*/  VOTEU.ANY UP1, P2 ;  /* 0x0000000000ff7886 */ /* 0x000fca0001020100 */
[----:B------:R-:W1:Y:S01]  /*2480*/  @UP1 LDCU UR10, c[0x0][0x3a8] ;  /* 0x00007500ff0a17ac */ /* 0x000e620008000800 */
[----:B------:R-:W-:-:S13]  /*2490*/  PLOP3.LUT P2, PT, PT, PT, UP1, 0x80, 0x8 ;  /* 0x000000000008781c */ /* 0x000fda0003f4f018 */
[----:B-1----:R-:W-:-:S06]  /*24a0*/  @P2 FADD.FTZ R28, R28, UR10 ;  /* 0x0000000a1c1c2e21 */ /* 0x002fcc0008010000 */
[----:B------:R-:W1:Y:S01]  /*24b0*/  @P2 MUFU.RSQ R28, R28 ;  /* 0x0000001c001c2308 */ /* 0x000e620000001400 */
[----:B------:R-:W-:Y:S01]  /*24c0*/  BSSY.RECONVERGENT B0, `(.L_x_1537) ;  /* 0x00001ce000007945 */ /* 0x000fe20003800200 */
[----:B------:R-:W-:Y:S01]  /*24d0*/  UMOV UR10, 0x3f800000 ;  /* 0x3f800000000a7882 */ /* 0x000fe20000000000 */
[----:B-1----:R-:W-:-:S13]  /*24e0*/  @P2 R2UR UR11, R28 ;  /* 0x000000001c0b22ca */ /* 0x002fda00000e0000 */
[----:B------:R-:W-:Y:S01]  /*24f0*/  @UP1 UMOV UR10, UR11 ;  /* 0x0000000b000a1c82 */ /* 0x000fe20008000000 */
[----:B0-----:R-:W-:Y:S05]  /*2500*/  BRA.U UP0, `(.L_x_1538) ;  /* 0x0000000900f87547 */ /* 0x001fea000b800000 */
[----:B------:R-:W0:Y:S01]  /*2510*/  LDCU.64 UR14, c[0x0][0x3e8] ;  /* 0x00007d00ff0e77ac */ /* 0x000e220008000a00 */
[C---:B------:R-:W-:Y:S01]  /*2520*/  VIADD R44, R38.reuse, 0x40 ;  /* 0x00000040262c7836 */ /* 0x040fe20000000000 */
[----:B------:R-:W-:Y:S01]  /*2530*/  BSSY.RECONVERGENT B1, `(.L_x_1539) ;  /* 0x0000017000017945 */ /* 0x000fe20003800200 */
[----:B0-----:R-:W-:-:S03]  /*2540*/  ISETP.GE.U32.AND P1, PT, R38, UR14, PT ;  /* 0x0000000e26007c0c */ /* 0x001fc6000bf26070 */
[----:B------:R-:W-:Y:S02]  /*2550*/  ISETP.GE.U32.AND P2, PT, R44, UR14, PT ;  /* 0x0000000e2c007c0c */ /* 0x000fe4000bf46070 */
[----:B------:R-:W-:-:S13]  /*2560*/  ISETP.GE.AND.EX P1, PT, R35, UR15, PT, P1 ;  /* 0x0000000f23007c0c */ /* 0x000fda000bf26310 */
[----:B------:R-:W-:Y:S05]  /*2570*/  @P1 BRA `(.L_x_1540) ;  /* 0x0000000000481947 */ /* 0x000fea0003800000 */
[----:B------:R-:W0:Y:S01]  /*2580*/  LDCU.64 UR18, c[0x0][0x3e0] ;  /* 0x00007c00ff1277ac */ /* 0x000e220008000a00 */
[----:B---3--:R-:W-:Y:S01]  /*2590*/  MOV R26, R42 ;  /* 0x0000002a001a7202 */ /* 0x008fe20000000f00 */
[----:B------:R-:W-:Y:S01]  /*25a0*/  FADD.FTZ R0, R0, -UR5 ;  /* 0x8000000500007e21 */ /* 0x000fe20008010000 */
[----:B------:R-:W-:Y:S01]  /*25b0*/  MOV R27, R41 ;  /* 0x00000029001b7202 */ /* 0x000fe20000000f00 */
[----:B------:R-:W1:Y:S01]  /*25c0*/  LDCU.64 UR12, c[0x0][0x380] ;  /* 0x00007000ff0c77ac */ /* 0x000e620008000a00 */
[----:B0-----:R-:W-:Y:S02]  /*25d0*/  IMAD R29, R35, UR18, RZ ;  /* 0x00000012231d7c24 */ /* 0x001fe4000f8e02ff */
[----:B------:R-:W-:-:S04]  /*25e0*/  IMAD.WIDE.U32 R26, R38, UR18, R26 ;  /* 0x00000012261a7c25 */ /* 0x000fc8000f8e001a */
[----:B------:R-:W-:Y:S01]  /*25f0*/  IMAD R29, R38, UR19, R29 ;  /* 0x00000013261d7c24 */ /* 0x000fe2000f8e021d */
[----:B-1----:R-:W-:-:S04]  /*2600*/  LEA R28, P1, R26, UR12, 0x1 ;  /* 0x0000000c1a1c7c11 */ /* 0x002fc8000f8208ff */
[----:B------:R-:W-:-:S04]  /*2610*/  IADD3 R29, PT, PT, R27, R29, RZ ;  /* 0x0000001d1b1d7210 */ /* 0x000fc80007ffe0ff */
[----:B------:R-:W-:Y:S01]  /*2620*/  LEA.HI.X R29, R26, UR13, R29, 0x1, P1 ;  /* 0x0000000d1a1d7c11 */ /* 0x000fe200088f0c1d */
[----:B------:R-:W-:Y:S01]  /*2630*/  FADD.FTZ R26, R7, -UR5 ;  /* 0x80000005071a7e21 */ /* 0x000fe20008010000 */
[----:B------:R-:W-:-:S03]  /*2640*/  FMUL.FTZ R7, R0, UR10 ;  /* 0x0000000a00077c20 */ /* 0x000fc60008410000 */
[----:B------:R-:W-:Y:S01]  /*2650*/  FMUL.FTZ R26, R26, UR10 ;  /* 0x0000000a1a1a7c20 */ /* 0x000fe20008410000 */
[----:B-----5:R-:W-:-:S03]  /*2660*/  FFMA.FTZ R7, R12, R7, R14 ;  /* 0x000000070c077223 */ /* 0x020fc6000001000e */
[----:B------:R-:W-:-:S05]  /*2670*/  FFMA.FTZ R26, R13, R26, R15 ;  /* 0x0000001a0d1a7223 */ /* 0x000fca000001000f */
[----:B------:R-:W-:-:S05]  /*2680*/  F2FP.BF16.F32.PACK_AB R7, R26, R7 ;  /* 0x000000071a07723e */ /* 0x000fca00000010ff */
[----:B------:R0:W-:Y:S02]  /*2690*/  STG.E desc[UR16][R28.64], R7 ;  /* 0x000000071c007986 */ /* 0x0001e4000c101910 */
.L_x_1540:
[----:B------:R-:W-:Y:S05]  /*26a0*/  BSYNC.RECONVERGENT B1 ;  /* 0x0000000000017941 */ /* 0x000fea0003800200 */
.L_x_1539:
[----:B---3--:R-:W-:Y:S01]  /*26b0*/  SHF.R.S32.HI R27, RZ, 0x1f, R44 ;  /* 0x0000001fff1b7819 */ /* 0x008fe2000001142c */
[----:B------:R-:W-:Y:S01]  /*26c0*/  BSSY.RECONVERGENT B1, `(.L_x_1541) ;  /* 0x0000017000017945 */ /* 0x000fe20003800200 */
[C---:B------:R-:W-:Y:S02]  /*26d0*/  IADD3 R0, PT, PT, R38.reuse, 0x80, RZ ;  /* 0x0000008026007810 */ /* 0x040fe40007ffe0ff */
[----:B------:R-:W-:Y:S02]  /*26e0*/  ISETP.GE.AND.EX P2, PT, R27, UR15, PT, P2 ;  /* 0x0000000f1b007c0c */ /* 0x000fe4000bf46320 */
[----:B0-----:R-:W-:-:S11]  /*26f0*/  IADD3 R7, PT, PT, R38, 0xc0, RZ ;  /* 0x000000c026077810 */ /* 0x001fd60007ffe0ff */
[----:B------:R-:W-:Y:S05]  /*2700*/  @P2 BRA `(.L_x_1542) ;  /* 0x0000000000482947 */ /* 0x000fea0003800000 */
[----:B------:R-:W0:Y:S01]  /*2710*/  LDCU.64 UR12, c[0x0][0x3e0] ;  /* 0x00007c00ff0c77ac */ /* 0x000e220008000a00 */
[----:B------:R-:W-:Y:S02]  /*2720*/  IMAD.MOV.U32 R26, RZ, RZ, R42 ;  /* 0x000000ffff1a7224 */ /* 0x000fe400078e002a */
[----:B------:R-:W-:Y:S01]  /*2730*/  FADD.FTZ R2, R2, -UR5 ;  /* 0x8000000502027e21 */ /* 0x000fe20008010000 */
[----:B------:R-:W1:Y:S01]  /*2740*/  LDCU.64 UR18, c[0x0][0x380] ;  /* 0x00007000ff1277ac */ /* 0x000e620008000a00 */
[----:B0-----:R-:W-:-:S04]  /*2750*/  IMAD R27, R27, UR12, RZ ;  /* 0x0000000c1b1b7c24 */ /* 0x001fc8000f8e02ff */
[----:B------:R-:W-:Y:S01]  /*2760*/  IMAD R29, R44, UR13, R27 ;  /* 0x0000000d2c1d7c24 */ /* 0x000fe2000f8e021b */
[----:B------:R-:W-:-:S03]  /*2770*/  MOV R27, R41 ;  /* 0x00000029001b7202 */ /* 0x000fc60000000f00 */
[----:B------:R-:W-:-:S05]  /*2780*/  IMAD.WIDE.U32 R26, R44, UR12, R26 ;  /* 0x0000000c2c1a7c25 */ /* 0x000fca000f8e001a */
[----:B------:R-:W-:Y:S02]  /*2790*/  IADD3 R29, PT, PT, R27, R29, RZ ;  /* 0x0000001d1b1d7210 */ /* 0x000fe40007ffe0ff */
[----:B-1----:R-:W-:-:S04]  /*27a0*/  LEA R28, P1, R26, UR18, 0x1 ;  /* 0x000000121a1c7c11 */ /* 0x002fc8000f8208ff */
        /* <DEDUP_REMOVED lines=8> */
.L_x_1542:
[----:B------:R-:W-:Y:S05]  /*2830*/  BSYNC.RECONVERGENT B1 ;  /* 0x0000000000017941 */ /* 0x000fea0003800200 */
.L_x_1541:
[----:B------:R-:W-:Y:S01]  /*2840*/  ISETP.GE.U32.AND P5, PT, R0, UR14, PT ;  /* 0x0000000e00007c0c */ /* 0x000fe2000bfa6070 */
[----:B------:R-:W-:Y:S01]  /*2850*/  BSSY.RECONVERGENT B1, `(.L_x_1543) ;  /* 0x0000021000017945 */ /* 0x000fe20003800200 */
[----:B0-----:R-:W-:Y:S02]  /*2860*/  SHF.R.S32.HI R9, RZ, 0x1f, R0 ;  /* 0x0000001fff097819 */ /* 0x001fe40000011400 */
[----:B------:R-:W-:Y:S02]  /*2870*/  ISETP.GE.U32.AND P2, PT, R7, UR14, PT ;  /* 0x0000000e07007c0c */ /* 0x000fe4000bf46070 */
[----:B------:R-:W-:Y:S02]  /*2880*/  ISETP.GE.AND.EX P5, PT, R9, UR15, PT, P5 ;  /* 0x0000000f09007c0c */ /* 0x000fe4000bfa6350 */
[----:B------:R-:W-:Y:S02]  /*2890*/  ISETP.GE.U32.AND P1, PT, R36, UR14, PT ;  /* 0x0000000e24007c0c */ /* 0x000fe4000bf26070 */
[----:B------:R-:W-:-:S02]  /*28a0*/  ISETP.GE.U32.AND P6, PT, R34, UR14, PT ;  /* 0x0000000e22007c0c */ /* 0x000fc4000bfc6070 */
[----:B------:R-:W-:Y:S02]  /*28b0*/  SHF.R.S32.HI R2, RZ, 0x1f, R7 ;  /* 0x0000001fff027819 */ /* 0x000fe40000011407 */
[----:B------:R-:W-:Y:S02]  /*28c0*/  ISETP.GE.U32.AND P3, PT, R32, UR14, PT ;  /* 0x0000000e20007c0c */ /* 0x000fe4000bf66070 */
[----:B------:R-:W-:Y:S02]  /*28d0*/  ISETP.GE.U32.AND P4, PT, R30, UR14, PT ;  /* 0x0000000e1e007c0c */ /* 0x000fe4000bf86070 */
[----:B------:R-:W-:Y:S02]  /*28e0*/  ISETP.GE.AND.EX P2, PT, R2, UR15, PT, P2 ;  /* 0x0000000f02007c0c */ /* 0x000fe4000bf46320 */
[----:B------:R-:W-:Y:S02]  /*28f0*/  ISETP.GE.AND.EX P1, PT, R33, UR15, PT, P1 ;  /* 0x0000000f21007c0c */ /* 0x000fe4000bf26310 */
[----:B------:R-:W-:-:S02]  /*2900*/  ISETP.GE.AND.EX P6, PT, R31, UR15, PT, P6 ;  /* 0x0000000f1f007c0c */ /* 0x000fc4000bfc6360 */
[----:B------:R-:W-:Y:S02]  /*2910*/  ISETP.GE.AND.EX P3, PT, R3, UR15, PT, P3 ;  /* 0x0000000f03007c0c */ /* 0x000fe4000bf66330 */
[----:B------:R-:W-:Y:S01]  /*2920*/  ISETP.GE.AND.EX P4, PT, R5, UR15, PT, P4 ;  /* 0x0000000f05007c0c */ /* 0x000fe2000bf86340 */
[----:B------:R-:W-:-:S12]  /*2930*/  @P5 BRA `(.L_x_1544) ;  /* 0x0000000000485947 */ /* 0x000fd80003800000 */
[----:B------:R-:W0:Y:S01]  /*2940*/  LDCU.64 UR12, c[0x0][0x3e0] ;  /* 0x00007c00ff0c77ac */ /* 0x000e220008000a00 */
[----:B------:R-:W-:Y:S01]  /*2950*/  MOV R26, R42 ;  /* 0x0000002a001a7202 */ /* 0x000fe20000000f00 */
[----:B------:R-:W-:Y:S01]  /*2960*/  FADD.FTZ R11, R11, -UR5 ;  /* 0x800000050b0b7e21 */ /* 0x000fe20008010000 */
[----:B------:R-:W-:Y:S01]  /*2970*/  MOV R27, R41 ;  /* 0x00000029001b7202 */ /* 0x000fe20000000f00 */
[----:B------:R-:W1:Y:S01]  /*2980*/  LDCU.64 UR18, c[0x0][0x380] ;  /* 0x00007000ff1277ac */ /* 0x000e620008000a00 */
[----:B------:R-:W-:Y:S01]  /*2990*/  FADD.FTZ R4, R4, -UR5 ;  /* 0x8000000504047e21 */ /* 0x000fe20008010000 */
[----:B------:R-:W-:-:S03]  /*29a0*/  FMUL.FTZ R11, R11, UR10 ;  /* 0x0000000a0b0b7c20 */ /* 0x000fc60008410000 */
[----:B------:R-:W-:Y:S01]  /*29b0*/  FMUL.FTZ R4, R4, UR10 ;  /* 0x0000000a04047c20 */ /* 0x000fe20008410000 */
[----:B-----5:R-:W-:-:S03]  /*29c0*/  FFMA.FTZ R11, R12, R11, R14 ;  /* 0x0000000b0c0b7223 */ /* 0x020fc6000001000e */
[----:B------:R-:W-:Y:S01]  /*29d0*/  FFMA.FTZ R4, R13, R4, R15 ;  /* 0x000000040d047223 */ /* 0x000fe2000001000f */
[----:B0-----:R-:W-:Y:S02]  /*29e0*/  IMAD R9, R9, UR12, RZ ;  /* 0x0000000c09097c24 */ /* 0x001fe4000f8e02ff */
[----:B------:R-:W-:-:S04]  /*29f0*/  IMAD.WIDE.U32 R26, R0, UR12, R26 ;  /* 0x0000000c001a7c25 */ /* 0x000fc8000f8e001a */
[----:B------:R-:W-:Y:S01]  /*2a00*/  IMAD R9, R0, UR13, R9 ;  /* 0x0000000d00097c24 */ /* 0x000fe2000f8e0209 */
[----:B-1----:R-:W-:-:S04]  /*2a10*/  LEA R28, P5, R26, UR18, 0x1 ;  /* 0x000000121a1c7c11 */ /* 0x002fc8000f8a08ff */
[----:B------:R-:W-:-:S04]  /*2a20*/  IADD3 R9, PT, PT, R27, R9, RZ ;  /* 0x000000091b097210 */ /* 0x000fc80007ffe0ff */
[----:B------:R-:W-:Y:S02]  /*2a30*/  LEA.HI.X R29, R26, UR19, R9, 0x1, P5 ;  /* 0x000000131a1d7c11 */ /* 0x000fe4000a8f0c09 */
[----:B------:R-:W-:-:S05]  /*2a40*/  F2FP.BF16.F32.PACK_AB R9, R4, R11 ;  /* 0x0000000b0409723e */ /* 0x000fca00000010ff */
[----:B------:R0:W-:Y:S02]  /*2a50*/  STG.E desc[UR16][R28.64], R9 ;  /* 0x000000091c007986 */ /* 0x0001e4000c101910 */
.L_x_1544:
[----:B------:R-:W-:Y:S05]  /*2a60*/  BSYNC.RECONVERGENT B1 ;  /* 0x0000000000017941 */ /* 0x000fea0003800200 */
.L_x_1543:
[----:B------:R-:W-:Y:S04]  /*2a70*/  BSSY.RECONVERGENT B1, `(.L_x_1545) ;  /* 0x0000014000017945 */ /* 0x000fe80003800200 */
[----:B------:R-:W-:Y:S05]  /*2a80*/  @P2 BRA `(.L_x_1546) ;  /* 0x0000000000482947 */ /* 0x000fea0003800000 */
[----:B------:R-:W1:Y:S01]  /*2a90*/  LDCU.64 UR12, c[0x0][0x3e0] ;  /* 0x00007c00ff0c77ac */ /* 0x000e620008000a00 */
[----:B------:R-:W-:Y:S01]  /*2aa0*/  MOV R27, R41 ;  /* 0x00000029001b7202 */ /* 0x000fe20000000f00 */
[----:B------:R-:W-:Y:S02]  /*2ab0*/  IMAD.MOV.U32 R26, RZ, RZ, R42 ;  /* 0x000000ffff1a7224 */ /* 0x000fe400078e002a */
[----:B------:R-:W-:Y:S01]  /*2ac0*/  FADD.FTZ R17, R17, -UR5 ;  /* 0x8000000511117e21 */ /* 0x000fe20008010000 */
[----:B------:R-:W2:Y:S01]  /*2ad0*/  LDCU.64 UR18, c[0x0][0x380] ;  /* 0x00007000ff1277ac */ /* 0x000ea20008000a00 */
[----:B------:R-:W-:Y:S02]  /*2ae0*/  FADD.FTZ R6, R6, -UR5 ;  /* 0x8000000506067e21 */ /* 0x000fe40008010000 */
[----:B------:R-:W-:Y:S02]  /*2af0*/  FMUL.FTZ R17, R17, UR10 ;  /* 0x0000000a11117c20 */ /* 0x000fe40008410000 */
[----:B------:R-:W-:-:S02]  /*2b00*/  FMUL.FTZ R6, R6, UR10 ;  /* 0x0000000a06067c20 */ /* 0x000fc40008410000 */
[----:B0----5:R-:W-:Y:S02]  /*2b10*/  FFMA.FTZ R9, R12, R17, R14 ;  /* 0x000000110c097223 */ /* 0x021fe4000001000e */
[----:B------:R-:W-:Y:S01]  /*2b20*/  FFMA.FTZ R0, R13, R6, R15 ;  /* 0x000000060d007223 */ /* 0x000fe2000001000f */
[----:B-1----:R-:W-:-:S04]  /*2b30*/  IMAD R2, R2, UR12, RZ ;  /* 0x0000000c02027c24 */ /* 0x002fc8000f8e02ff */
[----:B------:R-:W-:Y:S01]  /*2b40*/  F2FP.BF16.F32.PACK_AB R9, R0, R9 ;  /* 0x000000090009723e */ /* 0x000fe200000010ff */
[----:B------:R-:W-:-:S04]  /*2b50*/  IMAD.WIDE.U32 R26, R7, UR12, R26 ;  /* 0x0000000c071a7c25 */ /* 0x000fc8000f8e001a */
[----:B------:R-:W-:Y:S01]  /*2b60*/  IMAD R7, R7, UR13, R2 ;  /* 0x0000000d07077c24 */ /* 0x000fe2000f8e0202 */
[----:B--2---:R-:W-:-:S04]  /*2b70*/  LEA R6, P2, R26, UR18, 0x1 ;  /* 0x000000121a067c11 */ /* 0x004fc8000f8408ff */
[----:B------:R-:W-:-:S04]  /*2b80*/  IADD3 R7, PT, PT, R27, R7, RZ ;  /* 0x000000071b077210 */ /* 0x000fc80007ffe0ff */
[----:B------:R-:W-:-:S05]  /*2b90*/  LEA.HI.X R7, R26, UR19, R7, 0x1, P2 ;  /* 0x000000131a077c11 */ /* 0x000fca00090f0c07 */
[----:B------:R1:W-:Y:S02]  /*2ba0*/  STG.E desc[UR16][R6.64], R9 ;  /* 0x0000000906007986 */ /* 0x0003e4000c101910 */
.L_x_1546:
[----:B------:R-:W-:Y:S05]  /*2bb0*/  BSYNC.RECONVERGENT B1 ;  /* 0x0000000000017941 */ /* 0x000fea0003800200 */
.L_x_1545:
[----:B------:R-:W-:Y:S04]  /*2bc0*/  BSSY.RECONVERGENT B1, `(.L_x_1547) ;  /* 0x0000014000017945 */ /* 0x000fe80003800200 */
[----:B------:R-:W-:Y:S05]  /*2bd0*/  @P1 BRA `(.L_x_1548) ;  /* 0x0000000000481947 */ /* 0x000fea0003800000 */
[----:B------:R-:W2:Y:S01]  /*2be0*/  LDCU.64 UR12, c[0x0][0x3e0] ;  /* 0x00007c00ff0c77ac */ /* 0x000ea20008000a00 */
[----:B-1----:R-:W-:Y:S01]  /*2bf0*/  MOV R6, R42 ;  /* 0x0000002a00067202 */ /* 0x002fe20000000f00 */
[----:B------:R-:W-:Y:S01]  /*2c00*/  FADD.FTZ R8, R8, -UR5 ;  /* 0x8000000508087e21 */ /* 0x000fe20008010000 */
[----:B------:R-:W-:Y:S01]  /*2c10*/  MOV R7, R41 ;  /* 0x0000002900077202 */ /* 0x000fe20000000f00 */
[----:B------:R-:W1:Y:S01]  /*2c20*/  LDCU.64 UR18, c[0x0][0x380] ;  /* 0x00007000ff1277ac */ /* 0x000e620008000a00 */
[----:B------:R-:W-:Y:S01]  /*2c30*/  FADD.FTZ R19, R19, -UR5 ;  /* 0x8000000513137e21 */ /* 0x000fe20008010000 */
[----:B0-----:R-:W-:-:S03]  /*2c40*/  FMUL.FTZ R9, R8, UR10 ;  /* 0x0000000a08097c20 */ /* 0x001fc60008410000 */
[----:B------:R-:W-:Y:S01]  /*2c50*/  FMUL.FTZ R0, R19, UR10 ;  /* 0x0000000a13007c20 */ /* 0x000fe20008410000 */
[----:B-----5:R-:W-:Y:S01]  /*2c60*/  FFMA.FTZ R2, R12, R9, R14 ;  /* 0x000000090c027223 */ /* 0x020fe2000001000e */
[----:B--2---:R-:W-:Y:S02]  /*2c70*/  IMAD R11, R33, UR12, RZ ;  /* 0x0000000c210b7c24 */ /* 0x004fe4000f8e02ff */
[----:B------:R-:W-:-:S04]  /*2c80*/  IMAD.WIDE.U32 R6, R36, UR12, R6 ;  /* 0x0000000c24067c25 */ /* 0x000fc8000f8e0006 */
[----:B------:R-:W-:Y:S02]  /*2c90*/  IMAD R17, R36, UR13, R11 ;  /* 0x0000000d24117c24 */ /* 0x000fe4000f8e020b */
[----:B------:R-:W-:Y:S01]  /*2ca0*/  FFMA.FTZ R11, R13, R0, R15 ;  /* 0x000000000d0b7223 */ /* 0x000fe2000001000f */
[C---:B-1----:R-:W-:Y:S02]  /*2cb0*/  LEA R8, P1, R6.reuse, UR18, 0x1 ;  /* 0x0000001206087c11 */ /* 0x042fe4000f8208ff */
[----:B------:R-:W-:Y:S02]  /*2cc0*/  IADD3 R17, PT, PT, R7, R17, RZ ;  /* 0x0000001107117210 */ /* 0x000fe40007ffe0ff */
[----:B------:R-:W-:Y:S02]  /*2cd0*/  F2FP.BF16.F32.PACK_AB R7, R11, R2 ;  /* 0x000000020b07723e */ /* 0x000fe400000010ff */
[----:B------:R-:W-:-:S05]  /*2ce0*/  LEA.HI.X R9, R6, UR19, R17, 0x1, P1 ;  /* 0x0000001306097c11 */ /* 0x000fca00088f0c11 */
[----:B------:R2:W-:Y:S02]  /*2cf0*/  STG.E desc[UR16][R8.64], R7 ;  /* 0x0000000708007986 */ /* 0x0005e4000c101910 */
.L_x_1548:
[----:B------:R-:W-:Y:S05]  /*2d00*/  BSYNC.RECONVERGENT B1 ;  /* 0x0000000000017941 */ /* 0x000fea0003800200 */
.L_x_1547:
[----:B------:R-:W-:Y:S04]  /*2d10*/  BSSY.RECONVERGENT B1, `(.L_x_1549) ;  /* 0x0000014000017945 */ /* 0x000fe80003800200 */
[----:B------:R-:W-:Y:S05]  /*2d20*/  @P6 BRA `(.L_x_1550) ;  /* 0x0000000000486947 */ /* 0x000fea0003800000 */
[----:B------:R-:W0:Y:S01]  /*2d30*/  LDCU.64 UR12, c[0x0][0x3e0] ;  /* 0x00007c00ff0c77ac */ /* 0x000e220008000a00 */
[----:B-12---:R-:W-:Y:S01]  /*2d40*/  MOV R7, R41 ;  /* 0x0000002900077202 */ /* 0x006fe20000000f00 */
[----:B------:R-:W-:Y:S01]  /*2d50*/  FADD.FTZ R21, R21, -UR5 ;  /* 0x8000000515157e21 */ /* 0x000fe20008010000 */
[----:B------:R-:W-:Y:S01]  /*2d60*/  FADD.FTZ R10, R10, -UR5 ;  /* 0x800000050a0a7e21 */ /* 0x000fe20008010000 */
[----:B------:R-:W1:Y:S01]  /*2d70*/  LDCU.64 UR18, c[0x0][0x380] ;  /* 0x00007000ff1277ac */ /* 0x000e620008000a00 */
[----:B------:R-:W-:Y:S02]  /*2d80*/  IMAD.MOV.U32 R6, RZ, RZ, R42 ;  /* 0x000000ffff067224 */ /* 0x000fe400078e002a */
[----:B------:R-:W-:Y:S01]  /*2d90*/  FMUL.FTZ R21, R21, UR10 ;  /* 0x0000000a15157c20 */ /* 0x000fe20008410000 */
[----:B------:R-:W-:-:S03]  /*2da0*/  FMUL.FTZ R10, R10, UR10 ;  /* 0x0000000a0a0a7c20 */ /* 0x000fc60008410000 */
[----:B-----5:R-:W-:Y:S01]  /*2db0*/  FFMA.FTZ R21, R12, R21, R14 ;  /* 0x000000150c157223 */ /* 0x020fe2000001000e */
[----:B------:R-:W-:Y:S01]  /*2dc0*/  FFMA.FTZ R10, R13, R10, R15 ;  /* 0x0000000a0d0a7223 */ /* 0x000fe2000001000f */
        /* <DEDUP_REMOVED lines=8> */
.L_x_1550:
[----:B------:R-:W-:Y:S05]  /*2e50*/  BSYNC.RECONVERGENT B1 ;  /* 0x0000000000017941 */ /* 0x000fea0003800200 */
.L_x_1549:
[----:B------:R-:W-:Y:S04]  /*2e60*/  BSSY.RECONVERGENT B1, `(.L_x_1551) ;  /* 0x0000014000017945 */ /* 0x000fe80003800200 */
[----:B------:R-:W-:Y:S05]  /*2e70*/  @P3 BRA `(.L_x_1552) ;  /* 0x0000000000483947 */ /* 0x000fea0003800000 */
[----:B------:R-:W0:Y:S01]  /*2e80*/  LDCU.64 UR12, c[0x0][0x3e0] ;  /* 0x00007c00ff0c77ac */ /* 0x000e220008000a00 */
[----:B-1----:R-:W-:Y:S01]  /*2e90*/  MOV R6, R42 ;  /* 0x0000002a00067202 */ /* 0x002fe20000000f00 */
[----:B------:R-:W-:Y:S01]  /*2ea0*/  FADD.FTZ R23, R23, -UR5 ;  /* 0x8000000517177e21 */ /* 0x000fe20008010000 */
[----:B--23--:R-:W-:Y:S01]  /*2eb0*/  MOV R7, R41 ;  /* 0x0000002900077202 */ /* 0x00cfe20000000f00 */
        /* <DEDUP_REMOVED lines=14> */
.L_x_1552:
[----:B------:R-:W-:Y:S05]  /*2fa0*/  BSYNC.RECONVERGENT B1 ;  /* 0x0000000000017941 */ /* 0x000fea0003800200 */
.L_x_1551:
[----:B------:R-:W-:Y:S05]  /*2fb0*/  @P4 BRA `(.L_x_1553) ;  /* 0x0000001000784947 */ /* 0x000fea0003800000 */
[----:B------:R-:W0:Y:S01]  /*2fc0*/  LDCU.64 UR12, c[0x0][0x3e0] ;  /* 0x00007c00ff0c77ac */ /* 0x000e220008000a00 */
[----:B-1234-:R-:W-:Y:S01]  /*2fd0*/  MOV R7, R41 ;  /* 0x0000002900077202 */ /* 0x01efe20000000f00 */
        /* <DEDUP_REMOVED lines=15> */
[----:B------:R0:W-:Y:S01]  /*30d0*/  STG.E desc[UR16][R8.64], R7 ;  /* 0x0000000708007986 */ /* 0x0001e2000c101910 */
[----:B------:R-:W-:Y:S05]  /*30e0*/  BRA `(.L_x_1553) ;  /* 0x00000010002c7947 */ /* 0x000fea0003800000 */
.L_x_1538:
[----:B------:R-:W0:Y:S01]  /*30f0*/  LDCU.64 UR18, c[0x0][0x3e8] ;  /* 0x00007d00ff1277ac */ /* 0x000e220008000a00 */
[----:B------:R-:W-:Y:S01]  /*3100*/  IADD3 R29, PT, PT, R38, 0x40, RZ ;  /* 0x00000040261d7810 */ /* 0x000fe20007ffe0ff */
[----:B------:R-:W-:Y:S03]  /*3110*/  BSSY.RECONVERGENT B1, `(.L_x_1554) ;  /* 0x000001f000017945 */ /* 0x000fe60003800200 */
[----:B0-----:R-:W-:Y:S01]  /*3120*/  ISETP.GE.U32.AND P2, PT, R29, UR18, PT ;  /* 0x000000121d007c0c */ /* 0x001fe2000bf46070 */
[----:B------:R-:W-:-:S12]  /*3130*/  @P1 BRA `(.L_x_1555) ;  /* 0x0000000000701947 */ /* 0x000fd80003800000 */
[----:B------:R-:W-:Y:S01]  /*3140*/  FADD.FTZ R7, R7, -UR5 ;  /* 0x8000000507077e21 */ /* 0x000fe20008010000 */
[----:B------:R-:W-:Y:S01]  /*3150*/  FADD.FTZ R0, R0, -UR5 ;  /* 0x8000000500007e21 */ /* 0x000fe20008010000 */
[----:B------:R-:W0:Y:S01]  /*3160*/  LDCU.64 UR12, c[0x0][0x3e0] ;  /* 0x00007c00ff0c77ac */ /* 0x000e220008000a00 */
[----:B------:R-:W-:Y:S01]  /*3170*/  MOV R45, R41 ;  /* 0x00000029002d7202 */ /* 0x000fe20000000f00 */
[----:B------:R-:W-:Y:S01]  /*3180*/  FMUL.FTZ R28, R7, UR10 ;  /* 0x0000000a071c7c20 */ /* 0x000fe20008410000 */
[----:B---3--:R-:W-:Y:S01]  /*3190*/  FMUL.FTZ R27, R0, UR10 ;  /* 0x0000000a001b7c20 */ /* 0x008fe20008410000 */
        /* <DEDUP_REMOVED lines=9> */
[----:B---3--:R-:W-:Y:S01]  /*3230*/  FADD.FTZ R27, R26, 1 ;  /* 0x3f8000001a1b7421 */ /* 0x008fe20000010000 */
[----:B0-----:R-:W-:-:S04]  /*3240*/  IMAD R26, R35, UR12, RZ ;  /* 0x0000000c231a7c24 */ /* 0x001fc8000f8e02ff */
[----:B------:R-:W-:Y:S02]  /*3250*/  IMAD R26, R38, UR13, R26 ;  /* 0x0000000d261a7c24 */ /* 0x000fe4000f8e021a */
[----:B------:R-:W0:Y:S01]  /*3260*/  MUFU.RCP R27, R27 ;  /* 0x0000001b001b7308 */ /* 0x000e220000001000 */
[----:B--2---:R-:W-:Y:S01]  /*3270*/  FMUL.FTZ R7, R7, R44 ;  /* 0x0000002c07077220 */ /* 0x004fe20000410000 */
[----:B------:R-:W-:-:S05]  /*3280*/  MOV R44, R42 ;  /* 0x0000002a002c7202 */ /* 0x000fca0000000f00 */
[----:B------:R-:W-:-:S04]  /*3290*/  IMAD.WIDE.U32 R44, R38, UR12, R44 ;  /* 0x0000000c262c7c25 */ /* 0x000fc8000f8e002c */
[----:B0-----:R-:W-:Y:S01]  /*32a0*/  FMUL.FTZ R0, R0, R27 ;  /* 0x0000001b00007220 */ /* 0x001fe20000410000 */
[----:B------:R-:W-:Y:S01]  /*32b0*/  IMAD.IADD R27, R45, 0x1, R26 ;  /* 0x000000012d1b7824 */ /* 0x000fe200078e021a */
[----:B-1----:R-:W-:-:S03]  /*32c0*/  LEA R26, P1, R44, UR14, 0x1 ;  /* 0x0000000e2c1a7c11 */ /* 0x002fc6000f8208ff */
[----:B------:R-:W-:Y:S02]  /*32d0*/  F2FP.BF16.F32.PACK_AB R7, R7, R0 ;  /* 0x000000000707723e */ /* 0x000fe400000010ff */
[----:B------:R-:W-:-:S05]  /*32e0*/  LEA.HI.X R27, R44, UR15, R27, 0x1, P1 ;  /* 0x0000000f2c1b7c11 */ /* 0x000fca00088f0c1b */
[----:B------:R0:W-:Y:S03]  /*32f0*/  STG.E desc[UR16][R26.64], R7 ;  /* 0x000000071a007986 */ /* 0x0001e6000c101910 */
.L_x_1555:
[----:B------:R-:W-:Y:S05]  /*3300*/  BSYNC.RECONVERGENT B1 ;  /* 0x0000000000017941 */ /* 0x000fea0003800200 */
.L_x_1554:
[----:B0--3--:R-:W-:Y:S01]  /*3310*/  SHF.R.S32.HI R26, RZ, 0x1f, R29 ;  /* 0x0000001fff1a7819 */ /* 0x009fe2000001141d */
[----:B------:R-:W-:Y:S01]  /*3320*/  BSSY.RECONVERGENT B1, `(.L_x_1556) ;  /* 0x0000021000017945 */ /* 0x000fe20003800200 */
[----:B------:R-:W-:Y:S02]  /*3330*/  IADD3 R0, PT, PT, R38, 0x80, RZ ;  /* 0x0000008026007810 */ /* 0x000fe40007ffe0ff */
[----:B------:R-:W-:Y:S02]  /*3340*/  ISETP.GE.AND.EX P2, PT, R26, UR19, PT, P2 ;  /* 0x000000131a007c0c */ /* 0x000fe4000bf46320 */
[----:B------:R-:W-:-:S11]  /*3350*/  IADD3 R7, PT, PT, R38, 0xc0, RZ ;  /* 0x000000c026077810 */ /* 0x000fd60007ffe0ff */
[----:B------:R-:W-:Y:S05]  /*3360*/  @P2 BRA `(.L_x_1557) ;  /* 0x0000000000702947 */ /* 0x000fea0003800000 */
[----:B------:R-:W-:Y:S01]  /*3370*/  FADD.FTZ R2, R2, -UR5 ;  /* 0x8000000502027e21 */ /* 0x000fe20008010000 */
[----:B------:R-:W-:Y:S01]  /*3380*/  FADD.FTZ R9, R9, -UR5 ;  /* 0x8000000509097e21 */ /* 0x000fe20008010000 */
[----:B------:R-:W0:Y:S02]  /*3390*/  LDCU.64 UR12, c[0x0][0x3e0] ;  /* 0x00007c00ff0c77ac */ /* 0x000e240008000a00 */
[----:B------:R-:W-:Y:S01]  /*33a0*/  FMUL.FTZ R27, R2, UR10 ;  /* 0x0000000a021b7c20 */ /* 0x000fe20008410000 */
[----:B------:R-:W-:Y:S01]  /*33b0*/  FMUL.FTZ R28, R9, UR10 ;  /* 0x0000000a091c7c20 */ /* 0x000fe20008410000 */
[----:B------:R-:W1:Y:S02]  /*33c0*/  LDCU.64 UR14, c[0x0][0x380] ;  /* 0x00007000ff0e77ac */ /* 0x000e640008000a00 */
[----:B-----5:R-:W-:Y:S01]  /*33d0*/  FFMA.FTZ R2, R12, R27, R14 ;  /* 0x0000001b0c027223 */ /* 0x020fe2000001000e */
[----:B------:R-:W-:-:S03]  /*33e0*/  FFMA.FTZ R28, R13, R28, R15 ;  /* 0x0000001c0d1c7223 */ /* 0x000fc6000001000f */
[----:B------:R-:W-:Y:S01]  /*33f0*/  FMUL.FTZ R27, R2, -1.4426950216293334961 ;  /* 0xbfb8aa3b021b7820 */ /* 0x000fe20000410000 */
[----:B------:R-:W-:-:S04]  /*3400*/  FMUL.FTZ R44, R28, -1.4426950216293334961 ;  /* 0xbfb8aa3b1c2c7820 */ /* 0x000fc80000410000 */
[----:B------:R-:W2:Y:S01]  /*3410*/  MUFU.EX2 R45, R44 ;  /* 0x0000002c002d7308 */ /* 0x000ea20000000800 */
[----:B0-----:R-:W-:-:S07]  /*3420*/  IMAD R26, R26, UR12, RZ ;  /* 0x0000000c1a1a7c24 */ /* 0x001fce000f8e02ff */
[----:B------:R-:W0:Y:S01]  /*3430*/  MUFU.EX2 R27, R27 ;  /* 0x0000001b001b7308 */ /* 0x000e220000000800 */
[----:B--2---:R-:W-:-:S07]  /*3440*/  FADD.FTZ R45, R45, 1 ;  /* 0x3f8000002d2d7421 */ /* 0x004fce0000010000 */
[----:B------:R-:W2:Y:S01]  /*3450*/  MUFU.RCP R45, R45 ;  /* 0x0000002d002d7308 */ /* 0x000ea20000001000 */
[----:B0-----:R-:W-:Y:S01]  /*3460*/  FADD.FTZ R44, R27, 1 ;  /* 0x3f8000001b2c7421 */ /* 0x001fe20000010000 */
[----:B------:R-:W-:-:S06]  /*3470*/  MOV R27, R41 ;  /* 0x00000029001b7202 */ /* 0x000fcc0000000f00 */
[----:B------:R-:W0:Y:S01]  /*3480*/  MUFU.RCP R9, R44 ;  /* 0x0000002c00097308 */ /* 0x000e220000001000 */
[----:B--2---:R-:W-:Y:S01]  /*3490*/  FMUL.FTZ R45, R28, R45 ;  /* 0x0000002d1c2d7220 */ /* 0x004fe20000410000 */
[----:B0-----:R-:W-:Y:S01]  /*34a0*/  FMUL.FTZ R2, R2, R9 ;  /* 0x0000000902027220 */ /* 0x001fe20000410000 */
[----:B------:R-:W-:Y:S01]  /*34b0*/  IMAD R9, R29, UR13, R26 ;  /* 0x0000000d1d097c24 */ /* 0x000fe2000f8e021a */
[----:B------:R-:W-:-:S03]  /*34c0*/  MOV R26, R42 ;  /* 0x0000002a001a7202 */ /* 0x000fc60000000f00 */
[----:B------:R-:W-:Y:S02]  /*34d0*/  F2FP.BF16.F32.PACK_AB R45, R45, R2 ;  /* 0x000000022d2d723e */ /* 0x000fe400000010ff */
[----:B------:R-:W-:-:S05]  /*34e0*/  IMAD.WIDE.U32 R26, R29, UR12, R26 ;  /* 0x0000000c1d1a7c25 */ /* 0x000fca000f8e001a */
[----:B------:R-:W-:Y:S02]  /*34f0*/  IADD3 R9, PT, PT, R27, R9, RZ ;  /* 0x000000091b097210 */ /* 0x000fe40007ffe0ff */
[----:B-1----:R-:W-:-:S04]  /*3500*/  LEA R28, P1, R26, UR14, 0x1 ;  /* 0x0000000e1a1c7c11 */ /* 0x002fc8000f8208ff */
[----:B------:R-:W-:-:S05]  /*3510*/  LEA.HI.X R29, R26, UR15, R9, 0x1, P1 ;  /* 0x0000000f1a1d7c11 */ /* 0x000fca00088f0c09 */
[----:B------:R0:W-:Y:S04]  /*3520*/  STG.E desc[UR16][R28.64], R45 ;  /* 0x0000002d1c007986 */ /* 0x0001e8000c101910 */
.L_x_1557:
[----:B------:R-:W-:Y:S05]  /*3530*/  BSYNC.RECONVERGENT B1 ;  /* 0x0000000000017941 */ /* 0x000fea0003800200 */
.L_x_1556:
[----:B------:R-:W-:Y:S01]  /*3540*/  ISETP.GE.U32.AND P5, PT, R0, UR18, PT ;  /* 0x0000001200007c0c */ /* 0x000fe2000bfa6070 */
[----:B------:R-:W-:Y:S01]  /*3550*/  BSSY.RECONVERGENT B1, `(.L_x_1558) ;  /* 0x000002b000017945 */ /* 0x000fe20003800200 */
[----:B------:R-:W-:Y:S02]  /*3560*/  SHF.R.S32.HI R27, RZ, 0x1f, R0 ;  /* 0x0000001fff1b7819 */ /* 0x000fe40000011400 */
        /* <DEDUP_REMOVED lines=13> */
[----:B------:R-:W-:Y:S01]  /*3640*/  FADD.FTZ R11, R11, -UR5 ;  /* 0x800000050b0b7e21 */ /* 0x000fe20008010000 */
[----:B------:R-:W-:Y:S01]  /*3650*/  FADD.FTZ R4, R4, -UR5 ;  /* 0x8000000504047e21 */ /* 0x000fe20008010000 */
[----:B------:R-:W1:Y:S01]  /*3660*/  LDCU.64 UR12, c[0x0][0x3e0] ;  /* 0x00007c00ff0c77ac */ /* 0x000e620008000a00 */
[----:B0-----:R-:W-:Y:S01]  /*3670*/  MOV R29, R41 ;  /* 0x00000029001d7202 */ /* 0x001fe20000000f00 */
[----:B------:R-:W-:Y:S01]  /*3680*/  FMUL.FTZ R11, R11, UR10 ;  /* 0x0000000a0b0b7c20 */ /* 0x000fe20008410000 */
[----:B------:R-:W-:Y:S01]  /*3690*/  FMUL.FTZ R4, R4, UR10 ;  /* 0x0000000a04047c20 */ /* 0x000fe20008410000 */
[----:B------:R-:W0:Y:S02]  /*36a0*/  LDCU.64 UR14, c[0x0][0x380] ;  /* 0x00007000ff0e77ac */ /* 0x000e240008000a00 */
[----:B-----5:R-:W-:Y:S01]  /*36b0*/  FFMA.FTZ R11, R12, R11, R14 ;  /* 0x0000000b0c0b7223 */ /* 0x020fe2000001000e */
[----:B------:R-:W-:-:S03]  /*36c0*/  FFMA.FTZ R26, R13, R4, R15 ;  /* 0x000000040d1a7223 */ /* 0x000fc6000001000f */
[----:B------:R-:W-:Y:S01]  /*36d0*/  FMUL.FTZ R28, R11, -1.4426950216293334961 ;  /* 0xbfb8aa3b0b1c7820 */ /* 0x000fe20000410000 */
[----:B------:R-:W-:-:S05]  /*36e0*/  FMUL.FTZ R44, R26, -1.4426950216293334961 ;  /* 0xbfb8aa3b1a2c7820 */ /* 0x000fca0000410000 */
[----:B------:R-:W2:Y:S01]  /*36f0*/  MUFU.EX2 R28, R28 ;  /* 0x0000001c001c7308 */ /* 0x000ea20000000800 */
[----:B-1----:R-:W-:-:S04]  /*3700*/  IMAD R27, R27, UR12, RZ ;  /* 0x0000000c1b1b7c24 */ /* 0x002fc8000f8e02ff */
[----:B------:R-:W-:-:S03]  /*3710*/  IMAD R27, R0, UR13, R27 ;  /* 0x0000000d001b7c24 */ /* 0x000fc6000f8e021b */
[----:B------:R-:W1:Y:S01]  /*3720*/  MUFU.EX2 R44, R44 ;  /* 0x0000002c002c7308 */ /* 0x000e620000000800 */
[----:B--2---:R-:W-:Y:S01]  /*3730*/  FADD.FTZ R4, R28, 1 ;  /* 0x3f8000001c047421 */ /* 0x004fe20000010000 */
[----:B------:R-:W-:-:S04]  /*3740*/  IMAD.MOV.U32 R28, RZ, RZ, R42 ;  /* 0x000000ffff1c7224 */ /* 0x000fc800078e002a */
[----:B------:R-:W-:Y:S02]  /*3750*/  IMAD.WIDE.U32 R28, R0, UR12, R28 ;  /* 0x0000000c001c7c25 */ /* 0x000fe4000f8e001c */
[----:B------:R-:W2:Y:S02]  /*3760*/  MUFU.RCP R4, R4 ;  /* 0x0000000400047308 */ /* 0x000ea40000001000 */
[----:B-1----:R-:W-:Y:S01]  /*3770*/  FADD.FTZ R9, R44, 1 ;  /* 0x3f8000002c097421 */ /* 0x002fe20000010000 */
[----:B------:R-:W-:-:S05]  /*3780*/  IADD3 R27, PT, PT, R29, R27, RZ ;  /* 0x0000001b1d1b7210 */ /* 0x000fca0007ffe0ff */
[----:B------:R-:W1:Y:S01]  /*3790*/  MUFU.RCP R9, R9 ;  /* 0x0000000900097308 */ /* 0x000e620000001000 */
[----:B--2---:R-:W-:Y:S01]  /*37a0*/  FMUL.FTZ R11, R11, R4 ;  /* 0x000000040b0b7220 */ /* 0x004fe20000410000 */
[----:B-1----:R-:W-:Y:S01]  /*37b0*/  FMUL.FTZ R0, R26, R9 ;  /* 0x000000091a007220 */ /* 0x002fe20000410000 */
[----:B0-----:R-:W-:-:S04]  /*37c0*/  LEA R26, P5, R28, UR14, 0x1 ;  /* 0x0000000e1c1a7c11 */ /* 0x001fc8000f8a08ff */
[----:B------:R-:W-:Y:S02]  /*37d0*/  LEA.HI.X R27, R28, UR15, R27, 0x1, P5 ;  /* 0x0000000f1c1b7c11 */ /* 0x000fe4000a8f0c1b */
[----:B------:R-:W-:-:S05]  /*37e0*/  F2FP.BF16.F32.PACK_AB R11, R0, R11 ;  /* 0x0000000b000b723e */ /* 0x000fca00000010ff */
[----:B------:R1:W-:Y:S02]  /*37f0*/  STG.E desc[UR16][R26.64], R11 ;  /* 0x0000000b1a007986 */ /* 0x0003e4000c101910 */
.L_x_1559:
[----:B------:R-:W-:Y:S05]  /*3800*/  BSYNC.RECONVERGENT B1 ;  /* 0x0000000000017941 */ /* 0x000fea0003800200 */
.L_x_1558:
[----:B------:R-:W-:Y:S04]  /*3810*/  BSSY.RECONVERGENT B1, `(.L_x_1560) ;  /* 0x000001e000017945 */ /* 0x000fe80003800200 */
[----:B------:R-:W-:Y:S05]  /*3820*/  @P2 BRA `(.L_x_1561) ;  /* 0x0000000000702947 */ /* 0x000fea0003800000 */
[----:B------:R-:W-:Y:S01]  /*3830*/  FADD.FTZ R17, R17, -UR5 ;  /* 0x8000000511117e21 */ /* 0x000fe20008010000 */
[----:B------:R-:W-:Y:S01]  /*3840*/  FADD.FTZ R6, R6, -UR5 ;  /* 0x8000000506067e21 */ /* 0x000fe20008010000 */
[----:B------:R-:W2:Y:S01]  /*3850*/  LDCU.64 UR12, c[0x0][0x3e0] ;  /* 0x00007c00ff0c77ac */ /* 0x000ea20008000a00 */
[----:B-1----:R-:W-:Y:S01]  /*3860*/  MOV R26, R42 ;  /* 0x0000002a001a7202 */ /* 0x002fe20000000f00 */
[----:B------:R-:W-:Y:S01]  /*3870*/  FMUL.FTZ R17, R17, UR10 ;  /* 0x0000000a11117c20 */ /* 0x000fe20008410000 */
[----:B------:R-:W-:Y:S01]  /*3880*/  FMUL.FTZ R0, R6, UR10 ;  /* 0x0000000a06007c20 */ /* 0x000fe20008410000 */
[----:B------:R-:W1:Y:S01]  /*3890*/  LDCU.64 UR14, c[0x0][0x380] ;  /* 0x00007000ff0e77ac */ /* 0x000e620008000a00 */
[----:B------:R-:W-:Y:S01]  /*38a0*/  MOV R27, R41 ;  /* 0x00000029001b7202 */ /* 0x000fe20000000f00 */
[----:B-----5:R-:W-:Y:S01]  /*38b0*/  FFMA.FTZ R4, R12, R17, R14 ;  /* 0x000000110c047223 */ /* 0x020fe2000001000e */
[----:B------:R-:W-:-:S03]  /*38c0*/  FFMA.FTZ R0, R13, R0, R15 ;  /* 0x000000000d007223 */ /* 0x000fc6000001000f */
[----:B------:R-:W-:Y:S01]  /*38d0*/  FMUL.FTZ R6, R4, -1.4426950216293334961 ;  /* 0xbfb8aa3b04067820 */ /* 0x000fe20000410000 */
[----:B------:R-:W-:-:S05]  /*38e0*/  FMUL.FTZ R11, R0, -1.4426950216293334961 ;  /* 0xbfb8aa3b000b7820 */ /* 0x000fca0000410000 */
[----:B------:R-:W3:Y:S01]  /*38f0*/  MUFU.EX2 R6, R6 ;  /* 0x0000000600067308 */ /* 0x000ee20000000800 */
[----:B--2---:R-:W-:Y:S02]  /*3900*/  IMAD R2, R2, UR12, RZ ;  /* 0x0000000c02027c24 */ /* 0x004fe4000f8e02ff */
[----:B------:R-:W-:-:S05]  /*3910*/  IMAD.WIDE.U32 R26, R7, UR12, R26 ;  /* 0x0000000c071a7c25 */ /* 0x000fca000f8e001a */
[----:B------:R-:W2:Y:S01]  /*3920*/  MUFU.EX2 R11, R11 ;  /* 0x0000000b000b7308 */ /* 0x000ea20000000800 */
[----:B------:R-:W-:-:S05]  /*3930*/  IMAD R7, R7, UR13, R2 ;  /* 0x0000000d07077c24 */ /* 0x000fca000f8e0202 */
[----:B------:R-:W-:Y:S01]  /*3940*/  IADD3 R7, PT, PT, R27, R7, RZ ;  /* 0x000000071b077210 */ /* 0x000fe20007ffe0ff */
[----:B---3--:R-:W-:Y:S01]  /*3950*/  FADD.FTZ R9, R6, 1 ;  /* 0x3f80000006097421 */ /* 0x008fe20000010000 */
[----:B-1----:R-:W-:-:S04]  /*3960*/  LEA R6, P2, R26, UR14, 0x1 ;  /* 0x0000000e1a067c11 */ /* 0x002fc8000f8408ff */
[----:B------:R-:W-:Y:S01]  /*3970*/  LEA.HI.X R7, R26, UR15, R7, 0x1, P2 ;  /* 0x0000000f1a077c11 */ /* 0x000fe200090f0c07 */
[----:B------:R-:W1:Y:S01]  /*3980*/  MUFU.RCP R9, R9 ;  /* 0x0000000900097308 */ /* 0x000e620000001000 */
[----:B--2---:R-:W-:-:S07]  /*3990*/  FADD.FTZ R17, R11, 1 ;  /* 0x3f8000000b117421 */ /* 0x004fce0000010000 */
[----:B------:R-:W2:Y:S01]  /*39a0*/  MUFU.RCP R17, R17 ;  /* 0x0000001100117308 */ /* 0x000ea20000001000 */
[----:B-1----:R-:W-:Y:S01]  /*39b0*/  FMUL.FTZ R4, R4, R9 ;  /* 0x0000000904047220 */ /* 0x002fe20000410000 */
[----:B--2---:R-:W-:-:S05]  /*39c0*/  FMUL.FTZ R11, R0, R17 ;  /* 0x00000011000b7220 */ /* 0x004fca0000410000 */
[----:B------:R-:W-:-:S05]  /*39d0*/  F2FP.BF16.F32.PACK_AB R11, R11, R4 ;  /* 0x000000040b0b723e */ /* 0x000fca00000010ff */
[----:B------:R2:W-:Y:S02]  /*39e0*/  STG.E desc[UR16][R6.64], R11 ;  /* 0x0000000b06007986 */ /* 0x0005e4000c101910 */
.L_x_1561:
[----:B------:R-:W-:Y:S05]  /*39f0*/  BSYNC.RECONVERGENT B1 ;  /* 0x0000000000017941 */ /* 0x000fea0003800200 */
.L_x_1560:
[----:B------:R-:W-:Y:S04]  /*3a00*/  BSSY.RECONVERGENT B1, `(.L_x_1562) ;  /* 0x000001e000017945 */ /* 0x000fe80003800200 */
[----:B------:R-:W-:Y:S05]  /*3a10*/  @P1 BRA `(.L_x_1563) ;  /* 0x0000000000701947 */ /* 0x000fea0003800000 */
[----:B------:R-:W-:Y:S01]  /*3a20*/  FADD.FTZ R8, R8, -UR5 ;  /* 0x8000000508087e21 */ /* 0x000fe20008010000 */
[----:B------:R-:W-:Y:S01]  /*3a30*/  FADD.FTZ R19, R19, -UR5 ;  /* 0x8000000513137e21 */ /* 0x000fe20008010000 */
[----:B------:R-:W3:Y:S01]  /*3a40*/  LDCU.64 UR12, c[0x0][0x3e0] ;  /* 0x00007c00ff0c77ac */ /* 0x000ee20008000a00 */
[----:B------:R-:W-:Y:S01]  /*3a50*/  MOV R9, R41 ;  /* 0x0000002900097202 */ /* 0x000fe20000000f00 */
[----:B--2---:R-:W-:Y:S01]  /*3a60*/  FMUL.FTZ R7, R8, UR10 ;  /* 0x0000000a08077c20 */ /* 0x004fe20008410000 */
[----:B------:R-:W-:Y:S01]  /*3a70*/  FMUL.FTZ R2, R19, UR10 ;  /* 0x0000000a13027c20 */ /* 0x000fe20008410000 */
[----:B------:R-:W2:Y:S01]  /*3a80*/  LDCU.64 UR14, c[0x0][0x380] ;  /* 0x00007000ff0e77ac */ /* 0x000ea20008000a00 */
[----:B------:R-:W-:Y:S02]  /*3a90*/  IMAD.MOV.U32 R8, RZ, RZ, R42 ;  /* 0x000000ffff087224 */ /* 0x000fe400078e002a */
[----:B-----5:R-:W-:Y:S01]  /*3aa0*/  FFMA.FTZ R0, R12, R7, R14 ;  /* 0x000000070c007223 */ /* 0x020fe2000001000e */
[----:B------:R-:W-:-:S03]  /*3ab0*/  FFMA.FTZ R2, R13, R2, R15 ;  /* 0x000000020d027223 */ /* 0x000fc6000001000f */
[----:B------:R-:W-:Y:S01]  /*3ac0*/  FMUL.FTZ R4, R0, -1.4426950216293334961 ;  /* 0xbfb8aa3b00047820 */ /* 0x000fe20000410000 */
[----:B------:R-:W-:-:S05]  /*3ad0*/  FMUL.FTZ R6, R2, -1.4426950216293334961 ;  /* 0xbfb8aa3b02067820 */ /* 0x000fca0000410000 */
[----:B------:R-:W1:Y:S01]  /*3ae0*/  MUFU.EX2 R4, R4 ;  /* 0x0000000400047308 */ /* 0x000e620000000800 */
[----:B---3--:R-:W-:Y:S02]  /*3af0*/  IMAD R7, R33, UR12, RZ ;  /* 0x0000000c21077c24 */ /* 0x008fe4000f8e02ff */
[----:B------:R-:W-:-:S05]  /*3b00*/  IMAD.WIDE.U32 R8, R36, UR12, R8 ;  /* 0x0000000c24087c25 */ /* 0x000fca000f8e0008 */
[----:B------:R-:W3:Y:S01]  /*3b10*/  MUFU.EX2 R6, R6 ;  /* 0x0000000600067308 */ /* 0x000ee20000000800 */
[----:B------:R-:W-:-:S05]  /*3b20*/  IMAD R7, R36, UR13, R7 ;  /* 0x0000000d24077c24 */ /* 0x000fca000f8e0207 */
[----:B------:R-:W-:Y:S01]  /*3b30*/  IADD3 R7, PT, PT, R9, R7, RZ ;  /* 0x0000000709077210 */ /* 0x000fe20007ffe0ff */
[----:B-1----:R-:W-:-:S06]  /*3b40*/  FADD.FTZ R11, R4, 1 ;  /* 0x3f800000040b7421 */ /* 0x002fcc0000010000 */
[----:B------:R-:W1:Y:S01]  /*3b50*/  MUFU.RCP R11, R11 ;  /* 0x0000000b000b7308 */ /* 0x000e620000001000 */
[----:B---3--:R-:W-:Y:S01]  /*3b60*/  FADD.FTZ R17, R6, 1 ;  /* 0x3f80000006117421 */ /* 0x008fe20000010000 */
[----:B--2---:R-:W-:-:S04]  /*3b70*/  LEA R6, P1, R8, UR14, 0x1 ;  /* 0x0000000e08067c11 */ /* 0x004fc8000f8208ff */
[----:B------:R-:W-:Y:S02]  /*3b80*/  LEA.HI.X R7, R8, UR15, R7, 0x1, P1 ;  /* 0x0000000f08077c11 */ /* 0x000fe400088f0c07 */
[----:B------:R-:W2:Y:S01]  /*3b90*/  MUFU.RCP R17, R17 ;  /* 0x0000001100117308 */ /* 0x000ea20000001000 */
[----:B-1----:R-:W-:Y:S01]  /*3ba0*/  FMUL.FTZ R0, R0, R11 ;  /* 0x0000000b00007220 */ /* 0x002fe20000410000 */
[----:B--2---:R-:W-:-:S05]  /*3bb0*/  FMUL.FTZ R19, R2, R17 ;  /* 0x0000001102137220 */ /* 0x004fca0000410000 */
[----:B------:R-:W-:-:S05]  /*3bc0*/  F2FP.BF16.F32.PACK_AB R19, R19, R0 ;  /* 0x000000001313723e */ /* 0x000fca00000010ff */
[----:B------:R3:W-:Y:S02]  /*3bd0*/  STG.E desc[UR16][R6.64], R19 ;  /* 0x0000001306007986 */ /* 0x0007e4000c101910 */
.L_x_1563:
[----:B------:R-:W-:Y:S05]  /*3be0*/  BSYNC.RECONVERGENT B1 ;  /* 0x0000000000017941 */ /* 0x000fea0003800200 */
.L_x_1562:
[----:B------:R-:W-:Y:S04]  /*3bf0*/  BSSY.RECONVERGENT B1, `(.L_x_1564) ;  /* 0x000001e000017945 */ /* 0x000fe80003800200 */
[----:B------:R-:W-:Y:S05]  /*3c00*/  @P6 BRA `(.L_x_1565) ;  /* 0x0000000000706947 */ /* 0x000fea0003800000 */
[----:B------:R-:W-:Y:S01]  /*3c10*/  FADD.FTZ R21, R21, -UR5 ;  /* 0x8000000515157e21 */ /* 0x000fe20008010000 */
[----:B------:R-:W-:Y:S01]  /*3c20*/  FADD.FTZ R10, R10, -UR5 ;  /* 0x800000050a0a7e21 */ /* 0x000fe20008010000 */
[----:B------:R-:W3:Y:S01]  /*3c30*/  LDCU.64 UR12, c[0x0][0x3e0] ;  /* 0x00007c00ff0c77ac */ /* 0x000ee20008000a00 */
[----:B------:R-:W-:Y:S01]  /*3c40*/  MOV R8, R42 ;  /* 0x0000002a00087202 */ /* 0x000fe20000000f00 */
[----:B------:R-:W-:Y:S01]  /*3c50*/  FMUL.FTZ R21, R21, UR10 ;  /* 0x0000000a15157c20 */ /* 0x000fe20008410000 */
[----:B------:R-:W-:Y:S01]  /*3c60*/  FMUL.FTZ R10, R10, UR10 ;  /* 0x0000000a0a0a7c20 */ /* 0x000fe20008410000 */
[----:B------:R-:W4:Y:S01]  /*3c70*/  LDCU.64 UR14, c[0x0][0x380] ;  /* 0x00007000ff0e77ac */ /* 0x000f220008000a00 */
[----:B------:R-:W-:Y:S01]  /*3c80*/  MOV R9, R41 ;  /* 0x0000002900097202 */ /* 0x000fe20000000f00 */
[----:B-----5:R-:W-:Y:S01]  /*3c90*/  FFMA.FTZ R21, R12, R21, R14 ;  /* 0x000000150c157223 */ /* 0x020fe2000001000e */
[----:B-12---:R-:W-:-:S03]  /*3ca0*/  FFMA.FTZ R11, R13, R10, R15 ;  /* 0x0000000a0d0b7223 */ /* 0x006fc6000001000f */
[----:B------:R-:W-:Y:S01]  /*3cb0*/  FMUL.FTZ R0, R21, -1.4426950216293334961 ;  /* 0xbfb8aa3b15007820 */ /* 0x000fe20000410000 */
[----:B------:R-:W-:-:S05]  /*3cc0*/  FMUL.FTZ R4, R11, -1.4426950216293334961 ;  /* 0xbfb8aa3b0b047820 */ /* 0x000fca0000410000 */
[----:B------:R-:W1:Y:S01]  /*3cd0*/  MUFU.EX2 R0, R0 ;  /* 0x0000000000007308 */ /* 0x000e620000000800 */
[----:B---3--:R-:W-:Y:S02]  /*3ce0*/  IMAD R7, R31, UR12, RZ ;  /* 0x0000000c1f077c24 */ /* 0x008fe4000f8e02ff */
[----:B------:R-:W-:-:S05]  /*3cf0*/  IMAD.WIDE.U32 R8, R34, UR12, R8 ;  /* 0x0000000c22087c25 */ /* 0x000fca000f8e0008 */
[----:B------:R-:W2:Y:S01]  /*3d00*/  MUFU.EX2 R4, R4 ;  /* 0x0000000400047308 */ /* 0x000ea20000000800 */
[----:B------:R-:W-:Y:S01]  /*3d10*/  IMAD R7, R34, UR13, R7 ;  /* 0x0000000d22077c24 */ /* 0x000fe2000f8e0207 */
[----:B----4-:R-:W-:-:S04]  /*3d20*/  LEA R6, P1, R8, UR14, 0x1 ;  /* 0x0000000e08067c11 */ /* 0x010fc8000f8208ff */
[----:B------:R-:W-:Y:S01]  /*3d30*/  IADD3 R7, PT, PT, R9, R7, RZ ;  /* 0x0000000709077210 */ /* 0x000fe20007ffe0ff */
[----:B-1----:R-:W-:-:S03]  /*3d40*/  FADD.FTZ R2, R0, 1 ;  /* 0x3f80000000027421 */ /* 0x002fc60000010000 */
[----:B------:R-:W-:-:S03]  /*3d50*/  LEA.HI.X R7, R8, UR15, R7, 0x1, P1 ;  /* 0x0000000f08077c11 */ /* 0x000fc600088f0c07 */
[----:B------:R-:W1:Y:S01]  /*3d60*/  MUFU.RCP R2, R2 ;  /* 0x0000000200027308 */ /* 0x000e620000001000 */
[----:B--2---:R-:W-:-:S07]  /*3d70*/  FADD.FTZ R10, R4, 1 ;  /* 0x3f800000040a7421 */ /* 0x004fce0000010000 */
[----:B------:R-:W2:Y:S01]  /*3d80*/  MUFU.RCP R10, R10 ;  /* 0x0000000a000a7308 */ /* 0x000ea20000001000 */
[----:B-1----:R-:W-:Y:S01]  /*3d90*/  FMUL.FTZ R0, R21, R2 ;  /* 0x0000000215007220 */ /* 0x002fe20000410000 */
[----:B--2---:R-:W-:-:S05]  /*3da0*/  FMUL.FTZ R11, R11, R10 ;  /* 0x0000000a0b0b7220 */ /* 0x004fca0000410000 */
[----:B------:R-:W-:-:S05]  /*3db0*/  F2FP.BF16.F32.PACK_AB R11, R11, R0 ;  /* 0x000000000b0b723e */ /* 0x000fca00000010ff */
[----:B------:R4:W-:Y:S02]  /*3dc0*/  STG.E desc[UR16][R6.64], R11 ;  /* 0x0000000b06007986 */ /* 0x0009e4000c101910 */
.L_x_1565:
[----:B------:R-:W-:Y:S05]  /*3dd0*/  BSYNC.RECONVERGENT B1 ;  /* 0x0000000000017941 */ /* 0x000fea0003800200 */
.L_x_1564:
        /* <DEDUP_REMOVED lines=8> */
[----:B------:R-:W0:Y:S01]  /*3e60*/  LDCU.64 UR14, c[0x0][0x380] ;  /* 0x00007000ff0e77ac */ /* 0x000e220008000a00 */
[----:B------:R-:W-:Y:S02]  /*3e70*/  IMAD.MOV.U32 R8, RZ, RZ, R42 ;  /* 0x000000ffff087224 */ /* 0x000fe400078e002a */
[----:B-----5:R-:W-:Y:S01]  /*3e80*/  FFMA.FTZ R23, R12, R23, R14 ;  /* 0x000000170c177223 */ /* 0x020fe2000001000e */
[----:B-12-4-:R-:W-:-:S03]  /*3e90*/  FFMA.FTZ R11, R13, R16, R15 ;  /* 0x000000100d0b7223 */ /* 0x016fc6000001000f */
[----:B------:R-:W-:Y:S01]  /*3ea0*/  FMUL.FTZ R0, R23, -1.4426950216293334961 ;  /* 0xbfb8aa3b17007820 */ /* 0x000fe20000410000 */
[----:B------:R-:W-:-:S05]  /*3eb0*/  FMUL.FTZ R4, R11, -1.4426950216293334961 ;  /* 0xbfb8aa3b0b047820 */ /* 0x000fca0000410000 */
[----:B------:R-:W1:Y:S01]  /*3ec0*/  MUFU.EX2 R0, R0 ;  /* 0x0000000000007308 */ /* 0x000e620000000800 */
[----:B---3--:R-:W-:Y:S02]  /*3ed0*/  IMAD R7, R3, UR12, RZ ;  /* 0x0000000c03077c24 */ /* 0x008fe4000f8e02ff */
[----:B------:R-:W-:-:S05]  /*3ee0*/  IMAD.WIDE.U32 R8, R32, UR12, R8 ;  /* 0x0000000c20087c25 */ /* 0x000fca000f8e0008 */
[----:B------:R-:W2:Y:S01]  /*3ef0*/  MUFU.EX2 R4, R4 ;  /* 0x0000000400047308 */ /* 0x000ea20000000800 */
[----:B------:R-:W-:Y:S01]  /*3f00*/  IMAD R7, R32, UR13, R7 ;  /* 0x0000000d20077c24 */ /* 0x000fe2000f8e0207 */
[----:B0-----:R-:W-:-:S04]  /*3f10*/  LEA R6, P1, R8, UR14, 0x1 ;  /* 0x0000000e08067c11 */ /* 0x001fc8000f8208ff */
[----:B------:R-:W-:Y:S01]  /*3f20*/  IADD3 R7, PT, PT, R9, R7, RZ ;  /* 0x0000000709077210 */ /* 0x000fe20007ffe0ff */
[----:B-1----:R-:W-:-:S03]  /*3f30*/  FADD.FTZ R2, R0, 1 ;  /* 0x3f80000000027421 */ /* 0x002fc60000010000 */
[----:B------:R-:W-:-:S03]  /*3f40*/  LEA.HI.X R7, R8, UR15, R7, 0x1, P1 ;  /* 0x0000000f08077c11 */ /* 0x000fc600088f0c07 */
[----:B------:R-:W0:Y:S01]  /*3f50*/  MUFU.RCP R2, R2 ;  /* 0x0000000200027308 */ /* 0x000e220000001000 */
[----:B--2---:R-:W-:-:S07]  /*3f60*/  FADD.FTZ R10, R4, 1 ;  /* 0x3f800000040a7421 */ /* 0x004fce0000010000 */
[----:B------:R-:W1:Y:S01]  /*3f70*/  MUFU.RCP R10, R10 ;  /* 0x0000000a000a7308 */ /* 0x000e620000001000 */
[----:B0-----:R-:W-:Y:S01]  /*3f80*/  FMUL.FTZ R0, R23, R2 ;  /* 0x0000000217007220 */ /* 0x001fe20000410000 */
[----:B-1----:R-:W-:-:S05]  /*3f90*/  FMUL.FTZ R11, R11, R10 ;  /* 0x0000000a0b0b7220 */ /* 0x002fca0000410000 */
[----:B------:R-:W-:-:S05]  /*3fa0*/  F2FP.BF16.F32.PACK_AB R11, R11, R0 ;  /* 0x000000000b0b723e */ /* 0x000fca00000010ff */
[----:B------:R0:W-:Y:S02]  /*3fb0*/  STG.E desc[UR16][R6.64], R11 ;  /* 0x0000000b06007986 */ /* 0x0001e4000c101910 */
.L_x_1567:
[----:B------:R-:W-:Y:S05]  /*3fc0*/  BSYNC.RECONVERGENT B1 ;  /* 0x0000000000017941 */ /* 0x000fea0003800200 */
.L_x_1566:
[----:B------:R-:W-:Y:S05]  /*3fd0*/  @P4 BRA `(.L_x_1553) ;  /* 0x0000000000704947 */ /* 0x000fea0003800000 */
[----:B------:R-:W-:Y:S01]  /*3fe0*/  FADD.FTZ R25, R25, -UR5 ;  /* 0x8000000519197e21 */ /* 0x000fe20008010000 */
[----:B------:R-:W-:Y:S01]  /*3ff0*/  FADD.FTZ R18, R18, -UR5 ;  /* 0x8000000512127e21 */ /* 0x000fe20008010000 */
[----:B------:R-:W1:Y:S01]  /*4000*/  LDCU.64 UR12, c[0x0][0x3e0] ;  /* 0x00007c00ff0c77ac */ /* 0x000e620008000a00 */
[----:B0-234-:R-:W-:Y:S01]  /*4010*/  MOV R6, R42 ;  /* 0x0000002a00067202 */ /* 0x01dfe20000000f00 */
[----:B------:R-:W-:Y:S01]  /*4020*/  FMUL.FTZ R25, R25, UR10 ;  /* 0x0000000a19197c20 */ /* 0x000fe20008410000 */
[----:B------:R-:W-:Y:S01]  /*4030*/  FMUL.FTZ R18, R18, UR10 ;  /* 0x0000000a12127c20 */ /* 0x000fe20008410000 */
[----:B------:R-:W0:Y:S01]  /*4040*/  LDCU.64 UR14, c[0x0][0x380] ;  /* 0x00007000ff0e77ac */ /* 0x000e220008000a00 */
[----:B------:R-:W-:Y:S01]  /*4050*/  MOV R7, R41 ;  /* 0x0000002900077202 */ /* 0x000fe20000000f00 */
[----:B-----5:R-:W-:Y:S01]  /*4060*/  FFMA.FTZ R25, R12, R25, R14 ;  /* 0x000000190c197223 */ /* 0x020fe2000001000e */
[----:B-1----:R-:W-:-:S03]  /*4070*/  FFMA.FTZ R11, R13, R18, R15 ;  /* 0x000000120d0b7223 */ /* 0x002fc6000001000f */
[----:B------:R-:W-:Y:S01]  /*4080*/  FMUL.FTZ R0, R25, -1.4426950216293334961 ;  /* 0xbfb8aa3b19007820 */ /* 0x000fe20000410000 */
[----:B------:R-:W-:-:S05]  /*4090*/  FMUL.FTZ R4, R11, -1.4426950216293334961 ;  /* 0xbfb8aa3b0b047820 */ /* 0x000fca0000410000 */
[----:B------:R-:W1:Y:S01]  /*40a0*/  MUFU.EX2 R0, R0 ;  /* 0x0000000000007308 */ /* 0x000e620000000800 */
[----:B------:R-:W-:Y:S02]  /*40b0*/  IMAD R9, R5, UR12, RZ ;  /* 0x0000000c05097c24 */ /* 0x000fe4000f8e02ff */
        /* <DEDUP_REMOVED lines=14> */
.L_x_1553:
[----:B------:R-:W-:Y:S05]  /*41a0*/  BSYNC.RECONVERGENT B0 ;  /* 0x0000000000007941 */ /* 0x000fea0003800200 */
.L_x_1537:
[----:B------:R-:W-:Y:S02]  /*41b0*/  UIADD3 UR9, UPT, UPT, UR21, UR9, URZ ;  /* 0x0000000915097290 */ /* 0x000fe4000fffe0ff */
[----:B------:R-:W-:Y:S02]  /*41c0*/  UIADD3 UR4, UPT, UPT, UR4, 0x1, URZ ;  /* 0x0000000104047890 */ /* 0x000fe4000fffe0ff */
[----:B------:R-:W-:-:S09]  /*41d0*/  UISETP.GE.AND UP1, UPT, UR9, UR7, UPT ;  /* 0x000000070900728c */ /* 0x000fd2000bf26270 */
[----:B------:R-:W-:Y:S05]  /*41e0*/  BRA.U !UP1, `(.L_x_1568) ;  /* 0xffffffc1092c7547 */ /* 0x000fea000b83ffff */
[----:B------:R-:W-:Y:S05]  /*41f0*/  EXIT ;  /* 0x000000000000794d */ /* 0x000fea0003800000 */
.L_x_1569:
        /* <DEDUP_REMOVED lines=16> */
.L_x_2506:


//--------------------- .text._Z35group_norm_nhwc_fwd_one_pass_kernelI11Bf16IOBf16WLi64ELi4ELi128EEv26Group_norm_nhwc_fwd_params --------------------------
	.section	.text._Z35group_norm_nhwc_fwd_one_pass_kernelI11Bf16IOBf16WLi64ELi4ELi128EEv26Group_norm_nhwc_fwd_params,"ax",@progbits
	.align	128
        .global         _Z35group_norm_nhwc_fwd_one_pass_kernelI11Bf16IOBf16WLi64ELi4ELi128EEv26Group_norm_nhwc_fwd_params
        .type           _Z35group_norm_nhwc_fwd_one_pass_kernelI11Bf16IOBf16WLi64ELi4ELi128EEv26Group_norm_nhwc_fwd_params,@function
        .size           _Z35group_norm_nhwc_fwd_one_pass_kernelI11Bf16IOBf16WLi64ELi4ELi128EEv26Group_norm_nhwc_fwd_params,(.L_x_2507 - _Z35group_norm_nhwc_fwd_one_pass_kernelI11Bf16IOBf16WLi64ELi4ELi128EEv26Group_norm_nhwc_fwd_params)
        .other          _Z35group_norm_nhwc_fwd_one_pass_kernelI11Bf16IOBf16WLi64ELi4ELi128EEv26Group_norm_nhwc_fwd_params,@"STO_CUDA_ENTRY STV_DEFAULT"
_Z35group_norm_nhwc_fwd_one_pass_kernelI11Bf16IOBf16WLi64ELi4ELi128EEv26Group_norm_nhwc_fwd_params:
.text._Z35group_norm_nhwc_fwd_one_pass_kernelI11Bf16IOBf16WLi64ELi4ELi128EEv26Group_norm_nhwc_fwd_params:
        /* <DEDUP_REMOVED lines=34> */
.L_x_1585:
        /* <DEDUP_REMOVED lines=95> */
.L_x_1571:
[----:B------:R-:W-:Y:S05]  /*0810*/  BSYNC.RECONVERGENT B0 ;  /* 0x0000000000007941 */ /* 0x000fea0003800200 */
.L_x_1570:
        /* <DEDUP_REMOVED lines=16> */
.L_x_1573:
[----:B------:R-:W-:Y:S05]  /*0920*/  BSYNC.RECONVERGENT B0 ;  /* 0x0000000000007941 */ /* 0x000fea0003800200 */
.L_x_1572:
        /* <DEDUP_REMOVED lines=33> */
.L_x_1576:
[----:B------:R-:W4:Y:S04]  /*0b40*/  LDG.E.STRONG.GPU R10, desc[UR16][R8.64] ;  /* 0x00000010080a7981 */ /* 0x000f28000c1ef900 */
[----:B----4-:R-:W-:Y:S01]  /*0b50*/  CCTL.IVALL ;  /* 0x00000000ff00798f */ /* 0x010fe20002000000 */
[----:B------:R-:W-:Y:S05]  /*0b60*/  YIELD ;  /* 0x0000000000007946 */ /* 0x000fea0003800000 */
[----:B------:R-:W-:-:S13]  /*0b70*/  ISETP.NE.AND P2, PT, R10, R17, PT ;  /* 0x000000110a00720c */ /* 0x000fda0003f45270 */
[----:B------:R-:W-:Y:S05]  /*0b80*/  @P2 BRA `(.L_x_1576) ;  /* 0xfffffffc00ec2947 */ /* 0x000fea000383ffff */
.L_x_1575:
        /* <DEDUP_REMOVED lines=14> */
.L_x_1578:
        /* <DEDUP_REMOVED lines=91> */
.L_x_1577:
        /* <DEDUP_REMOVED lines=52> */
.L_x_1579:
        /* <DEDUP_REMOVED lines=16> */
[----:B------:R-:W-:Y:S01]  /*1660*/  IMAD.U32 R10, RZ, RZ, UR10 ;  /* 0x0000000aff0a7e24 */ /* 0x000fe2000f8e00ff */
[----:B------:R-:W-:Y:S01]  /*1670*/  MOV R11, UR11 ;  /* 0x0000000b000b7c02 */ /* 0x000fe20008000f00 */
[----:B------:R-:W0:Y:S05]  /*1680*/  @!P2 LDG.E.64 R8, desc[UR16][R8.64] ;  /* 0x000000100808a981 */ /* 0x000e2a000c1e1b00 */
[----:B------:R-:W2:Y:S01]  /*1690*/  @!P1 LDG.E.64 R10, desc[UR16][R10.64] ;  /* 0x000000100a0a9981 */ /* 0x000ea2000c1e1b00 */
[----:B-1----:R-:W-:-:S05]  /*16a0*/  IMAD.U32 R16, RZ, RZ, UR5 ;  /* 0x00000005ff107e24 */ /* 0x002fca000f8e00ff */
[----:B------:R-:W-:-:S04]  /*16b0*/  IADD3 R16, PT, PT, R16, 0x2, RZ ;  /* 0x0000000210107810 */ /* 0x000fc80007ffe0ff */
[----:B------:R-:W-:Y:S01]  /*16c0*/  R2UR UR5, R16 ;  /* 0x00000000100572ca */ /* 0x000fe200000e0000 */
[----:B0--3--:R-:W-:Y:S01]  /*16d0*/  @!P2 FADD.FTZ R14, R14, R8 ;  /* 0x000000080e0ea221 */ /* 0x009fe20000010000 */
[----:B------:R-:W-:-:S03]  /*16e0*/  @!P2 FADD.FTZ R15, R15, R9 ;  /* 0x000000090f0fa221 */ /* 0x000fc60000010000 */
[----:B--2---:R-:W-:Y:S01]  /*16f0*/  @!P1 FADD.FTZ R14, R14, R10 ;  /* 0x0000000a0e0e9221 */ /* 0x004fe20000010000 */
[----:B------:R-:W-:-:S09]  /*1700*/  @!P1 FADD.FTZ R15, R15, R11 ;  /* 0x0000000b0f0f9221 */ /* 0x000fd20000010000 */
.L_x_1580:
[----:B------:R-:W-:Y:S01]  /*1710*/  MOV R8, UR5 ;  /* 0x0000000500087c02 */ /* 0x000fe20008000f00 */
[----:B------:R-:W-:Y:S01]  /*1720*/  BSSY.RECONVERGENT B0, `(.L_x_1574) ;  /* 0x000000c000007945 */ /* 0x000fe20003800200 */
[----:B------:R-:W-:Y:S02]  /*1730*/  LOP3.LUT P2, RZ, R0, 0x1, RZ, 0xc0, !PT ;  /* 0x0000000100ff7812 */ /* 0x000fe4000784c0ff */
[----:B------:R-:W-:-:S04]  /*1740*/  ISETP.EQ.OR P1, PT, R8, UR15, P4 ;  /* 0x0000000f08007c0c */ /* 0x000fc8000a722670 */
[----:B------:R-:W-:-:S13]  /*1750*/  PLOP3.LUT P1, PT, P2, P1, PT, 0x8f, 0xf8 ;  /* 0x0000000000f8781c */ /* 0x000fda0001723177 */
        /* <DEDUP_REMOVED lines=8> */
.L_x_1581:
[----:B------:R-:W-:Y:S05]  /*17e0*/  BSYNC.RECONVERGENT B0 ;  /* 0x0000000000007941 */ /* 0x000fea0003800200 */
.L_x_1574:
[----:B------:R-:W4:Y:S01]  /*17f0*/  S2UR UR10, SR_CgaCtaId ;  /* 0x00000000000a79c3 */ /* 0x000f220000008800 */
[----:B------:R-:W5:Y:S01]  /*1800*/  LDCU UR11, c[0x0][0x414] ;  /* 0x00008280ff0b77ac */ /* 0x000f620008000800 */
[----:B--2---:R-:W-:Y:S01]  /*1810*/  SHF.L.U32 R18, R2, 0x1, RZ ;  /* 0x0000000102127819 */ /* 0x004fe200000006ff */
[----:B------:R-:W-:Y:S01]  /*1820*/  IMAD.U32 R19, RZ, RZ, UR9 ;  /* 0x00000009ff137e24 */ /* 0x000fe2000f8e00ff */
[----:B------:R-:W-:Y:S02]  /*1830*/  UMOV UR5, 0x400 ;  /* 0x0000040000057882 */ /* 0x000fe40000000000 */
[----:B------:R-:W-:Y:S02]  /*1840*/  LOP3.LUT R18, R18, 0x2, RZ, 0xc0, !PT ;  /* 0x0000000212127812 */ /* 0x000fe400078ec0ff */
[----:B-1----:R-:W1:Y:S02]  /*1850*/  @P0 LDC.64 R16, c[0x0][0x388] ;  /* 0x0000e200ff100b82 */ /* 0x002e640000000a00 */
[----:B------:R-:W-:-:S06]  /*1860*/  IADD3 R7, PT, PT, R18, R7, RZ ;  /* 0x0000000712077210 */ /* 0x000fcc0007ffe0ff */
[----:B------:R-:W2:Y:S01]  /*1870*/  LDC.64 R8, c[0x0][0x398] ;  /* 0x0000e600ff087b82 */ /* 0x000ea20000000a00 */
[----:B----4-:R-:W-:-:S07]  /*1880*/  ULEA UR5, UR10, UR5, 0x18 ;  /* 0x000000050a057291 */ /* 0x010fce000f8ec0ff */
[----:B------:R-:W4:Y:S01]  /*1890*/  LDC.64 R10, c[0x0][0x3a0] ;  /* 0x0000e800ff0a7b82 */ /* 0x000f220000000a00 */
[----:B-1----:R-:W-:-:S04]  /*18a0*/  @P0 IMAD.WIDE R18, R19, 0x8, R16 ;  /* 0x0000000813120825 */ /* 0x002fc800078e0210 */
[----:B-----5:R-:W-:Y:S01]  /*18b0*/  @P0 FMUL.FTZ R16, R14, UR11 ;  /* 0x0000000b0e100c20 */ /* 0x020fe20008410000 */
[----:B------:R-:W-:Y:S01]  /*18c0*/  @P0 FMUL.FTZ R17, R15, UR11 ;  /* 0x0000000b0f110c20 */ /* 0x000fe20008410000 */
[----:B------:R-:W-:Y:S04]  /*18d0*/  @!P4 STS.64 [UR5+0x30], R14 ;  /* 0x0000300eff00c988 */ /* 0x000fe80008000a05 */
[----:B------:R-:W-:Y:S01]  /*18e0*/  @P0 STG.E.64 desc[UR16][R18.64], R16 ;  /* 0x0000001012000986 */ /* 0x000fe2000c101b10 */
[C---:B--2---:R-:W-:Y:S01]  /*18f0*/  IMAD.WIDE R8, R7.reuse, 0x2, R8 ;  /* 0x0000000207087825 */ /* 0x044fe200078e0208 */
[----:B------:R-:W-:Y:S03]  /*1900*/  BAR.SYNC.DEFER_BLOCKING 0x0 ;  /* 0x0000000000007b1d */ /* 0x000fe60000010000 */
[----:B----4-:R-:W-:-:S03]  /*1910*/  IMAD.WIDE R10, R7, 0x2, R10 ;  /* 0x00000002070a7825 */ /* 0x010fc600078e020a */
[----:B------:R-:W2:Y:S04]  /*1920*/  LDG.E.U16 R7, desc[UR16][R8.64] ;  /* 0x0000001008077981 */ /* 0x000ea8000c1e1500 */
[----:B------:R-:W4:Y:S04]  /*1930*/  LDG.E.U16 R26, desc[UR16][R10.64] ;  /* 0x000000100a1a7981 */ /* 0x000f28000c1e1500 */
[----:B------:R1:W5:Y:S04]  /*1940*/  LDG.E.U16 R27, desc[UR16][R8.64+0x2] ;  /* 0x00000210081b7981 */ /* 0x000368000c1e1500 */
[----:B------:R2:W5:Y:S04]  /*1950*/  LDG.E.U16 R28, desc[UR16][R10.64+0x2] ;  /* 0x000002100a1c7981 */ /* 0x000568000c1e1500 */
[----:B------:R-:W0:Y:S02]  /*1960*/  LDS.64 R24, [UR5+0x30] ;  /* 0x00003005ff187984 */ /* 0x000e240008000a00 */
[----:B0-----:R-:W-:-:S04]  /*1970*/  FMUL.FTZ R24, R24, UR11 ;  /* 0x0000000b18187c20 */ /* 0x001fc80008410000 */
[----:B------:R-:W-:-:S04]  /*1980*/  FMUL.FTZ R29, R24, R24 ;  /* 0x00000018181d7220 */ /* 0x000fc80000410000 */
[----:B------:R-:W-:Y:S01]  /*1990*/  FFMA.FTZ R25, R25, UR11, -R29 ;  /* 0x0000000b19197c23 */ /* 0x000fe2000801081d */
[----:B------:R-:W0:Y:S04]  /*19a0*/  LDCU.64 UR10, c[0x0][0x3e8] ;  /* 0x00007d00ff0a77ac */ /* 0x000e280008000a00 */
[----:B------:R-:W-:-:S13]  /*19b0*/  FSETP.GTU.FTZ.AND P1, PT, R25, RZ, PT ;  /* 0x000000ff1900720b */ /* 0x000fda0003f3c000 */
[----:B---3--:R-:W3:Y:S01]  /*19c0*/  @P1 LDC R14, c[0x0][0x3a8] ;  /* 0x0000ea00ff0e1b82 */ /* 0x008ee20000000800 */
[----:B------:R-:W-:Y:S01]  /*19d0*/  UISETP.NE.AND UP0, UPT, UR20, URZ, UPT ;  /* 0x000000ff1400728c */ /* 0x000fe2000bf05270 */
[----:B---3--:R-:W-:Y:S01]  /*19e0*/  @P1 FADD.FTZ R25, R25, R14 ;  /* 0x0000000e19191221 */ /* 0x008fe20000010000 */
[----:B------:R-:W-:-:S06]  /*19f0*/  HFMA2 R14, -RZ, RZ, 1.875, 0 ;  /* 0x3f800000ff0e7431 */ /* 0x000fcc00000001ff */
[----:B------:R-:W3:Y:S01]  /*1a00*/  @P1 MUFU.RSQ R14, R25 ;  /* 0x00000019000e1308 */ /* 0x000ee20000001400 */
[--C-:B------:R-:W-:Y:S01]  /*1a10*/  FADD.FTZ R13, R13, -R24.reuse ;  /* 0x800000180d0d7221 */ /* 0x100fe20000010000 */
[----:B-1----:R-:W-:Y:S01]  /*1a20*/  FADD.FTZ R9, R12, -R24 ;  /* 0x800000180c097221 */ /* 0x002fe20000010000 */
[----:B------:R-:W-:Y:S02]  /*1a30*/  SHF.R.S32.HI R8, RZ, 0x1f, R4 ;  /* 0x0000001fff087819 */ /* 0x000fe40000011404 */
[----:B0-----:R-:W-:-:S04]  /*1a40*/  ISETP.GE.U32.AND P1, PT, R4, UR10, PT ;  /* 0x0000000a04007c0c */ /* 0x001fc8000bf26070 */
[----:B------:R-:W-:Y:S01]  /*1a50*/  ISETP.GE.AND.EX P1, PT, R8, UR11, PT, P1 ;  /* 0x0000000b08007c0c */ /* 0x000fe2000bf26310 */
[-C--:B---3--:R-:W-:Y:S01]  /*1a60*/  FMUL.FTZ R13, R13, R14.reuse ;  /* 0x0000000e0d0d7220 */ /* 0x088fe20000410000 */
[----:B------:R-:W-:Y:S01]  /*1a70*/  FMUL.FTZ R9, R9, R14 ;  /* 0x0000000e09097220 */ /* 0x000fe20000410000 */
[----:B--2---:R-:W-:Y:S01]  /*1a80*/  IMAD.U32 R10, R7, 0x10000, RZ ;  /* 0x00010000070a7824 */ /* 0x004fe200078e00ff */
[----:B----4-:R-:W-:Y:S02]  /*1a90*/  SHF.L.U32 R7, R26, 0x10, RZ ;  /* 0x000000101a077819 */ /* 0x010fe400000006ff */
[----:B-----5:R-:W-:-:S03]  /*1aa0*/  SHF.L.U32 R12, R27, 0x10, RZ ;  /* 0x000000101b0c7819 */ /* 0x020fc600000006ff */
[----:B------:R-:W-:Y:S01]  /*1ab0*/  FFMA.FTZ R7, R10, R13, R7 ;  /* 0x0000000d0a077223 */ /* 0x000fe20000010007 */
[----:B------:R-:W-:-:S04]  /*1ac0*/  IMAD.U32 R11, R28, 0x10000, RZ ;  /* 0x000100001c0b7824 */ /* 0x000fc800078e00ff */
        /* <DEDUP_REMOVED lines=12> */
.L_x_1582:
        /* <DEDUP_REMOVED lines=13> */
.L_x_1584:
[----:B------:R-:W-:Y:S05]  /*1c60*/  BSYNC.RECONVERGENT B0 ;  /* 0x0000000000007941 */ /* 0x000fea0003800200 */
.L_x_1583:
[----:B------:R-:W-:Y:S02]  /*1c70*/  UIADD3 UR9, UPT, UPT, UR21, UR9, URZ ;  /* 0x0000000915097290 */ /* 0x000fe4000fffe0ff */
[----:B------:R-:W-:Y:S02]  /*1c80*/  UIADD3 UR4, UPT, UPT, UR4, 0x1, URZ ;  /* 0x0000000104047890 */ /* 0x000fe4000fffe0ff */
[----:B------:R-:W-:-:S09]  /*1c90*/  UISETP.GE.AND UP0, UPT, UR9, UR7, UPT ;  /* 0x000000070900728c */ /* 0x000fd2000bf06270 */
[----:B------:R-:W-:Y:S05]  /*1ca0*/  BRA.U !UP0, `(.L_x_1585) ;  /* 0xffffffe5085c7547 */ /* 0x000fea000b83ffff */
[----:B------:R-:W-:Y:S05]  /*1cb0*/  EXIT ;  /* 0x000000000000794d */ /* 0x000fea0003800000 */
.L_x_1586:
        /* <DEDUP_REMOVED lines=12> */
.L_x_2507:


//--------------------- .text._Z35group_norm_nhwc_fwd_one_pass_kernelI11Bf16IOBf16WLi128ELi4ELi128EEv26Group_norm_nhwc_fwd_params --------------------------
	.section	.text._Z35group_norm_nhwc_fwd_one_pass_kernelI11Bf16IOBf16WLi128ELi4ELi128EEv26Group_norm_nhwc_fwd_params,"ax",@progbits
	.align	128
        .global         _Z35group_norm_nhwc_fwd_one_pass_kernelI11Bf16IOBf16WLi128ELi4ELi128EEv26Group_norm_nhwc_fwd_params
        .type           _Z35group_norm_nhwc_fwd_one_pass_kernelI11Bf16IOBf16WLi128ELi4ELi128EEv26Group_norm_nhwc_fwd_params,@function
        .size           _Z35group_norm_nhwc_fwd_one_pass_kernelI11Bf16IOBf16WLi128ELi4ELi128EEv26Group_norm_nhwc_fwd_params,(.L_x_2508 - _Z35group_norm_nhwc_fwd_one_pass_kernelI11Bf16IOBf16WLi128ELi4ELi128EEv26Group_norm_nhwc_fwd_params)
        .other          _Z35group_norm_nhwc_fwd_one_pass_kernelI11Bf16IOBf16WLi128ELi4ELi128EEv26Group_norm_nhwc_fwd_params,@"STO_CUDA_ENTRY STV_DEFAULT"
_Z35group_norm_nhwc_fwd_one_pass_kernelI11Bf16IOBf16WLi128ELi4ELi128EEv26Group_norm_nhwc_fwd_params:
.text._Z35group_norm_nhwc_fwd_one_pass_kernelI11Bf16IOBf16WLi128ELi4ELi128EEv26Group_norm_nhwc_fwd_params:
        /* <DEDUP_REMOVED lines=27> */
.L_x_1606:
[----:B012---:R-:W0:Y:S01]  /*01b0*/  LDC R5, c[0x0][0x3f8] ;  /* 0x0000fe00ff057b82 */ /* 0x007e220000000800 */
[----:B------:R-:W1:Y:S01]  /*01c0*/  LDCU.64 UR10, c[0x0][0x3e8] ;  /* 0x00007d00ff0a77ac */ /* 0x000e620008000a00 */
[----:B------:R-:W2:Y:S01]  /*01d0*/  S2R R16, SR_TID.X ;  /* 0x0000000000107919 */ /* 0x000ea20000002100 */
[----:B------:R-:W-:Y:S01]  /*01e0*/  VIADD R14, R3, 0x40 ;  /* 0x00000040030e7836 */ /* 0x000fe20000000000 */
[----:B------:R-:W-:-:S04]  /*01f0*/  SHF.R.S32.HI R17, RZ, 0x1f, R3 ;  /* 0x0000001fff117819 */ /* 0x000fc80000011403 */
[----:B------:R-:W-:Y:S02]  /*0200*/  SHF.R.S32.HI R15, RZ, 0x1f, R14 ;  /* 0x0000001fff0f7819 */ /* 0x000fe4000001140e */
[----:B0-----:R-:W-:Y:S02]  /*0210*/  IABS R9, R5 ;  /* 0x0000000500097213 */ /* 0x001fe40000000000 */
        /* <DEDUP_REMOVED lines=24> */
[----:B------:R-:W-:-:S03]  /*03a0*/  ISETP.GE.U32.AND P1, PT, R3, UR10, PT ;  /* 0x0000000a03007c0c */ /* 0x000fc6000bf26070 */
[----:B------:R-:W-:Y:S01]  /*03b0*/  IMAD.MOV.U32 R19, RZ, RZ, R7 ;  /* 0x000000ffff137224 */ /* 0x000fe200078e0007 */
[----:B------:R-:W-:Y:S01]  /*03c0*/  ISETP.GE.AND.EX P1, PT, R17, UR11, PT, P1 ;  /* 0x0000000b11007c0c */ /* 0x000fe2000bf26310 */
[----:B------:R-:W0:Y:S03]  /*03d0*/  LDCU.64 UR10, c[0x0][0x3f0] ;  /* 0x00007e00ff0a77ac */ /* 0x000e260008000a00 */
[----:B------:R-:W-:Y:S02]  /*03e0*/  @!P4 IADD3 R19, PT, PT, -R19, RZ, RZ ;  /* 0x000000ff1313c210 */ /* 0x000fe40007ffe1ff */
[----:B------:R-:W-:-:S04]  /*03f0*/  @!P3 LOP3.LUT R19, RZ, R5, RZ, 0x33, !PT ;  /* 0x00000005ff13b212 */ /* 0x000fc800078e33ff */
[--C-:B------:R-:W-:Y:S01]  /*0400*/  SHF.R.S32.HI R10, RZ, 0x1f, R19.reuse ;  /* 0x0000001fff0a7819 */ /* 0x100fe20000011413 */
[----:B------:R-:W-:Y:S02]  /*0410*/  IMAD.MOV R6, RZ, RZ, -R19 ;  /* 0x000000ffff067224 */ /* 0x000fe400078e0a13 */
[----:B------:R-:W1:Y:S02]  /*0420*/  @!P1 LDC.64 R12, c[0x0][0x3e0] ;  /* 0x0000f800ff0c9b82 */ /* 0x000e640000000a00 */
[----:B------:R-:W-:Y:S02]  /*0430*/  IMAD R5, R5, R6, UR8 ;  /* 0x0000000805057e24 */ /* 0x000fe4000f8e0206 */
[----:B0-----:R-:W-:-:S03]  /*0440*/  IMAD R18, R10, UR10, RZ ;  /* 0x0000000a0a127c24 */ /* 0x001fc6000f8e02ff */
[----:B------:R-:W-:Y:S01]  /*0450*/  SHF.L.U32 R5, R5, 0x2, RZ ;  /* 0x0000000205057819 */ /* 0x000fe200000006ff */
[----:B------:R-:W0:Y:S01]  /*0460*/  @!P2 LDC.64 R6, c[0x0][0x3e0] ;  /* 0x0000f800ff06ab82 */ /* 0x000e220000000a00 */
[----:B------:R-:W-:Y:S02]  /*0470*/  IMAD R23, R19, UR11, R18 ;  /* 0x0000000b13177c24 */ /* 0x000fe4000f8e0212 */
[----:B------:R-:W-:Y:S02]  /*0480*/  LOP3.LUT R20, R5, R20, RZ, 0xfc, !PT ;  /* 0x0000001405147212 */ /* 0x000fe400078efcff */
[----:B------:R-:W-:-:S03]  /*0490*/  SHF.R.S32.HI R21, RZ, 0x1f, R5 ;  /* 0x0000001fff157819 */ /* 0x000fc60000011405 */
[----:B------:R-:W2:Y:S01]  /*04a0*/  @!P2 LDC.64 R10, c[0x0][0x390] ;  /* 0x0000e400ff0aab82 */ /* 0x000ea20000000a00 */
[----:B------:R-:W-:-:S04]  /*04b0*/  IMAD.WIDE.U32 R20, R19, UR10, R20 ;  /* 0x0000000a13147c25 */ /* 0x000fc8000f8e0014 */
[----:B------:R-:W-:Y:S01]  /*04c0*/  IMAD.IADD R23, R21, 0x1, R23 ;  /* 0x0000000115177824 */ /* 0x000fe200078e0217 */
[----:B------:R-:W-:Y:S02]  /*04d0*/  @!P1 MOV R22, R20 ;  /* 0x0000001400169202 */ /* 0x000fe40000000f00 */
[----:B------:R-:W3:Y:S01]  /*04e0*/  @!P1 LDC.64 R8, c[0x0][0x390] ;  /* 0x0000e400ff089b82 */ /* 0x000ee20000000a00 */
[----:B-1----:R-:W-:Y:S02]  /*04f0*/  @!P1 IMAD R18, R17, R12, RZ ;  /* 0x0000000c11129224 */ /* 0x002fe400078e02ff */
[--C-:B------:R-:W-:Y:S02]  /*0500*/  @!P2 IMAD.MOV.U32 R19, RZ, RZ, R23.reuse ;  /* 0x000000ffff13a224 */ /* 0x100fe400078e0017 */
[----:B0-----:R-:W-:Y:S02]  /*0510*/  @!P2 IMAD R17, R15, R6, RZ ;  /* 0x000000060f11a224 */ /* 0x001fe400078e02ff */
[C---:B------:R-:W-:Y:S01]  /*0520*/  @!P1 IMAD R15, R3.reuse, R13, R18 ;  /* 0x0000000d030f9224 */ /* 0x040fe200078e0212 */
[----:B------:R-:W-:Y:S01]  /*0530*/  @!P2 MOV R18, R20 ;  /* 0x000000140012a202 */ /* 0x000fe20000000f00 */
[----:B------:R-:W-:-:S04]  /*0540*/  @!P1 IMAD.WIDE.U32 R12, R3, R12, R22 ;  /* 0x0000000c030c9225 */ /* 0x000fc800078e0016 */
[C---:B------:R-:W-:Y:S02]  /*0550*/  @!P2 IMAD R17, R14.reuse, R7, R17 ;  /* 0x000000070e11a224 */ /* 0x040fe400078e0211 */
[----:B------:R-:W-:Y:S01]  /*0560*/  @!P2 IMAD.WIDE.U32 R6, R14, R6, R18 ;  /* 0x000000060e06a225 */ /* 0x000fe200078e0012 */
[----:B------:R-:W-:-:S04]  /*0570*/  @!P1 IADD3 R14, PT, PT, R13, R15, RZ ;  /* 0x0000000f0d0e9210 */ /* 0x000fc80007ffe0ff */
[----:B------:R-:W-:Y:S01]  /*0580*/  @!P2 IADD3 R13, PT, PT, R7, R17, RZ ;  /* 0x00000011070da210 */ /* 0x000fe20007ffe0ff */
[----:B------:R-:W-:Y:S01]  /*0590*/  IMAD.MOV.U32 R7, RZ, RZ, RZ ;  /* 0x000000ffff077224 */ /* 0x000fe200078e00ff */
[----:B--2---:R-:W-:Y:S02]  /*05a0*/  @!P2 LEA R10, P4, R6, R10, 0x1 ;  /* 0x0000000a060aa211 */ /* 0x004fe400078808ff */
[----:B---3--:R-:W-:Y:S02]  /*05b0*/  @!P1 LEA R8, P3, R12, R8, 0x1 ;  /* 0x000000080c089211 */ /* 0x008fe400078608ff */
[----:B------:R-:W-:Y:S01]  /*05c0*/  @!P2 LEA.HI.X R11, R6, R11, R13, 0x1, P4 ;  /* 0x0000000b060ba211 */ /* 0x000fe200020f0c0d */
[----:B------:R-:W-:Y:S01]  /*05d0*/  HFMA2 R13, -RZ, RZ, 0, 0 ;  /* 0x00000000ff0d7431 */ /* 0x000fe200000001ff */
[----:B------:R-:W-:-:S05]  /*05e0*/  @!P1 LEA.HI.X R9, R12, R9, R14, 0x1, P3 ;  /* 0x000000090c099211 */ /* 0x000fca00018f0c0e */
[----:B------:R-:W2:Y:S04]  /*05f0*/  @!P1 LDG.E R7, desc[UR14][R8.64] ;  /* 0x0000000e08079981 */ /* 0x000ea8000c1e1900 */
[----:B------:R-:W3:Y:S01]  /*0600*/  @!P2 LDG.E R13, desc[UR14][R10.64] ;  /* 0x0000000e0a0da981 */ /* 0x000ee2000c1e1900 */
[C---:B------:R-:W-:Y:S01]  /*0610*/  ISETP.GT.AND P2, PT, R0.reuse, 0x1e, PT ;  /* 0x0000001e0000780c */ /* 0x040fe20003f44270 */
[----:B------:R-:W-:Y:S01]  /*0620*/  BSSY.RECONVERGENT B0, `(.L_x_1587) ;  /* 0x0000033000007945 */ /* 0x000fe20003800200 */
[----:B------:R-:W-:Y:S02]  /*0630*/  ISETP.GT.AND P3, PT, R0, 0xf, PT ;  /* 0x0000000f0000780c */ /* 0x000fe40003f64270 */
[C---:B--2---:R-:W-:Y:S01]  /*0640*/  PRMT R6, R7.reuse, 0x7632, R6 ;  /* 0x0000763207067816 */ /* 0x044fe20000000006 */
[----:B------:R-:W-:Y:S01]  /*0650*/  IMAD.U32 R7, R7, 0x10000, RZ ;  /* 0x0001000007077824 */ /* 0x000fe200078e00ff */
[----:B---3--:R-:W-:-:S02]  /*0660*/  PRMT R12, R13, 0x7632, R12 ;  /* 0x000076320d0c7816 */ /* 0x008fc4000000000c */
[----:B------:R-:W-:Y:S02]  /*0670*/  SHF.L.U32 R6, R6, 0x10, RZ ;  /* 0x0000001006067819 */ /* 0x000fe400000006ff */
[----:B------:R-:W-:Y:S02]  /*0680*/  SHF.L.U32 R12, R12, 0x10, RZ ;  /* 0x000000100c0c7819 */ /* 0x000fe400000006ff */
[----:B------:R-:W-:Y:S01]  /*0690*/  SHF.L.U32 R13, R13, 0x10, RZ ;  /* 0x000000100d0d7819 */ /* 0x000fe200000006ff */
[----:B------:R-:W-:Y:S01]  /*06a0*/  FMUL.FTZ R18, R6, R6 ;  /* 0x0000000606127220 */ /* 0x000fe20000410000 */
[C---:B------:R-:W-:Y:S01]  /*06b0*/  FADD.FTZ R14, R7.reuse, R6 ;  /* 0x00000006070e7221 */ /* 0x040fe20000010000 */
[----:B------:R-:W-:Y:S02]  /*06c0*/  FMUL.FTZ R24, R12, R12 ;  /* 0x0000000c0c187220 */ /* 0x000fe40000410000 */
[----:B------:R-:W-:Y:S01]  /*06d0*/  FFMA.FTZ R18, R7, R7, R18 ;  /* 0x0000000707127223 */ /* 0x000fe20000010012 */
[C---:B------:R-:W-:Y:S01]  /*06e0*/  FADD.FTZ R9, R13.reuse, R12 ;  /* 0x0000000c0d097221 */ /* 0x040fe20000010000 */
[----:B------:R-:W-:Y:S01]  /*06f0*/  FADD.FTZ R14, RZ, R14 ;  /* 0x0000000eff0e7221 */ /* 0x000fe20000010000 */
[----:B------:R-:W-:Y:S01]  /*0700*/  FFMA.FTZ R11, R13, R13, R24 ;  /* 0x0000000d0d0b7223 */ /* 0x000fe20000010018 */
[----:B------:R-:W-:-:S02]  /*0710*/  FADD.FTZ R18, RZ, R18 ;  /* 0x00000012ff127221 */ /* 0x000fc40000010000 */
        /* <DEDUP_REMOVED lines=35> */
.L_x_1588:
[----:B------:R-:W-:Y:S05]  /*0950*/  BSYNC.RECONVERGENT B0 ;  /* 0x0000000000007941 */ /* 0x000fea0003800200 */
.L_x_1587:
        /* <DEDUP_REMOVED lines=16> */
.L_x_1590:
[----:B------:R-:W-:Y:S05]  /*0a60*/  BSYNC.RECONVERGENT B0 ;  /* 0x0000000000007941 */ /* 0x000fea0003800200 */
.L_x_1589:
[----:B------:R-:W-:Y:S05]  /*0a70*/  @!P2 BRA `(.L_x_1591) ;  /* 0x0000000c00b0a947 */ /* 0x000fea0003800000 */
[----:B---3--:R-:W3:Y:S01]  /*0a80*/  LDC.64 R8, c[0x0][0x3b8] ;  /* 0x0000ee00ff087b82 */ /* 0x008ee20000000a00 */
[----:B------:R-:W-:Y:S01]  /*0a90*/  ULOP3.LUT UR5, UR4, 0x1, URZ, 0xc0, !UPT ;  /* 0x0000000104057892 */ /* 0x000fe2000f8ec0ff */
[----:B------:R-:W-:-:S03]  /*0aa0*/  ISETP.GE.U32.AND P2, PT, R2, 0x8, PT ;  /* 0x000000080200780c */ /* 0x000fc60003f46070 */
[----:B------:R-:W-:-:S06]  /*0ab0*/  UIMAD UR5, UR5, UR19, URZ ;  /* 0x00000013050572a4 */ /* 0x000fcc000f8e02ff */
[----:B------:R-:W-:-:S04]  /*0ac0*/  IMAD R10, R2, UR5, RZ ;  /* 0x00000005020a7c24 */ /* 0x000fc8000f8e02ff */
[----:B------:R-:W-:-:S04]  /*0ad0*/  IMAD.SHL.U32 R11, R10, 0x2, RZ ;  /* 0x000000020a0b7824 */ /* 0x000fc800078e00ff */
        /* <DEDUP_REMOVED lines=9> */
[----:B------:R-:W-:Y:S01]  /*0b70*/  UIADD3 UR9, UPT, UPT, -UR9, 0x1, URZ ;  /* 0x0000000109097890 */ /* 0x000fe2000fffe1ff */
[----:B------:R-:W-:Y:S01]  /*0b80*/  MOV R16, UR12 ;  /* 0x0000000c00107c02 */ /* 0x000fe20008000f00 */
[----:B------:R-:W-:-:S04]  /*0b90*/  UIMAD.WIDE.U32 UR10, UR10, 0x8, UR16 ;  /* 0x000000080a0a78a5 */ /* 0x000fc8000f8e0010 */
[----:B--2---:R-:W-:Y:S02]  /*0ba0*/  MOV R19, UR9 ;  /* 0x0000000900137c02 */ /* 0x004fe40008000f00 */
[----:B------:R-:W-:Y:S01]  /*0bb0*/  IMAD.U32 R10, RZ, RZ, UR10 ;  /* 0x0000000aff0a7e24 */ /* 0x000fe2000f8e00ff */
        /* <DEDUP_REMOVED lines=12> */
.L_x_1593:
[----:B------:R-:W2:Y:S04]  /*0c80*/  LDG.E.STRONG.GPU R10, desc[UR14][R8.64] ;  /* 0x0000000e080a7981 */ /* 0x000ea8000c1ef900 */
[----:B--2---:R-:W-:Y:S01]  /*0c90*/  CCTL.IVALL ;  /* 0x00000000ff00798f */ /* 0x004fe20002000000 */
[----:B------:R-:W-:Y:S05]  /*0ca0*/  YIELD ;  /* 0x0000000000007946 */ /* 0x000fea0003800000 */
[----:B------:R-:W-:-:S13]  /*0cb0*/  ISETP.NE.AND P4, PT, R10, R17, PT ;  /* 0x000000110a00720c */ /* 0x000fda0003f85270 */
[----:B------:R-:W-:Y:S05]  /*0cc0*/  @P4 BRA `(.L_x_1593) ;  /* 0xfffffffc00ec4947 */ /* 0x000fea000383ffff */
.L_x_1592:
        /* <DEDUP_REMOVED lines=14> */
.L_x_1595:
[----:B------:R-:W-:Y:S01]  /*0db0*/  UIADD3 UR24, UPT, UPT, UR5, 0x1, URZ ;  /* 0x0000000105187890 */ /* 0x000fe2000fffe0ff */
[----:B------:R-:W-:Y:S01]  /*0dc0*/  ISETP.EQ.OR P2, PT, RZ, UR21, P3 ;  /* 0x00000015ff007c0c */ /* 0x000fe20009f42670 */
[----:B------:R-:W-:-:S04]  /*0dd0*/  UIADD3 UR25, UPT, UPT, UR5, 0x2, URZ ;  /* 0x0000000205197890 */ /* 0x000fc8000fffe0ff */
[----:B------:R-:W-:Y:S01]  /*0de0*/  IMAD.U32 R8, RZ, RZ, UR24 ;  /* 0x00000018ff087e24 */ /* 0x000fe2000f8e00ff */
[----:B------:R-:W-:Y:S01]  /*0df0*/  UIADD3 UR24, UPT, UPT, UR5, 0x3, URZ ;  /* 0x0000000305187890 */ /* 0x000fe2000fffe0ff */
[----:B------:R-:W-:-:S03]  /*0e00*/  MOV R9, UR25 ;  /* 0x0000001900097c02 */ /* 0x000fc60008000f00 */
[----:B------:R-:W-:Y:S02]  /*0e10*/  ISETP.EQ.OR P4, PT, R8, UR18, P3 ;  /* 0x0000001208007c0c */ /* 0x000fe40009f82670 */
[----:B------:R-:W-:Y:S01]  /*0e20*/  ISETP.EQ.OR P6, PT, R9, UR18, P3 ;  /* 0x0000001209007c0c */ /* 0x000fe20009fc2670 */
[----:B------:R-:W-:Y:S01]  /*0e30*/  VOTEU.ALL UP1, P2 ;  /* 0x0000000000ff7886 */ /* 0x000fe20001020000 */
[----:B------:R-:W-:-:S04]  /*0e40*/  MOV R8, UR24 ;  /* 0x0000001800087c02 */ /* 0x000fc80008000f00 */
[----:B------:R-:W-:Y:S01]  /*0e50*/  ISETP.EQ.OR P5, PT, R8, UR18, P3 ;  /* 0x0000001208007c0c */ /* 0x000fe20009fa2670 */
[----:B------:R-:W-:-:S04]  /*0e60*/  @!UP1 UIMAD.WIDE.U32 UR24, UR9, 0x8, UR16 ;  /* 0x00000008091898a5 */ /* 0x000fc8000f8e0010 */
[----:B------:R-:W-:Y:S02]  /*0e70*/  VOTEU.ALL UP1, P4 ;  /* 0x0000000000ff7886 */ /* 0x000fe40002020000 */
[----:B------:R-:W-:Y:S01]  /*0e80*/  IMAD.U32 R8, RZ, RZ, UR24 ;  /* 0x00000018ff087e24 */ /* 0x000fe2000f8e00ff */
[----:B------:R-:W-:Y:S01]  /*0e90*/  MOV R9, UR25 ;  /* 0x0000001900097c02 */ /* 0x000fe20008000f00 */
[----:B------:R-:W-:Y:S01]  /*0ea0*/  VOTEU.ALL UP2, P6 ;  /* 0x0000000000ff7886 */ /* 0x000fe20003040000 */
[----:B------:R-:W-:-:S03]  /*0eb0*/  @!UP1 UIMAD.WIDE.U32 UR24, UR20, 0x8, UR16 ;  /* 0x00000008141898a5 */ /* 0x000fc6000f8e0010 */
[----:B------:R-:W-:Y:S01]  /*0ec0*/  VOTEU.ALL UP1, P5 ;  /* 0x0000000000ff7886 */ /* 0x000fe20002820000 */
[----:B------:R-:W-:Y:S01]  /*0ed0*/  @!UP2 UIMAD.WIDE.U32 UR26, UR22, 0x8, UR16 ;  /* 0x00000008161aa8a5 */ /* 0x000fe2000f8e0010 */
[----:B------:R-:W0:Y:S01]  /*0ee0*/  @!P2 LDG.E.64 R8, desc[UR14][R8.64] ;  /* 0x0000000e0808a981 */ /* 0x000e22000c1e1b00 */
[----:B------:R-:W-:Y:S01]  /*0ef0*/  MOV R10, UR24 ;  /* 0x00000018000a7c02 */ /* 0x000fe20008000f00 */
[----:B------:R-:W-:Y:S01]  /*0f00*/  IMAD.U32 R11, RZ, RZ, UR25 ;  /* 0x00000019ff0b7e24 */ /* 0x000fe2000f8e00ff */
[----:B------:R-:W-:Y:S02]  /*0f10*/  @!UP1 UIMAD.WIDE.U32 UR24, UR23, 0x8, UR16 ;  /* 0x00000008171898a5 */ /* 0x000fe4000f8e0010 */
[----:B------:R-:W-:Y:S02]  /*0f20*/  MOV R16, UR26 ;  /* 0x0000001a00107c02 */ /* 0x000fe40008000f00 */
[----:B-1----:R-:W-:Y:S01]  /*0f30*/  MOV R17, UR27 ;  /* 0x0000001b00117c02 */ /* 0x002fe20008000f00 */
[----:B------:R-:W3:Y:S01]  /*0f40*/  @!P4 LDG.E.64 R10, desc[UR14][R10.64] ;  /* 0x0000000e0a0ac981 */ /* 0x000ee2000c1e1b00 */
[----:B------:R-:W-:Y:S01]  /*0f50*/  IMAD.U32 R18, RZ, RZ, UR24 ;  /* 0x00000018ff127e24 */ /* 0x000fe2000f8e00ff */
[----:B--2---:R-:W-:-:S03]  /*0f60*/  MOV R19, UR25 ;  /* 0x0000001900137c02 */ /* 0x004fc60008000f00 */
[----:B------:R-:W2:Y:S04]  /*0f70*/  @!P6 LDG.E.64 R16, desc[UR14][R16.64] ;  /* 0x0000000e1010e981 */ /* 0x000ea8000c1e1b00 */
[----:B------:R-:W4:Y:S01]  /*0f80*/  @!P5 LDG.E.64 R18, desc[UR14][R18.64] ;  /* 0x0000000e1212d981 */ /* 0x000f22000c1e1b00 */
[----:B------:R-:W-:Y:S02]  /*0f90*/  UIADD3 UR24, UPT, UPT, UR5, 0x4, URZ ;  /* 0x0000000405187890 */ /* 0x000fe4000fffe0ff */
[----:B------:R-:W-:-:S04]  /*0fa0*/  UIADD3 UR25, UPT, UPT, UR5, 0x5, URZ ;  /* 0x0000000505197890 */ /* 0x000fc8000fffe0ff */
[----:B------:R-:W-:Y:S01]  /*0fb0*/  MOV R24, UR24 ;  /* 0x0000001800187c02 */ /* 0x000fe20008000f00 */
[----:B------:R-:W-:Y:S01]  /*0fc0*/  UIADD3 UR24, UPT, UPT, UR5, 0x6, URZ ;  /* 0x0000000605187890 */ /* 0x000fe2000fffe0ff */
[----:B0-----:R-:W-:Y:S01]  /*0fd0*/  @!P2 FADD.FTZ R14, R14, R8 ;  /* 0x000000080e0ea221 */ /* 0x001fe20000010000 */
[----:B------:R-:W-:Y:S01]  /*0fe0*/  @!P2 FADD.FTZ R15, R15, R9 ;  /* 0x000000090f0fa221 */ /* 0x000fe20000010000 */
[----:B------:R-:W-:Y:S01]  /*0ff0*/  ISETP.EQ.OR P2, PT, R24, UR18, P3 ;  /* 0x0000001218007c0c */ /* 0x000fe20009f42670 */
[----:B------:R-:W-:Y:S01]  /*1000*/  IMAD.U32 R8, RZ, RZ, UR25 ;  /* 0x00000019ff087e24 */ /* 0x000fe2000f8e00ff */
[----:B------:R-:W-:Y:S01]  /*1010*/  UIADD3 UR25, UPT, UPT, UR5, 0x7, URZ ;  /* 0x0000000705197890 */ /* 0x000fe2000fffe0ff */
[----:B---3--:R-:W-:Y:S01]  /*1020*/  @!P4 FADD.FTZ R14, R14, R10 ;  /* 0x0000000a0e0ec221 */ /* 0x008fe20000010000 */
[----:B------:R-:W-:Y:S02]  /*1030*/  @!P4 FADD.FTZ R15, R15, R11 ;  /* 0x0000000b0f0fc221 */ /* 0x000fe40000010000 */
[----:B------:R-:W-:-:S02]  /*1040*/  ISETP.EQ.OR P4, PT, R8, UR18, P3 ;  /* 0x0000001208007c0c */ /* 0x000fc40009f82670 */
[----:B------:R-:W-:Y:S01]  /*1050*/  MOV R8, UR24 ;  /* 0x0000001800087c02 */ /* 0x000fe20008000f00 */
[----:B--2---:R-:W-:Y:S01]  /*1060*/  @!P6 FADD.FTZ R14, R14, R16 ;  /* 0x000000100e0ee221 */ /* 0x004fe20000010000 */
[----:B------:R-:W-:Y:S01]  /*1070*/  @!P6 FADD.FTZ R15, R15, R17 ;  /* 0x000000110f0fe221 */ /* 0x000fe20000010000 */
[----:B------:R-:W-:Y:S02]  /*1080*/  MOV R9, UR25 ;  /* 0x0000001900097c02 */ /* 0x000fe40008000f00 */
[----:B------:R-:W-:Y:S01]  /*1090*/  VOTEU.ALL UP1, P2 ;  /* 0x0000000000ff7886 */ /* 0x000fe20001020000 */
[----:B------:R-:W-:Y:S01]  /*10a0*/  ISETP.EQ.OR P6, PT, R8, UR18, P3 ;  /* 0x0000001208007c0c */ /* 0x000fe20009fc2670 */
[----:B----4-:R-:W-:Y:S01]  /*10b0*/  @!P5 FADD.FTZ R14, R14, R18 ;  /* 0x000000120e0ed221 */ /* 0x010fe20000010000 */
        /* <DEDUP_REMOVED lines=10> */
[----:B------:R-:W-:Y:S01]  /*1160*/  MOV R10, UR26 ;  /* 0x0000001a000a7c02 */ /* 0x000fe20008000f00 */
[----:B------:R-:W-:Y:S01]  /*1170*/  @!UP1 UIMAD.WIDE.U32 UR24, UR12, 0x8, UR16 ;  /* 0x000000080c1898a5 */ /* 0x000fe2000f8e0010 */
[----:B------:R-:W-:Y:S01]  /*1180*/  IMAD.U32 R11, RZ, RZ, UR27 ;  /* 0x0000001bff0b7e24 */ /* 0x000fe2000f8e00ff */
[----:B------:R-:W-:-:S04]  /*1190*/  @!UP2 UIMAD.WIDE.U32 UR26, UR11, 0x8, UR16 ;  /* 0x000000080b1aa8a5 */ /* 0x000fc8000f8e0010 */
[----:B------:R-:W-:Y:S01]  /*11a0*/  MOV R16, UR24 ;  /* 0x0000001800107c02 */ /* 0x000fe20008000f00 */
[----:B------:R-:W3:Y:S01]  /*11b0*/  @!P4 LDG.E.64 R10, desc[UR14][R10.64] ;  /* 0x0000000e0a0ac981 */ /* 0x000ee2000c1e1b00 */
[----:B------:R-:W-:Y:S01]  /*11c0*/  MOV R17, UR25 ;  /* 0x0000001900117c02 */ /* 0x000fe20008000f00 */
[----:B------:R-:W-:Y:S01]  /*11d0*/  IMAD.U32 R18, RZ, RZ, UR26 ;  /* 0x0000001aff127e24 */ /* 0x000fe2000f8e00ff */
[----:B------:R-:W-:-:S04]  /*11e0*/  MOV R19, UR27 ;  /* 0x0000001b00137c02 */ /* 0x000fc80008000f00 */
        /* <DEDUP_REMOVED lines=23> */
.L_x_1594:
[----:B------:R-:W-:-:S04]  /*1360*/  LOP3.LUT R8, R2, 0x7, RZ, 0xc0, !PT ;  /* 0x0000000702087812 */ /* 0x000fc800078ec0ff */
[----:B------:R-:W-:-:S13]  /*1370*/  ISETP.NE.AND P2, PT, R8, RZ, PT ;  /* 0x000000ff0800720c */ /* 0x000fda0003f45270 */
[----:B------:R-:W-:Y:S05]  /*1380*/  @!P2 BRA `(.L_x_1591) ;  /* 0x00000004006ca947 */ /* 0x000fea0003800000 */
[----:B------:R-:W-:Y:S02]  /*1390*/  IADD3 R8, PT, PT, R8, -0x1, RZ ;  /* 0xffffffff08087810 */ /* 0x000fe40007ffe0ff */
[----:B------:R-:W-:Y:S02]  /*13a0*/  LOP3.LUT P2, R18, R2, 0x3, RZ, 0xc0, !PT ;  /* 0x0000000302127812 */ /* 0x000fe4000784c0ff */
[----:B------:R-:W-:-:S13]  /*13b0*/  ISETP.GE.U32.AND P4, PT, R8, 0x3, PT ;  /* 0x000000030800780c */ /* 0x000fda0003f86070 */
[----:B------:R-:W-:Y:S05]  /*13c0*/  @!P4 BRA `(.L_x_1596) ;  /* 0x0000000000b8c947 */ /* 0x000fea0003800000 */
[----:B------:R-:W-:-:S05]  /*13d0*/  IMAD.U32 R8, RZ, RZ, UR5 ;  /* 0x00000005ff087e24 */ /* 0x000fca000f8e00ff */
        /* <DEDUP_REMOVED lines=10> */
[----:B------:R-:W-:Y:S02]  /*1480*/  IMAD.U32 R10, RZ, RZ, UR10 ;  /* 0x0000000aff0a7e24 */ /* 0x000fe4000f8e00ff */
[----:B------:R-:W-:-:S03]  /*1490*/  MOV R11, UR12 ;  /* 0x0000000c000b7c02 */ /* 0x000fc60008000f00 */
[----:B------:R-:W-:Y:S02]  /*14a0*/  ISETP.EQ.OR P5, PT, R10, UR18, P3 ;  /* 0x000000120a007c0c */ /* 0x000fe40009fa2670 */
[----:B------:R-:W-:Y:S02]  /*14b0*/  ISETP.EQ.OR P4, PT, R11, UR18, P3 ;  /* 0x000000120b007c0c */ /* 0x000fe40009f82670 */
[----:B------:R-:W-:-:S09]  /*14c0*/  MOV R10, UR9 ;  /* 0x00000009000a7c02 */ /* 0x000fd20008000f00 */
[----:B------:R-:W-:Y:S02]  /*14d0*/  VOTEU.ALL UP1, P5 ;  /* 0x0000000000ff7886 */ /* 0x000fe40002820000 */
[----:B------:R-:W-:-:S03]  /*14e0*/  VOTEU.ALL UP2, P4 ;  /* 0x0000000000ff7886 */ /* 0x000fc60002040000 */
[----:B------:R-:W-:Y:S02]  /*14f0*/  @!UP1 UIMAD UR10, UR10, UR19, UR6 ;  /* 0x000000130a0a92a4 */ /* 0x000fe4000f8e0206 */
[----:B------:R-:W-:Y:S02]  /*1500*/  @!UP2 UIMAD UR12, UR12, UR19, UR6 ;  /* 0x000000130c0ca2a4 */ /* 0x000fe4000f8e0206 */
[----:B------:R-:W-:Y:S02]  /*1510*/  @!UP1 UIMAD.WIDE.U32 UR10, UR10, 0x8, UR16 ;  /* 0x000000080a0a98a5 */ /* 0x000fe4000f8e0010 */
[----:B------:R-:W-:-:S06]  /*1520*/  @!UP2 UIMAD.WIDE.U32 UR12, UR12, 0x8, UR16 ;  /* 0x000000080c0ca8a5 */ /* 0x000fcc000f8e0010 */
[----:B------:R-:W-:Y:S02]  /*1530*/  IMAD.U32 R11, RZ, RZ, UR13 ;  /* 0x0000000dff0b7e24 */ /* 0x000fe4000f8e00ff */
[----:B0-----:R-:W-:Y:S01]  /*1540*/  @!P6 FADD.FTZ R14, R14, R8 ;  /* 0x000000080e0ee221 */ /* 0x001fe20000010000 */
[----:B------:R-:W-:Y:S01]  /*1550*/  @!P6 FADD.FTZ R15, R15, R9 ;  /* 0x000000090f0fe221 */ /* 0x000fe20000010000 */
[----:B------:R-:W-:Y:S01]  /*1560*/  ISETP.EQ.OR P6, PT, R10, UR18, P3 ;  /* 0x000000120a007c0c */ /* 0x000fe20009fc2670 */
[----:B------:R-:W-:Y:S01]  /*1570*/  IMAD.U32 R8, RZ, RZ, UR10 ;  /* 0x0000000aff087e24 */ /* 0x000fe2000f8e00ff */
[----:B------:R-:W-:Y:S02]  /*1580*/  MOV R9, UR11 ;  /* 0x0000000b00097c02 */ /* 0x000fe40008000f00 */
[----:B------:R-:W-:-:S04]  /*1590*/  MOV R10, UR12 ;  /* 0x0000000c000a7c02 */ /* 0x000fc80008000f00 */
[----:B------:R-:W3:Y:S04]  /*15a0*/  @!P5 LDG.E.64 R8, desc[UR14][R8.64] ;  /* 0x0000000e0808d981 */ /* 0x000ee8000c1e1b00 */
[----:B------:R-:W4:Y:S01]  /*15b0*/  @!P4 LDG.E.64 R10, desc[UR14][R10.64] ;  /* 0x0000000e0a0ac981 */ /* 0x000f22000c1e1b00 */
[----:B------:R-:W-:-:S05]  /*15c0*/  VOTEU.ALL UP3, P6 ;  /* 0x0000000000ff7886 */ /* 0x000fca0003060000 */
[----:B------:R-:W-:-:S04]  /*15d0*/  @!UP3 UIMAD UR9, UR9, UR19, UR6 ;  /* 0x000000130909b2a4 */ /* 0x000fc8000f8e0206 */
[----:B------:R-:W-:-:S06]  /*15e0*/  @!UP3 UIMAD.WIDE.U32 UR10, UR9, 0x8, UR16 ;  /* 0x00000008090ab8a5 */ /* 0x000fcc000f8e0010 */
[----:B------:R-:W-:Y:S02]  /*15f0*/  MOV R16, UR10 ;  /* 0x0000000a00107c02 */ /* 0x000fe40008000f00 */
[----:B-1----:R-:W-:-:S06]  /*1600*/  MOV R17, UR11 ;  /* 0x0000000b00117c02 */ /* 0x002fcc0008000f00 */
[----:B------:R-:W5:Y:S01]  /*1610*/  @!P6 LDG.E.64 R16, desc[UR14][R16.64] ;  /* 0x0000000e1010e981 */ /* 0x000f62000c1e1b00 */
[----:B--2---:R-:W-:-:S05]  /*1620*/  IMAD.U32 R19, RZ, RZ, UR5 ;  /* 0x00000005ff137e24 */ /* 0x004fca000f8e00ff */
[----:B------:R-:W-:-:S04]  /*1630*/  IADD3 R19, PT, PT, R19, 0x4, RZ ;  /* 0x0000000413137810 */ /* 0x000fc80007ffe0ff */
[----:B------:R-:W-:Y:S01]  /*1640*/  R2UR UR5, R19 ;  /* 0x00000000130572ca */ /* 0x000fe200000e0000 */
[----:B---3--:R-:W-:Y:S01]  /*1650*/  @!P5 FADD.FTZ R14, R14, R8 ;  /* 0x000000080e0ed221 */ /* 0x008fe20000010000 */
[----:B------:R-:W-:-:S03]  /*1660*/  @!P5 FADD.FTZ R15, R15, R9 ;  /* 0x000000090f0fd221 */ /* 0x000fc60000010000 */
[----:B----4-:R-:W-:Y:S01]  /*1670*/  @!P4 FADD.FTZ R14, R14, R10 ;  /* 0x0000000a0e0ec221 */ /* 0x010fe20000010000 */
[----:B------:R-:W-:-:S03]  /*1680*/  @!P4 FADD.FTZ R15, R15, R11 ;  /* 0x0000000b0f0fc221 */ /* 0x000fc60000010000 */
[----:B-----5:R-:W-:Y:S01]  /*1690*/  @!P6 FADD.FTZ R14, R14, R16 ;  /* 0x000000100e0ee221 */ /* 0x020fe20000010000 */
[----:B------:R-:W-:-:S07]  /*16a0*/  @!P6 FADD.FTZ R15, R15, R17 ;  /* 0x000000110f0fe221 */ /* 0x000fce0000010000 */
.L_x_1596:
        /* <DEDUP_REMOVED lines=16> */
[----:B------:R-:W-:Y:S01]  /*17b0*/  IMAD.U32 R10, RZ, RZ, UR10 ;  /* 0x0000000aff0a7e24 */ /* 0x000fe2000f8e00ff */
[----:B------:R-:W-:Y:S01]  /*17c0*/  MOV R11, UR11 ;  /* 0x0000000b000b7c02 */ /* 0x000fe20008000f00 */
[----:B------:R-:W0:Y:S05]  /*17d0*/  @!P4 LDG.E.64 R8, desc[UR14][R8.64] ;  /* 0x0000000e0808c981 */ /* 0x000e2a000c1e1b00 */
[----:B------:R-:W3:Y:S01]  /*17e0*/  @!P2 LDG.E.64 R10, desc[UR14][R10.64] ;  /* 0x0000000e0a0aa981 */ /* 0x000ee2000c1e1b00 */
[----:B------:R-:W-:-:S05]  /*17f0*/  MOV R16, UR5 ;  /* 0x0000000500107c02 */ /* 0x000fca0008000f00 */
[----:B------:R-:W-:-:S05]  /*1800*/  VIADD R16, R16, 0x2 ;  /* 0x0000000210107836 */ /* 0x000fca0000000000 */
[----:B------:R-:W-:Y:S01]  /*1810*/  R2UR UR5, R16 ;  /* 0x00000000100572ca */ /* 0x000fe200000e0000 */
[----:B0-----:R-:W-:Y:S01]  /*1820*/  @!P4 FADD.FTZ R14, R14, R8 ;  /* 0x000000080e0ec221 */ /* 0x001fe20000010000 */
[----:B------:R-:W-:-:S03]  /*1830*/  @!P4 FADD.FTZ R15, R15, R9 ;  /* 0x000000090f0fc221 */ /* 0x000fc60000010000 */
[----:B---3--:R-:W-:Y:S01]  /*1840*/  @!P2 FADD.FTZ R14, R14, R10 ;  /* 0x0000000a0e0ea221 */ /* 0x008fe20000010000 */
[----:B------:R-:W-:-:S09]  /*1850*/  @!P2 FADD.FTZ R15, R15, R11 ;  /* 0x0000000b0f0fa221 */ /* 0x000fd20000010000 */
.L_x_1597:
[----:B------:R-:W-:Y:S01]  /*1860*/  MOV R9, UR5 ;  /* 0x0000000500097c02 */ /* 0x000fe20008000f00 */
[----:B------:R-:W-:Y:S01]  /*1870*/  BSSY.RECONVERGENT B0, `(.L_x_1591) ;  /* 0x000000c000007945 */ /* 0x000fe20003800200 */
[----:B------:R-:W-:Y:S02]  /*1880*/  LOP3.LUT R8, R2, 0x1, RZ, 0xc0, !PT ;  /* 0x0000000102087812 */ /* 0x000fe400078ec0ff */
[----:B------:R-:W-:-:S04]  /*1890*/  ISETP.EQ.OR P2, PT, R9, UR18, P3 ;  /* 0x0000001209007c0c */ /* 0x000fc80009f42670 */
[----:B------:R-:W-:-:S13]  /*18a0*/  ISETP.NE.U32.OR P2, PT, R8, 0x1, P2 ;  /* 0x000000010800780c */ /* 0x000fda0001745470 */
[----:B------:R-:W-:Y:S05]  /*18b0*/  @P2 BRA `(.L_x_1598) ;  /* 0x00000000001c2947 */ /* 0x000fea0003800000 */
[----:B------:R-:W-:Y:S01]  /*18c0*/  UIMAD UR9, UR19, UR5, UR6 ;  /* 0x00000005130972a4 */ /* 0x000fe2000f8e0206 */
[----:B------:R-:W-:-:S05]  /*18d0*/  HFMA2 R9, -RZ, RZ, 0, 4.76837158203125e-07 ;  /* 0x00000008ff097431 */ /* 0x000fca00000001ff */
[----:B------:R-:W-:-:S04]  /*18e0*/  IMAD.U32 R8, RZ, RZ, UR9 ;  /* 0x00000009ff087e24 */ /* 0x000fc8000f8e00ff */
[----:B------:R-:W-:-:S06]  /*18f0*/  IMAD.WIDE.U32 R8, R8, R9, UR16 ;  /* 0x0000001008087e25 */ /* 0x000fcc000f8e0009 */
[----:B------:R-:W0:Y:S02]  /*1900*/  LDG.E.64 R8, desc[UR14][R8.64] ;  /* 0x0000000e08087981 */ /* 0x000e24000c1e1b00 */
[----:B0-----:R-:W-:Y:S01]  /*1910*/  FADD.FTZ R14, R14, R8 ;  /* 0x000000080e0e7221 */ /* 0x001fe20000010000 */
[----:B------:R-:W-:-:S07]  /*1920*/  FADD.FTZ R15, R15, R9 ;  /* 0x000000090f0f7221 */ /* 0x000fce0000010000 */
.L_x_1598:
[----:B------:R-:W-:Y:S05]  /*1930*/  BSYNC.RECONVERGENT B0 ;  /* 0x0000000000007941 */ /* 0x000fea0003800200 */
.L_x_1591:
[----:B------:R-:W4:Y:S01]  /*1940*/  S2R R18, SR_TID.X ;  /* 0x0000000000127919 */ /* 0x000f220000002100 */
[----:B------:R-:W5:Y:S01]  /*1950*/  S2UR UR9, SR_CgaCtaId ;  /* 0x00000000000979c3 */ /* 0x000f620000008800 */
[----:B------:R-:W0:Y:S01]  /*1960*/  LDCU UR10, c[0x0][0x414] ;  /* 0x00008280ff0a77ac */ /* 0x000e220008000800 */
[----:B--2---:R-:W-:Y:S01]  /*1970*/  MOV R19, UR8 ;  /* 0x0000000800137c02 */ /* 0x004fe20008000f00 */
[----:B------:R-:W-:-:S05]  /*1980*/  UMOV UR5, 0x400 ;  /* 0x0000040000057882 */ /* 0x000fca0000000000 */
[----:B-1----:R-:W1:Y:S08]  /*1990*/  @P0 LDC.64 R16, c[0x0][0x388] ;  /* 0x0000e200ff100b82 */ /* 0x002e700000000a00 */
[----:B---3--:R-:W2:Y:S01]  /*19a0*/  LDC.64 R8, c[0x0][0x398] ;  /* 0x0000e600ff087b82 */ /* 0x008ea20000000a00 */
[----:B-----5:R-:W-:-:S07]  /*19b0*/  ULEA UR5, UR9, UR5, 0x18 ;  /* 0x0000000509057291 */ /* 0x020fce000f8ec0ff */
[----:B------:R-:W3:Y:S01]  /*19c0*/  LDC.64 R10, c[0x0][0x3a0] ;  /* 0x0000e800ff0a7b82 */ /* 0x000ee20000000a00 */
[----:B----4-:R-:W-:Y:S01]  /*19d0*/  SHF.L.U32 R18, R18, 0x1, RZ ;  /* 0x0000000112127819 */ /* 0x010fe200000006ff */
[----:B------:R-:W-:Y:S03]  /*19e0*/  @!P3 STS.64 [UR5+0x30], R14 ;  /* 0x0000300eff00b988 */ /* 0x000fe60008000a05 */
[----:B------:R-:W-:-:S05]  /*19f0*/  LOP3.LUT R18, R18, 0x2, RZ, 0xc0, !PT ;  /* 0x0000000212127812 */ /* 0x000fca00078ec0ff */
[----:B------:R-:W-:Y:S02]  /*1a00*/  IMAD.IADD R5, R18, 0x1, R5 ;  /* 0x0000000112057824 */ /* 0x000fe400078e0205 */
[----:B-1----:R-:W-:-:S04]  /*1a10*/  @P0 IMAD.WIDE R18, R19, 0x8, R16 ;  /* 0x0000000813120825 */ /* 0x002fc800078e0210 */
[----:B0-----:R-:W-:Y:S01]  /*1a20*/  @P0 FMUL.FTZ R16, R14, UR10 ;  /* 0x0000000a0e100c20 */ /* 0x001fe20008410000 */
[----:B------:R-:W-:Y:S01]  /*1a30*/  @P0 FMUL.FTZ R17, R15, UR10 ;  /* 0x0000000a0f110c20 */ /* 0x000fe20008410000 */
[----:B--2---:R-:W-:-:S04]  /*1a40*/  IMAD.WIDE R24, R5, 0x2, R8 ;  /* 0x0000000205187825 */ /* 0x004fc800078e0208 */
[----:B------:R-:W-:Y:S01]  /*1a50*/  @P0 STG.E.64 desc[UR14][R18.64], R16 ;  /* 0x0000001012000986 */ /* 0x000fe2000c101b0e */
[----:B---3--:R-:W-:Y:S01]  /*1a60*/  IMAD.WIDE R10, R5, 0x2, R10 ;  /* 0x00000002050a7825 */ /* 0x008fe200078e020a */
[----:B------:R-:W-:Y:S06]  /*1a70*/  BAR.SYNC.DEFER_BLOCKING 0x0 ;  /* 0x0000000000007b1d */ /* 0x000fec0000010000 */
[----:B------:R-:W2:Y:S04]  /*1a80*/  LDG.E.U16 R26, desc[UR14][R24.64] ;  /* 0x0000000e181a7981 */ /* 0x000ea8000c1e1500 */
[----:B------:R-:W3:Y:S04]  /*1a90*/  LDG.E.U16 R27, desc[UR14][R24.64+0x2] ;  /* 0x0000020e181b7981 */ /* 0x000ee8000c1e1500 */
[----:B------:R-:W4:Y:S04]  /*1aa0*/  LDG.E.U16 R28, desc[UR14][R10.64] ;  /* 0x0000000e0a1c7981 */ /* 0x000f28000c1e1500 */
[----:B------:R2:W5:Y:S01]  /*1ab0*/  LDG.E.U16 R29, desc[UR14][R10.64+0x2] ;  /* 0x0000020e0a1d7981 */ /* 0x000562000c1e1500 */
[----:B------:R-:W-:Y:S03]  /*1ac0*/  BSSY.RECONVERGENT B0, `(.L_x_1599) ;  /* 0x0000080000007945 */ /* 0x000fe60003800200 */
[----:B------:R-:W0:Y:S02]  /*1ad0*/  LDS.64 R8, [UR5+0x30] ;  /* 0x00003005ff087984 */ /* 0x000e240008000a00 */
[----:B0-----:R-:W-:-:S04]  /*1ae0*/  FMUL.FTZ R5, R8, UR10 ;  /* 0x0000000a08057c20 */ /* 0x001fc80008410000 */
[----:B------:R-:W-:-:S04]  /*1af0*/  FMUL.FTZ R8, R5, R5 ;  /* 0x0000000505087220 */ /* 0x000fc80000410000 */
[----:B------:R-:W-:-:S05]  /*1b00*/  FFMA.FTZ R8, R9, UR10, -R8 ;  /* 0x0000000a09087c23 */ /* 0x000fca0008010808 */
[----:B------:R-:W-:-:S13]  /*1b10*/  FSETP.GTU.FTZ.AND P2, PT, R8, RZ, PT ;  /* 0x000000ff0800720b */ /* 0x000fda0003f5c000 */
[----:B------:R-:W0:Y:S02]  /*1b20*/  @P2 LDC R9, c[0x0][0x3a8] ;  /* 0x0000ea00ff092b82 */ /* 0x000e240000000800 */
[----:B0-----:R-:W-:Y:S01]  /*1b30*/  @P2 FADD.FTZ R14, R8, R9 ;  /* 0x00000009080e2221 */ /* 0x001fe20000010000 */
[----:B------:R-:W-:Y:S02]  /*1b40*/  MOV R8, 0x3f800000 ;  /* 0x3f80000000087802 */ /* 0x000fe40000000f00 */
[----:B------:R-:W-:-:S04]  /*1b50*/  IADD3 R9, PT, PT, R3, 0x40, RZ ;  /* 0x0000004003097810 */ /* 0x000fc80007ffe0ff */
[----:B------:R0:W1:Y:S01]  /*1b60*/  @P2 MUFU.RSQ R8, R14 ;  /* 0x0000000e00082308 */ /* 0x0000620000001400 */
[----:B--2---:R-:W-:Y:S01]  /*1b70*/  IMAD.U32 R10, R26, 0x10000, RZ ;  /* 0x000100001a0a7824 */ /* 0x004fe200078e00ff */
[----:B---3--:R-:W-:Y:S02]  /*1b80*/  SHF.L.U32 R11, R27, 0x10, RZ ;  /* 0x000000101b0b7819 */ /* 0x008fe400000006ff */
[----:B----4-:R-:W-:Y:S01]  /*1b90*/  SHF.L.U32 R17, R28, 0x10, RZ ;  /* 0x000000101c117819 */ /* 0x010fe200000006ff */
[----:B-----5:R-:W-:Y:S01]  /*1ba0*/  IMAD.U32 R16, R29, 0x10000, RZ ;  /* 0x000100001d107824 */ /* 0x020fe200078e00ff */
[----:B01----:R-:W-:Y:S06]  /*1bb0*/  BRA.U UP0, `(.L_x_1600) ;  /* 0x0000000100bc7547 */ /* 0x003fec000b800000 */
[----:B------:R-:W0:Y:S01]  /*1bc0*/  LDCU.64 UR12, c[0x0][0x3e8] ;  /* 0x00007d00ff0c77ac */ /* 0x000e220008000a00 */
[----:B------:R-:W-:Y:S01]  /*1bd0*/  SHF.R.S32.HI R14, RZ, 0x1f, R3 ;  /* 0x0000001fff0e7819 */ /* 0x000fe20000011403 */
[----:B------:R-:W-:Y:S01]  /*1be0*/  BSSY.RECONVERGENT B1, `(.L_x_1601) ;  /* 0x0000019000017945 */ /* 0x000fe20003800200 */
[----:B------:R-:W-:Y:S02]  /*1bf0*/  SHF.R.S32.HI R18, RZ, 0x1f, R9 ;  /* 0x0000001fff127819 */ /* 0x000fe40000011409 */
[----:B0-----:R-:W-:Y:S02]  /*1c00*/  ISETP.GE.U32.AND P1, PT, R3, UR12, PT ;  /* 0x0000000c03007c0c */ /* 0x001fe4000bf26070 */
        /* <DEDUP_REMOVED lines=8> */
[----:B------:R-:W1:Y:S01]  /*1c90*/  LDCU.64 UR10, c[0x0][0x380] ;  /* 0x00007000ff0a77ac */ /* 0x000e620008000a00 */
[----:B------:R-:W-:Y:S01]  /*1ca0*/  MOV R7, R23 ;  /* 0x0000001700077202 */ /* 0x000fe20000000f00 */
[-C--:B------:R-:W-:Y:S01]  /*1cb0*/  FMUL.FTZ R15, R15, R8.reuse ;  /* 0x000000080f0f7220 */ /* 0x080fe20000410000 */
[----:B------:R-:W-:-:S03]  /*1cc0*/  FMUL.FTZ R19, R19, R8 ;  /* 0x0000000813137220 */ /* 0x000fc60000410000 */
[----:B------:R-:W-:Y:S01]  /*1cd0*/  FFMA.FTZ R24, R10, R15, R17 ;  /* 0x0000000f0a187223 */ /* 0x000fe20000010011 */
[----:B------:R-:W-:Y:S01]  /*1ce0*/  FFMA.FTZ R19, R11, R19, R16 ;  /* 0x000000130b137223 */ /* 0x000fe20000010010 */
[----:B0-----:R-:W-:Y:S02]  /*1cf0*/  IMAD R14, R14, UR16, RZ ;  /* 0x000000100e0e7c24 */ /* 0x001fe4000f8e02ff */
[----:B------:R-:W-:-:S04]  /*1d00*/  IMAD.WIDE.U32 R6, R3, UR16, R6 ;  /* 0x0000001003067c25 */ /* 0x000fc8000f8e0006 */
[----:B------:R-:W-:Y:S01]  /*1d10*/  IMAD R25, R3, UR17, R14 ;  /* 0x0000001103197c24 */ /* 0x000fe2000f8e020e */
[----:B-1----:R-:W-:-:S03]  /*1d20*/  LEA R14, P1, R6, UR10, 0x1 ;  /* 0x0000000a060e7c11 */ /* 0x002fc6000f8208ff */
[----:B------:R-:W-:Y:S01]  /*1d30*/  IMAD.IADD R25, R7, 0x1, R25 ;  /* 0x0000000107197824 */ /* 0x000fe200078e0219 */
[----:B------:R-:W-:-:S04]  /*1d40*/  F2FP.BF16.F32.PACK_AB R7, R19, R24 ;  /* 0x000000181307723e */ /* 0x000fc800000010ff */
[----:B------:R-:W-:-:S05]  /*1d50*/  LEA.HI.X R15, R6, UR11, R25, 0x1, P1 ;  /* 0x0000000b060f7c11 */ /* 0x000fca00088f0c19 */
[----:B------:R0:W-:Y:S02]  /*1d60*/  STG.E desc[UR14][R14.64], R7 ;  /* 0x000000070e007986 */ /* 0x0001e4000c10190e */
.L_x_1602:
[----:B------:R-:W-:Y:S05]  /*1d70*/  BSYNC.RECONVERGENT B1 ;  /* 0x0000000000017941 */ /* 0x000fea0003800200 */
.L_x_1601:
[----:B------:R-:W-:Y:S05]  /*1d80*/  @P2 BRA `(.L_x_1603) ;  /* 0x00000004004c2947 */ /* 0x000fea0003800000 */
[----:B------:R-:W1:Y:S01]  /*1d90*/  LDCU.64 UR10, c[0x0][0x3e0] ;  /* 0x00007c00ff0a77ac */ /* 0x000e620008000a00 */
[----:B------:R-:W-:Y:S01]  /*1da0*/  MOV R21, R23 ;  /* 0x0000001700157202 */ /* 0x000fe20000000f00 */
[--C-:B------:R-:W-:Y:S01]  /*1db0*/  FADD.FTZ R13, R13, -R5.reuse ;  /* 0x800000050d0d7221 */ /* 0x100fe20000010000 */
[----:B------:R-:W-:Y:S01]  /*1dc0*/  FADD.FTZ R5, R12, -R5 ;  /* 0x800000050c057221 */ /* 0x000fe20000010000 */
[----:B------:R-:W2:Y:S02]  /*1dd0*/  LDCU.64 UR12, c[0x0][0x380] ;  /* 0x00007000ff0c77ac */ /* 0x000ea40008000a00 */
[-C--:B------:R-:W-:Y:S01]  /*1de0*/  FMUL.FTZ R13, R13, R8.reuse ;  /* 0x000000080d0d7220 */ /* 0x080fe20000410000 */
[----:B------:R-:W-:-:S03]  /*1df0*/  FMUL.FTZ R5, R5, R8 ;  /* 0x0000000805057220 */ /* 0x000fc60000410000 */
[----:B------:R-:W-:Y:S01]  /*1e00*/  FFMA.FTZ R13, R10, R13, R17 ;  /* 0x0000000d0a0d7223 */ /* 0x000fe20000010011 */
[----:B------:R-:W-:-:S05]  /*1e10*/  FFMA.FTZ R16, R11, R5, R16 ;  /* 0x000000050b107223 */ /* 0x000fca0000010010 */
[----:B------:R-:W-:Y:S01]  /*1e20*/  F2FP.BF16.F32.PACK_AB R5, R16, R13 ;  /* 0x0000000d1005723e */ /* 0x000fe200000010ff */
[----:B-1----:R-:W-:Y:S02]  /*1e30*/  IMAD R18, R18, UR10, RZ ;  /* 0x0000000a12127c24 */ /* 0x002fe4000f8e02ff */
[----:B------:R-:W-:-:S04]  /*1e40*/  IMAD.WIDE.U32 R20, R9, UR10, R20 ;  /* 0x0000000a09147c25 */ /* 0x000fc8000f8e0014 */
[----:B------:R-:W-:Y:S01]  /*1e50*/  IMAD R9, R9, UR11, R18 ;  /* 0x0000000b09097c24 */ /* 0x000fe2000f8e0212 */
[----:B--2---:R-:W-:-:S04]  /*1e60*/  LEA R6, P1, R20, UR12, 0x1 ;  /* 0x0000000c14067c11 */ /* 0x004fc8000f8208ff */
[----:B------:R-:W-:-:S04]  /*1e70*/  IADD3 R9, PT, PT, R21, R9, RZ ;  /* 0x0000000915097210 */ /* 0x000fc80007ffe0ff */
[----:B0-----:R-:W-:-:S05]  /*1e80*/  LEA.HI.X R7, R20, UR13, R9, 0x1, P1 ;  /* 0x0000000d14077c11 */ /* 0x001fca00088f0c09 */
[----:B------:R1:W-:Y:S01]  /*1e90*/  STG.E desc[UR14][R6.64], R5 ;  /* 0x0000000506007986 */ /* 0x0003e2000c10190e */
[----:B------:R-:W-:Y:S05]  /*1ea0*/  BRA `(.L_x_1603) ;  /* 0x0000000400047947 */ /* 0x000fea0003800000 */
.L_x_1600:
[----:B------:R-:W-:Y:S04]  /*1eb0*/  BSSY.RECONVERGENT B1, `(.L_x_1604) ;  /* 0x000001f000017945 */ /* 0x000fe80003800200 */
[----:B------:R-:W-:Y:S05]  /*1ec0*/  @P1 BRA `(.L_x_1605) ;  /* 0x0000000000741947 */ /* 0x000fea0003800000 */
[--C-:B------:R-:W-:Y:S01]  /*1ed0*/  FADD.FTZ R7, R7, -R5.reuse ;  /* 0x8000000507077221 */ /* 0x100fe20000010000 */
[----:B------:R-:W-:Y:S01]  /*1ee0*/  FADD.FTZ R19, R6, -R5 ;  /* 0x8000000506137221 */ /* 0x000fe20000010000 */
[----:B------:R-:W0:Y:S01]  /*1ef0*/  LDCU.64 UR10, c[0x0][0x3e0] ;  /* 0x00007c00ff0a77ac */ /* 0x000e220008000a00 */
[----:B------:R-:W-:Y:S01]  /*1f00*/  SHF.R.S32.HI R26, RZ, 0x1f, R3 ;  /* 0x0000001fff1a7819 */ /* 0x000fe20000011403 */
[-C--:B------:R-:W-:Y:S01]  /*1f10*/  FMUL.FTZ R7, R7, R8.reuse ;  /* 0x0000000807077220 */ /* 0x080fe20000410000 */
[----:B------:R-:W-:Y:S01]  /*1f20*/  FMUL.FTZ R14, R19, R8 ;  /* 0x00000008130e7220 */ /* 0x000fe20000410000 */
[----:B------:R-:W1:Y:S02]  /*1f30*/  LDCU.64 UR12, c[0x0][0x380] ;  /* 0x00007000ff0c77ac */ /* 0x000e640008000a00 */
[----:B------:R-:W-:Y:S01]  /*1f40*/  FFMA.FTZ R15, R10, R7, R17 ;  /* 0x000000070a0f7223 */ /* 0x000fe20000010011 */
[----:B------:R-:W-:Y:S01]  /*1f50*/  FFMA.FTZ R14, R11, R14, R16 ;  /* 0x0000000e0b0e7223 */ /* 0x000fe20000010010 */
[----:B------:R-:W-:-:S02]  /*1f60*/  MOV R7, R23 ;  /* 0x0000001700077202 */ /* 0x000fc40000000f00 */
[----:B------:R-:W-:Y:S01]  /*1f70*/  FMUL.FTZ R6, R15, -1.4426950216293334961 ;  /* 0xbfb8aa3b0f067820 */ /* 0x000fe20000410000 */
[----:B------:R-:W-:-:S05]  /*1f80*/  FMUL.FTZ R19, R14, -1.4426950216293334961 ;  /* 0xbfb8aa3b0e137820 */ /* 0x000fca0000410000 */
[----:B------:R-:W2:Y:S01]  /*1f90*/  MUFU.EX2 R6, R6 ;  /* 0x0000000600067308 */ /* 0x000ea20000000800 */
[----:B0-----:R-:W-:-:S04]  /*1fa0*/  IMAD R26, R26, UR10, RZ ;  /* 0x0000000a1a1a7c24 */ /* 0x001fc8000f8e02ff */
[----:B------:R-:W-:-:S03]  /*1fb0*/  IMAD R27, R3, UR11, R26 ;  /* 0x0000000b031b7c24 */ /* 0x000fc6000f8e021a */
[----:B------:R-:W0:Y:S01]  /*1fc0*/  MUFU.EX2 R19, R19 ;  /* 0x0000001300137308 */ /* 0x000e220000000800 */
[----:B--2---:R-:W-:Y:S01]  /*1fd0*/  FADD.FTZ R18, R6, 1 ;  /* 0x3f80000006127421 */ /* 0x004fe20000010000 */
        /* <DEDUP_REMOVED lines=12> */
.L_x_1605:
[----:B------:R-:W-:Y:S05]  /*20a0*/  BSYNC.RECONVERGENT B1 ;  /* 0x0000000000017941 */ /* 0x000fea0003800200 */
.L_x_1604:
[----:B------:R-:W1:Y:S01]  /*20b0*/  LDCU.64 UR10, c[0x0][0x3e8] ;  /* 0x00007d00ff0a77ac */ /* 0x000e620008000a00 */
[----:B------:R-:W-:Y:S02]  /*20c0*/  SHF.R.S32.HI R6, RZ, 0x1f, R9 ;  /* 0x0000001fff067819 */ /* 0x000fe40000011409 */
[----:B-1----:R-:W-:-:S04]  /*20d0*/  ISETP.GE.U32.AND P1, PT, R9, UR10, PT ;  /* 0x0000000a09007c0c */ /* 0x002fc8000bf26070 */
[----:B------:R-:W-:-:S13]  /*20e0*/  ISETP.GE.AND.EX P1, PT, R6, UR11, PT, P1 ;  /* 0x0000000b06007c0c */ /* 0x000fda000bf26310 */
[----:B------:R-:W-:Y:S05]  /*20f0*/  @P1 BRA `(.L_x_1603) ;  /* 0x0000000000701947 */ /* 0x000fea0003800000 */
[--C-:B------:R-:W-:Y:S01]  /*2100*/  FADD.FTZ R13, R13, -R5.reuse ;  /* 0x800000050d0d7221 */ /* 0x100fe20000010000 */
[----:B------:R-:W-:Y:S01]  /*2110*/  FADD.FTZ R5, R12, -R5 ;  /* 0x800000050c057221 */ /* 0x000fe20000010000 */
[----:B------:R-:W0:Y:S01]  /*2120*/  LDCU.64 UR10, c[0x0][0x3e0] ;  /* 0x00007c00ff0a77ac */ /* 0x000e220008000a00 */
[----:B------:R-:W-:Y:S01]  /*2130*/  MOV R7, R23 ;  /* 0x0000001700077202 */ /* 0x000fe20000000f00 */
[-C--:B------:R-:W-:Y:S01]  /*2140*/  FMUL.FTZ R13, R13, R8.reuse ;  /* 0x000000080d0d7220 */ /* 0x080fe20000410000 */
[----:B------:R-:W-:Y:S01]  /*2150*/  FMUL.FTZ R8, R5, R8 ;  /* 0x0000000805087220 */ /* 0x000fe20000410000 */
[----:B------:R-:W1:Y:S02]  /*2160*/  LDCU.64 UR12, c[0x0][0x380] ;  /* 0x00007000ff0c77ac */ /* 0x000e640008000a00 */
[----:B------:R-:W-:Y:S01]  /*2170*/  FFMA.FTZ R10, R10, R13, R17 ;  /* 0x0000000d0a0a7223 */ /* 0x000fe20000010011 */
[----:B------:R-:W-:-:S03]  /*2180*/  FFMA.FTZ R13, R11, R8, R16 ;  /* 0x000000080b0d7223 */ /* 0x000fc60000010010 */
[----:B------:R-:W-:Y:S01]  /*2190*/  FMUL.FTZ R5, R10, -1.4426950216293334961 ;  /* 0xbfb8aa3b0a057820 */ /* 0x000fe20000410000 */
[----:B------:R-:W-:-:S05]  /*21a0*/  FMUL.FTZ R8, R13, -1.4426950216293334961 ;  /* 0xbfb8aa3b0d087820 */ /* 0x000fca0000410000 */
[----:B------:R-:W2:Y:S01]  /*21b0*/  MUFU.EX2 R5, R5 ;  /* 0x0000000500057308 */ /* 0x000ea20000000800 */
[----:B0-----:R-:W-:Y:S02]  /*21c0*/  IMAD R14, R6, UR10, RZ ;  /* 0x0000000a060e7c24 */ /* 0x001fe4000f8e02ff */
[----:B------:R-:W-:-:S05]  /*21d0*/  IMAD.MOV.U32 R6, RZ, RZ, R20 ;  /* 0x000000ffff067224 */ /* 0x000fca00078e0014 */
[----:B------:R-:W0:Y:S01]  /*21e0*/  MUFU.EX2 R8, R8 ;  /* 0x0000000800087308 */ /* 0x000e220000000800 */
[----:B------:R-:W-:-:S04]  /*21f0*/  IMAD.WIDE.U32 R6, R9, UR10, R6 ;  /* 0x0000000a09067c25 */ /* 0x000fc8000f8e0006 */
[----:B------:R-:W-:Y:S02]  /*2200*/  IMAD R9, R9, UR11, R14 ;  /* 0x0000000b09097c24 */ /* 0x000fe4000f8e020e */
[----:B--2---:R-:W-:-:S03]  /*2210*/  FADD.FTZ R11, R5, 1 ;  /* 0x3f800000050b7421 */ /* 0x004fc60000010000 */
[----:B------:R-:W-:-:S03]  /*2220*/  IADD3 R9, PT, PT, R7, R9, RZ ;  /* 0x0000000907097210 */ /* 0x000fc60007ffe0ff */
[----:B------:R-:W2:Y:S01]  /*2230*/  MUFU.RCP R11, R11 ;  /* 0x0000000b000b7308 */ /* 0x000ea20000001000 */
[----:B0-----:R-:W-:Y:S01]  /*2240*/  FADD.FTZ R12, R8, 1 ;  /* 0x3f800000080c7421 */ /* 0x001fe20000010000 */
[----:B-1----:R-:W-:-:S04]  /*2250*/  LEA R8, P1, R6, UR12, 0x1 ;  /* 0x0000000c06087c11 */ /* 0x002fc8000f8208ff */
[----:B------:R-:W-:Y:S02]  /*2260*/  LEA.HI.X R9, R6, UR13, R9, 0x1, P1 ;  /* 0x0000000d06097c11 */ /* 0x000fe400088f0c09 */
[----:B------:R-:W0:Y:S01]  /*2270*/  MUFU.RCP R12, R12 ;  /* 0x0000000c000c7308 */ /* 0x000e220000001000 */
[----:B--2---:R-:W-:Y:S01]  /*2280*/  FMUL.FTZ R10, R10, R11 ;  /* 0x0000000b0a0a7220 */ /* 0x004fe20000410000 */
[----:B0-----:R-:W-:-:S05]  /*2290*/  FMUL.FTZ R5, R13, R12 ;  /* 0x0000000c0d057220 */ /* 0x001fca0000410000 */
[----:B------:R-:W-:-:S05]  /*22a0*/  F2FP.BF16.F32.PACK_AB R5, R5, R10 ;  /* 0x0000000a0505723e */ /* 0x000fca00000010ff */
[----:B------:R2:W-:Y:S02]  /*22b0*/  STG.E desc[UR14][R8.64], R5 ;  /* 0x0000000508007986 */ /* 0x0005e4000c10190e */
.L_x_1603:
[----:B------:R-:W-:Y:S05]  /*22c0*/  BSYNC.RECONVERGENT B0 ;  /* 0x0000000000007941 */ /* 0x000fea0003800200 */
.L_x_1599:
[----:B------:R-:W-:Y:S02]  /*22d0*/  UIADD3 UR8, UPT, UPT, UR19, UR8, URZ ;  /* 0x0000000813087290 */ /* 0x000fe4000fffe0ff */
[----:B------:R-:W-:Y:S02]  /*22e0*/  UIADD3 UR4, UPT, UPT, UR4, 0x1, URZ ;  /* 0x0000000104047890 */ /* 0x000fe4000fffe0ff */
[----:B------:R-:W-:-:S09]  /*22f0*/  UISETP.GE.AND UP1, UPT, UR8, UR7, UPT ;  /* 0x000000070800728c */ /* 0x000fd2000bf26270 */
[----:B------:R-:W-:Y:S05]  /*2300*/  BRA.U !UP1, `(.L_x_1606) ;  /* 0xffffffdd09a87547 */ /* 0x000fea000b83ffff */
[----:B------:R-:W-:Y:S05]  /*2310*/  EXIT ;  /* 0x000000000000794d */ /* 0x000fea0003800000 */
.L_x_1607:
        /* <DEDUP_REMOVED lines=14> */
.L_x_2508:


//--------------------- .text._Z35group_norm_nhwc_fwd_one_pass_kernelI11Bf16IOBf16WLi256ELi4ELi128EEv26Group_norm_nhwc_fwd_params --------------------------
	.section	.text._Z35group_norm_nhwc_fwd_one_pass_kernelI11Bf16IOBf16WLi256ELi4ELi128EEv26Group_norm_nhwc_fwd_params,"ax",@progbits
	.align	128
        .global         _Z35group_norm_nhwc_fwd_one_pass_kernelI11Bf16IOBf16WLi256ELi4ELi128EEv26Group_norm_nhwc_fwd_params
        .type           _Z35group_norm_nhwc_fwd_one_pass_kernelI11Bf16IOBf16WLi256ELi4ELi128EEv26Group_norm_nhwc_fwd_params,@function
        .size           _Z35group_norm_nhwc_fwd_one_pass_kernelI11Bf16IOBf16WLi256ELi4ELi128EEv26Group_norm_nhwc_fwd_params,(.L_x_2509 - _Z35group_norm_nhwc_fwd_one_pass_kernelI11Bf16IOBf16WLi256ELi4ELi128EEv26Group_norm_nhwc_fwd_params)
        .other          _Z35group_norm_nhwc_fwd_one_pass_kernelI11Bf16IOBf16WLi256ELi4ELi128EEv26Group_norm_nhwc_fwd_params,@"STO_CUDA_ENTRY STV_DEFAULT"
_Z35group_norm_nhwc_fwd_one_pass_kernelI11Bf16IOBf16WLi256ELi4ELi128EEv26Group_norm_nhwc_fwd_params:
.text._Z35group_norm_nhwc_fwd_one_pass_kernelI11Bf16IOBf16WLi256ELi4ELi128EEv26Group_norm_nhwc_fwd_params:
        /* <DEDUP_REMOVED lines=34> */
.L_x_1635:
[----:B0-----:R-:W0:Y:S01]  /*0220*/  LDCU UR5, c[0x0][0x3f8] ;  /* 0x00007f00ff0577ac */ /* 0x001e220008000800 */
[----:B------:R-:W-:Y:S02]  /*0230*/  IABS R8, UR9 ;  /* 0x0000000900087c13 */ /* 0x000fe40008000000 */
        /* <DEDUP_REMOVED lines=167> */
.L_x_1609:
[----:B------:R-:W-:Y:S05]  /*0cb0*/  BSYNC.RECONVERGENT B0 ;  /* 0x0000000000007941 */ /* 0x000fea0003800200 */
.L_x_1608:
        /* <DEDUP_REMOVED lines=16> */
.L_x_1611:
[----:B------:R-:W-:Y:S05]  /*0dc0*/  BSYNC.RECONVERGENT B0 ;  /* 0x0000000000007941 */ /* 0x000fea0003800200 */
.L_x_1610:
[----:B------:R-:W-:Y:S05]  /*0dd0*/  @!P2 BRA `(.L_x_1612) ;  /* 0x0000000c00b4a947 */ /* 0x000fea0003800000 */
[----:B------:R-:W4:Y:S01]  /*0de0*/  LDC.64 R8, c[0x0][0x3b8] ;  /* 0x0000ee00ff087b82 */ /* 0x000f220000000a00 */
[----:B------:R-:W-:Y:S01]  /*0df0*/  ULOP3.LUT UR5, UR4, 0x1, URZ, 0xc0, !UPT ;  /* 0x0000000104057892 */ /* 0x000fe2000f8ec0ff */
[----:B------:R-:W-:-:S03]  /*0e00*/  ISETP.GE.U32.AND P2, PT, R0, 0x8, PT ;  /* 0x000000080000780c */ /* 0x000fc60003f46070 */
[----:B------:R-:W-:-:S06]  /*0e10*/  UIMAD UR5, UR5, UR21, URZ ;  /* 0x00000015050572a4 */ /* 0x000fcc000f8e02ff */
[----:B------:R-:W-:-:S04]  /*0e20*/  IMAD R10, R0, UR5, RZ ;  /* 0x00000005000a7c24 */ /* 0x000fc8000f8e02ff */
[----:B------:R-:W-:-:S04]  /*0e30*/  IMAD.SHL.U32 R11, R10, 0x2, RZ ;  /* 0x000000020a0b7824 */ /* 0x000fc800078e00ff */
        /* <DEDUP_REMOVED lines=10> */
[----:B-1----:R-:W-:Y:S01]  /*0ee0*/  MOV R18, UR14 ;  /* 0x0000000e00127c02 */ /* 0x002fe20008000f00 */
[----:B------:R-:W-:-:S04]  /*0ef0*/  UIMAD.WIDE.U32 UR12, UR12, 0x8, UR18 ;  /* 0x000000080c0c78a5 */ /* 0x000fc8000f8e0012 */
        /* <DEDUP_REMOVED lines=14> */
.L_x_1614:
[----:B------:R-:W2:Y:S04]  /*0fe0*/  LDG.E.STRONG.GPU R10, desc[UR16][R8.64] ;  /* 0x00000010080a7981 */ /* 0x000ea8000c1ef900 */
[----:B--2---:R-:W-:Y:S01]  /*0ff0*/  CCTL.IVALL ;  /* 0x00000000ff00798f */ /* 0x004fe20002000000 */
[----:B------:R-:W-:Y:S05]  /*1000*/  YIELD ;  /* 0x0000000000007946 */ /* 0x000fea0003800000 */
[----:B------:R-:W-:-:S13]  /*1010*/  ISETP.NE.AND P4, PT, R10, R19, PT ;  /* 0x000000130a00720c */ /* 0x000fda0003f85270 */
[----:B------:R-:W-:Y:S05]  /*1020*/  @P4 BRA `(.L_x_1614) ;  /* 0xfffffffc00ec4947 */ /* 0x000fea000383ffff */
.L_x_1613:
        /* <DEDUP_REMOVED lines=15> */
.L_x_1616:
[----:B------:R-:W-:Y:S01]  /*1120*/  UIADD3 UR26, UPT, UPT, UR5, 0x1, URZ ;  /* 0x00000001051a7890 */ /* 0x000fe2000fffe0ff */
[----:B------:R-:W-:-:S05]  /*1130*/  ISETP.EQ.OR P2, PT, RZ, UR14, P3 ;  /* 0x0000000eff007c0c */ /* 0x000fca0009f42670 */
[----:B------:R-:W-:-:S05]  /*1140*/  IMAD.U32 R8, RZ, RZ, UR26 ;  /* 0x0000001aff087e24 */ /* 0x000fca000f8e00ff */
[----:B------:R-:W-:-:S03]  /*1150*/  ISETP.EQ.OR P4, PT, R8, UR20, P3 ;  /* 0x0000001408007c0c */ /* 0x000fc60009f82670 */
[----:B------:R-:W-:-:S05]  /*1160*/  VOTEU.ALL UP1, P2 ;  /* 0x0000000000ff7886 */ /* 0x000fca0001020000 */
[----:B------:R-:W-:-:S05]  /*1170*/  @!UP1 UIMAD.WIDE.U32 UR26, UR11, 0x8, UR18 ;  /* 0x000000080b1a98a5 */ /* 0x000fca000f8e0012 */
[----:B------:R-:W-:Y:S01]  /*1180*/  VOTEU.ALL UP1, P4 ;  /* 0x0000000000ff7886 */ /* 0x000fe20002020000 */
[----:B------:R-:W-:Y:S02]  /*1190*/  MOV R8, UR26 ;  /* 0x0000001a00087c02 */ /* 0x000fe40008000f00 */
[----:B------:R-:W-:Y:S02]  /*11a0*/  MOV R9, UR27 ;  /* 0x0000001b00097c02 */ /* 0x000fe40008000f00 */
[----:B------:R-:W-:-:S04]  /*11b0*/  @!UP1 UIMAD.WIDE.U32 UR26, UR13, 0x8, UR18 ;  /* 0x000000080d1a98a5 */ /* 0x000fc8000f8e0012 */
[----:B------:R-:W0:Y:S02]  /*11c0*/  @!P2 LDG.E.64 R8, desc[UR16][R8.64] ;  /* 0x000000100808a981 */ /* 0x000e24000c1e1b00 */
        /* <DEDUP_REMOVED lines=80> */
.L_x_1615:
        /* <DEDUP_REMOVED lines=52> */
.L_x_1617:
        /* <DEDUP_REMOVED lines=28> */
.L_x_1618:
        /* <DEDUP_REMOVED lines=13> */
.L_x_1619:
[----:B------:R-:W-:Y:S05]  /*1ca0*/  BSYNC.RECONVERGENT B0 ;  /* 0x0000000000007941 */ /* 0x000fea0003800200 */
.L_x_1612:
[----:B------:R-:W4:Y:S01]  /*1cb0*/  @P0 LDC.64 R10, c[0x0][0x388] ;  /* 0x0000e200ff0a0b82 */ /* 0x000f220000000a00 */
[----:B------:R-:W5:Y:S01]  /*1cc0*/  LDCU UR12, c[0x0][0x414] ;  /* 0x00008280ff0c77ac */ /* 0x000f620008000800 */
[----:B------:R-:W-:Y:S02]  /*1cd0*/  MOV R9, UR9 ;  /* 0x0000000900097c02 */ /* 0x000fe40008000f00 */
[----:B--2---:R-:W-:Y:S01]  /*1ce0*/  IADD3 R19, PT, PT, R23, UR10, RZ ;  /* 0x0000000a17137c10 */ /* 0x004fe2000fffe0ff */
[----:B------:R-:W-:-:S03]  /*1cf0*/  UMOV UR5, 0x400 ;  /* 0x0000040000057882 */ /* 0x000fc60000000000 */
[----:B------:R-:W2:Y:S01]  /*1d00*/  S2UR UR11, SR_CgaCtaId ;  /* 0x00000000000b79c3 */ /* 0x000ea20000008800 */
[----:B-----5:R-:W-:Y:S01]  /*1d10*/  @P0 FMUL.FTZ R8, R16, UR12 ;  /* 0x0000000c10080c20 */ /* 0x020fe20008410000 */
[----:B----4-:R-:W-:-:S04]  /*1d20*/  @P0 IMAD.WIDE R10, R9, 0x8, R10 ;  /* 0x00000008090a0825 */ /* 0x010fc800078e020a */
[----:B------:R-:W-:-:S05]  /*1d30*/  @P0 FMUL.FTZ R9, R17, UR12 ;  /* 0x0000000c11090c20 */ /* 0x000fca0008410000 */
[----:B------:R4:W-:Y:S01]  /*1d40*/  @P0 STG.E.64 desc[UR16][R10.64], R8 ;  /* 0x000000080a000986 */ /* 0x0009e2000c101b10 */
[----:B--2---:R-:W-:-:S09]  /*1d50*/  ULEA UR5, UR11, UR5, 0x18 ;  /* 0x000000050b057291 */ /* 0x004fd2000f8ec0ff */
[----:B------:R0:W-:Y:S01]  /*1d60*/  @!P3 STS.64 [UR5+0x30], R16 ;  /* 0x00003010ff00b988 */ /* 0x0001e20008000a05 */
[----:B----4-:R-:W2:Y:S08]  /*1d70*/  LDC.64 R10, c[0x0][0x398] ;  /* 0x0000e600ff0a7b82 */ /* 0x010eb00000000a00 */
[----:B------:R-:W4:Y:S01]  /*1d80*/  LDC.64 R8, c[0x0][0x3a0] ;  /* 0x0000e800ff087b82 */ /* 0x000f220000000a00 */
[----:B--2---:R-:W-:-:S07]  /*1d90*/  IMAD.WIDE R10, R19, 0x2, R10 ;  /* 0x00000002130a7825 */ /* 0x004fce00078e020a */
[----:B------:R-:W-:Y:S01]  /*1da0*/  BAR.SYNC.DEFER_BLOCKING 0x0 ;  /* 0x0000000000007b1d */ /* 0x000fe20000010000 */
[----:B----4-:R-:W-:-:S05]  /*1db0*/  IMAD.WIDE R8, R19, 0x2, R8 ;  /* 0x0000000213087825 */ /* 0x010fca00078e0208 */
[----:B-1----:R-:W2:Y:S04]  /*1dc0*/  LDG.E.U16 R18, desc[UR16][R10.64] ;  /* 0x000000100a127981 */ /* 0x002ea8000c1e1500 */
[----:B0--3--:R-:W3:Y:S04]  /*1dd0*/  LDG.E.U16 R16, desc[UR16][R8.64+0x2] ;  /* 0x0000021008107981 */ /* 0x009ee8000c1e1500 */
[----:B------:R-:W4:Y:S04]  /*1de0*/  LDG.E.U16 R10, desc[UR16][R10.64+0x2] ;  /* 0x000002100a0a7981 */ /* 0x000f28000c1e1500 */
[----:B------:R0:W5:Y:S04]  /*1df0*/  LDG.E.U16 R11, desc[UR16][R8.64] ;  /* 0x00000010080b7981 */ /* 0x000168000c1e1500 */
[----:B0-----:R-:W0:Y:S02]  /*1e00*/  LDS.64 R8, [UR5+0x30] ;  /* 0x00003005ff087984 */ /* 0x001e240008000a00 */
[----:B0-----:R-:W-:-:S04]  /*1e10*/  FMUL.FTZ R8, R8, UR12 ;  /* 0x0000000c08087c20 */ /* 0x001fc80008410000 */
[----:B------:R-:W-:-:S04]  /*1e20*/  FMUL.FTZ R28, R8, R8 ;  /* 0x00000008081c7220 */ /* 0x000fc80000410000 */
        /* <DEDUP_REMOVED lines=12> */
[----:B--2---:R-:W-:Y:S01]  /*1ef0*/  SHF.L.U32 R9, R18, 0x10, RZ ;  /* 0x0000001012097819 */ /* 0x004fe200000006ff */
[----:B---3--:R-:W-:Y:S01]  /*1f00*/  IMAD.U32 R16, R16, 0x10000, RZ ;  /* 0x0001000010107824 */ /* 0x008fe200078e00ff */
[----:B----4-:R-:W-:Y:S02]  /*1f10*/  SHF.L.U32 R10, R10, 0x10, RZ ;  /* 0x000000100a0a7819 */ /* 0x010fe400000006ff */
[----:B-----5:R-:W-:Y:S01]  /*1f20*/  SHF.L.U32 R11, R11, 0x10, RZ ;  /* 0x000000100b0b7819 */ /* 0x020fe200000006ff */
[----:B------:R-:W-:Y:S06]  /*1f30*/  BRA.U UP0, `(.L_x_1621) ;  /* 0x0000000500807547 */ /* 0x000fec000b800000 */
        /* <DEDUP_REMOVED lines=11> */
[----:B------:R-:W-:Y:S01]  /*1ff0*/  FFMA.FTZ R4, R9, R4, R11 ;  /* 0x0000000409047223 */ /* 0x000fe2000001000b */
        /* <DEDUP_REMOVED lines=11> */
.L_x_1623:
[----:B------:R-:W-:Y:S05]  /*20b0*/  BSYNC.RECONVERGENT B1 ;  /* 0x0000000000017941 */ /* 0x000fea0003800200 */
.L_x_1622:
        /* <DEDUP_REMOVED lines=11> */
[----:B0-----:R-:W-:-:S04]  /*2170*/  FMUL.FTZ R18, R3, UR5 ;  /* 0x0000000503127c20 */ /* 0x001fc80008410000 */
[----:B------:R-:W-:Y:S01]  /*2180*/  FFMA.FTZ R3, R9, R18, R11 ;  /* 0x0000001209037223 */ /* 0x000fe2000001000b */
[----:B-1----:R-:W-:-:S04]  /*2190*/  IMAD R4, R4, UR10, RZ ;  /* 0x0000000a04047c24 */ /* 0x002fc8000f8e02ff */
[----:B------:R-:W-:Y:S01]  /*21a0*/  IMAD R19, R29, UR11, R4 ;  /* 0x0000000b1d137c24 */ /* 0x000fe2000f8e0204 */
[----:B------:R-:W-:-:S05]  /*21b0*/  MOV R4, R26 ;  /* 0x0000001a00047202 */ /* 0x000fca0000000f00 */
[----:B------:R-:W-:-:S04]  /*21c0*/  IMAD.WIDE.U32 R4, R29, UR10, R4 ;  /* 0x0000000a1d047c25 */ /* 0x000fc8000f8e0004 */
[----:B------:R-:W-:-:S04]  /*21d0*/  FMUL.FTZ R29, R6, UR5 ;  /* 0x00000005061d7c20 */ /* 0x000fc80008410000 */
[----:B------:R-:W-:Y:S01]  /*21e0*/  FFMA.FTZ R6, R10, R29, R16 ;  /* 0x0000001d0a067223 */ /* 0x000fe20000010010 */
[----:B------:R-:W-:Y:S02]  /*21f0*/  IADD3 R19, PT, PT, R5, R19, RZ ;  /* 0x0000001305137210 */ /* 0x000fe40007ffe0ff */
[----:B--2---:R-:W-:Y:S02]  /*2200*/  LEA R18, P1, R4, UR14, 0x1 ;  /* 0x0000000e04127c11 */ /* 0x004fe4000f8208ff */
[----:B------:R-:W-:Y:S02]  /*2210*/  F2FP.BF16.F32.PACK_AB R3, R6, R3 ;  /* 0x000000030603723e */ /* 0x000fe400000010ff */
[----:B------:R-:W-:-:S05]  /*2220*/  LEA.HI.X R19, R4, UR15, R19, 0x1, P1 ;  /* 0x0000000f04137c11 */ /* 0x000fca00088f0c13 */
[----:B------:R1:W-:Y:S04]  /*2230*/  STG.E desc[UR16][R18.64], R3 ;  /* 0x0000000312007986 */ /* 0x0003e8000c101910 */
.L_x_1625:
[----:B------:R-:W-:Y:S05]  /*2240*/  BSYNC.RECONVERGENT B1 ;  /* 0x0000000000017941 */ /* 0x000fea0003800200 */
.L_x_1624:
        /* <DEDUP_REMOVED lines=13> */
[----:B------:R-:W1:Y:S03]  /*2320*/  LDCU.64 UR14, c[0x0][0x380] ;  /* 0x00007000ff0e77ac */ /* 0x000e660008000a00 */
[----:B------:R-:W-:-:S04]  /*2330*/  FMUL.FTZ R12, R12, UR5 ;  /* 0x000000050c0c7c20 */ /* 0x000fc80008410000 */
[----:B------:R-:W-:Y:S01]  /*2340*/  FFMA.FTZ R12, R9, R12, R11 ;  /* 0x0000000c090c7223 */ /* 0x000fe2000001000b */
[----:B0-----:R-:W-:-:S04]  /*2350*/  IMAD R4, R4, UR10, RZ ;  /* 0x0000000a04047c24 */ /* 0x001fc8000f8e02ff */
[----:B------:R-:W-:Y:S01]  /*2360*/  IMAD R7, R17, UR11, R4 ;  /* 0x0000000b11077c24 */ /* 0x000fe2000f8e0204 */
[----:B------:R-:W-:-:S05]  /*2370*/  MOV R4, R26 ;  /* 0x0000001a00047202 */ /* 0x000fca0000000f00 */
[----:B------:R-:W-:-:S04]  /*2380*/  IMAD.WIDE.U32 R4, R17, UR10, R4 ;  /* 0x0000000a11047c25 */ /* 0x000fc8000f8e0004 */
[----:B------:R-:W-:-:S04]  /*2390*/  FMUL.FTZ R17, R6, UR5 ;  /* 0x0000000506117c20 */ /* 0x000fc80008410000 */
[----:B------:R-:W-:Y:S01]  /*23a0*/  FFMA.FTZ R17, R10, R17, R16 ;  /* 0x000000110a117223 */ /* 0x000fe20000010010 */
[----:B------:R-:W-:Y:S02]  /*23b0*/  IADD3 R7, PT, PT, R5, R7, RZ ;  /* 0x0000000705077210 */ /* 0x000fe40007ffe0ff */
[C---:B-1----:R-:W-:Y:S02]  /*23c0*/  LEA R6, P1, R4.reuse, UR14, 0x1 ;  /* 0x0000000e04067c11 */ /* 0x042fe4000f8208ff */
[----:B------:R-:W-:Y:S02]  /*23d0*/  F2FP.BF16.F32.PACK_AB R5, R17, R12 ;  /* 0x0000000c1105723e */ /* 0x000fe400000010ff */
[----:B------:R-:W-:-:S05]  /*23e0*/  LEA.HI.X R7, R4, UR15, R7, 0x1, P1 ;  /* 0x0000000f04077c11 */ /* 0x000fca00088f0c07 */
[----:B------:R0:W-:Y:S04]  /*23f0*/  STG.E desc[UR16][R6.64], R5 ;  /* 0x0000000506007986 */ /* 0x0001e8000c101910 */
.L_x_1627:
[----:B------:R-:W-:Y:S05]  /*2400*/  BSYNC.RECONVERGENT B1 ;  /* 0x0000000000017941 */ /* 0x000fea0003800200 */
.L_x_1626:
[----:B------:R-:W-:Y:S05]  /*2410*/  @P2 BRA `(.L_x_1628) ;  /* 0x0000000800602947 */ /* 0x000fea0003800000 */
[----:B------:R-:W1:Y:S01]  /*2420*/  LDCU.64 UR10, c[0x0][0x3e0] ;  /* 0x00007c00ff0a77ac */ /* 0x000e620008000a00 */
[--C-:B------:R-:W-:Y:S01]  /*2430*/  FADD.FTZ R14, R14, -R8.reuse ;  /* 0x800000080e0e7221 */ /* 0x100fe20000010000 */
[----:B------:R-:W-:Y:S01]  /*2440*/  FADD.FTZ R8, R13, -R8 ;  /* 0x800000080d087221 */ /* 0x000fe20000010000 */
[----:B------:R-:W-:Y:S01]  /*2450*/  IMAD.MOV.U32 R24, RZ, RZ, R26 ;  /* 0x000000ffff187224 */ /* 0x000fe200078e001a */
[----:B------:R-:W2:Y:S01]  /*2460*/  LDCU.64 UR12, c[0x0][0x380] ;  /* 0x00007000ff0c77ac */ /* 0x000ea20008000a00 */
[----:B------:R-:W-:Y:S01]  /*2470*/  FMUL.FTZ R14, R14, UR5 ;  /* 0x000000050e0e7c20 */ /* 0x000fe20008410000 */
[----:B0-----:R-:W-:-:S04]  /*2480*/  FMUL.FTZ R5, R8, UR5 ;  /* 0x0000000508057c20 */ /* 0x001fc80008410000 */
[----:B------:R-:W-:Y:S01]  /*2490*/  FFMA.FTZ R10, R10, R5, R16 ;  /* 0x000000050a0a7223 */ /* 0x000fe20000010010 */
        /* <DEDUP_REMOVED lines=10> */
.L_x_1621:
        /* <DEDUP_REMOVED lines=11> */
[----:B------:R-:W-:Y:S01]  /*25f0*/  FFMA.FTZ R5, R9, R18, R11 ;  /* 0x0000001209057223 */ /* 0x000fe2000001000b */
        /* <DEDUP_REMOVED lines=21> */
.L_x_1630:
[----:B------:R-:W-:Y:S05]  /*2750*/  BSYNC.RECONVERGENT B1 ;  /* 0x0000000000017941 */ /* 0x000fea0003800200 */
.L_x_1629:
        /* <DEDUP_REMOVED lines=35> */
.L_x_1632:
[----:B------:R-:W-:Y:S05]  /*2990*/  BSYNC.RECONVERGENT B1 ;  /* 0x0000000000017941 */ /* 0x000fea0003800200 */
.L_x_1631:
        /* <DEDUP_REMOVED lines=10> */
[----:B------:R-:W1:Y:S02]  /*2a40*/  LDCU.64 UR14, c[0x0][0x380] ;  /* 0x00007000ff0e77ac */ /* 0x000e640008000a00 */
[----:B------:R-:W-:Y:S01]  /*2a50*/  FFMA.FTZ R19, R9, R12, R11 ;  /* 0x0000000c09137223 */ /* 0x000fe2000001000b */
[----:B------:R-:W-:Y:S01]  /*2a60*/  FFMA.FTZ R12, R10, R7, R16 ;  /* 0x000000070a0c7223 */ /* 0x000fe20000010010 */
[----:B------:R-:W-:-:S02]  /*2a70*/  SHF.R.S32.HI R7, RZ, 0x1f, R17 ;  /* 0x0000001fff077819 */ /* 0x000fc40000011411 */
        /* <DEDUP_REMOVED lines=20> */
.L_x_1634:
[----:B------:R-:W-:Y:S05]  /*2bc0*/  BSYNC.RECONVERGENT B1 ;  /* 0x0000000000017941 */ /* 0x000fea0003800200 */
.L_x_1633:
[----:B------:R-:W-:Y:S05]  /*2bd0*/  @P2 BRA `(.L_x_1628) ;  /* 0x0000000000702947 */ /* 0x000fea0003800000 */
[--C-:B------:R-:W-:Y:S01]  /*2be0*/  FADD.FTZ R14, R14, -R8.reuse ;  /* 0x800000080e0e7221 */ /* 0x100fe20000010000 */
[----:B------:R-:W-:Y:S01]  /*2bf0*/  FADD.FTZ R8, R13, -R8 ;  /* 0x800000080d087221 */ /* 0x000fe20000010000 */
[----:B------:R-:W1:Y:S02]  /*2c00*/  LDCU.64 UR10, c[0x0][0x3e0] ;  /* 0x00007c00ff0a77ac */ /* 0x000e640008000a00 */
[----:B------:R-:W-:Y:S01]  /*2c10*/  FMUL.FTZ R14, R14, UR5 ;  /* 0x000000050e0e7c20 */ /* 0x000fe20008410000 */
[----:B------:R-:W-:Y:S01]  /*2c20*/  FMUL.FTZ R5, R8, UR5 ;  /* 0x0000000508057c20 */ /* 0x000fe20008410000 */
[----:B------:R-:W2:Y:S02]  /*2c30*/  LDCU.64 UR12, c[0x0][0x380] ;  /* 0x00007000ff0c77ac */ /* 0x000ea40008000a00 */
[----:B------:R-:W-:Y:S01]  /*2c40*/  FFMA.FTZ R9, R9, R14, R11 ;  /* 0x0000000e09097223 */ /* 0x000fe2000001000b */
[----:B------:R-:W-:Y:S01]  /*2c50*/  FFMA.FTZ R10, R10, R5, R16 ;  /* 0x000000050a0a7223 */ /* 0x000fe20000010010 */
[----:B------:R-:W-:-:S02]  /*2c60*/  MOV R5, R25 ;  /* 0x0000001900057202 */ /* 0x000fc40000000f00 */
[----:B------:R-:W-:Y:S01]  /*2c70*/  FMUL.FTZ R4, R9, -1.4426950216293334961 ;  /* 0xbfb8aa3b09047820 */ /* 0x000fe20000410000 */
[----:B0-----:R-:W-:-:S05]  /*2c80*/  FMUL.FTZ R6, R10, -1.4426950216293334961 ;  /* 0xbfb8aa3b0a067820 */ /* 0x001fca0000410000 */
[----:B------:R-:W0:Y:S01]  /*2c90*/  MUFU.EX2 R4, R4 ;  /* 0x0000000400047308 */ /* 0x000e220000000800 */
[----:B-1----:R-:W-:-:S04]  /*2ca0*/  IMAD R3, R3, UR10, RZ ;  /* 0x0000000a03037c24 */ /* 0x002fc8000f8e02ff */
[----:B------:R-:W-:-:S03]  /*2cb0*/  IMAD R3, R18, UR11, R3 ;  /* 0x0000000b12037c24 */ /* 0x000fc6000f8e0203 */
[----:B------:R-:W1:Y:S01]  /*2cc0*/  MUFU.EX2 R6, R6 ;  /* 0x0000000600067308 */ /* 0x000e620000000800 */
[----:B0-----:R-:W-:Y:S01]  /*2cd0*/  FADD.FTZ R8, R4, 1 ;  /* 0x3f80000004087421 */ /* 0x001fe20000010000 */
[----:B------:R-:W-:-:S06]  /*2ce0*/  MOV R4, R26 ;  /* 0x0000001a00047202 */ /* 0x000fcc0000000f00 */
[----:B------:R-:W0:Y:S01]  /*2cf0*/  MUFU.RCP R8, R8 ;  /* 0x0000000800087308 */ /* 0x000e220000001000 */
[----:B------:R-:W-:-:S04]  /*2d00*/  IMAD.WIDE.U32 R4, R18, UR10, R4 ;  /* 0x0000000a12047c25 */ /* 0x000fc8000f8e0004 */
[----:B-1----:R-:W-:Y:S01]  /*2d10*/  FADD.FTZ R11, R6, 1 ;  /* 0x3f800000060b7421 */ /* 0x002fe20000010000 */
[----:B--2---:R-:W-:-:S05]  /*2d20*/  LEA R6, P1, R4, UR12, 0x1 ;  /* 0x0000000c04067c11 */ /* 0x004fca000f8208ff */
[----:B------:R-:W1:Y:S01]  /*2d30*/  MUFU.RCP R11, R11 ;  /* 0x0000000b000b7308 */ /* 0x000e620000001000 */
[----:B------:R-:W-:-:S04]  /*2d40*/  IADD3 R3, PT, PT, R5, R3, RZ ;  /* 0x0000000305037210 */ /* 0x000fc80007ffe0ff */
[----:B------:R-:W-:Y:S01]  /*2d50*/  LEA.HI.X R7, R4, UR13, R3, 0x1, P1 ;  /* 0x0000000d04077c11 */ /* 0x000fe200088f0c03 */
[----:B0-----:R-:W-:Y:S01]  /*2d60*/  FMUL.FTZ R9, R9, R8 ;  /* 0x0000000809097220 */ /* 0x001fe20000410000 */
[----:B-1----:R-:W-:-:S05]  /*2d70*/  FMUL.FTZ R10, R10, R11 ;  /* 0x0000000b0a0a7220 */ /* 0x002fca0000410000 */
[----:B------:R-:W-:-:S05]  /*2d80*/  F2FP.BF16.F32.PACK_AB R9, R10, R9 ;  /* 0x000000090a09723e */ /* 0x000fca00000010ff */
[----:B------:R2:W-:Y:S02]  /*2d90*/  STG.E desc[UR16][R6.64], R9 ;  /* 0x0000000906007986 */ /* 0x0005e4000c101910 */
.L_x_1628:
[----:B------:R-:W-:Y:S05]  /*2da0*/  BSYNC.RECONVERGENT B0 ;  /* 0x0000000000007941 */ /* 0x000fea0003800200 */
.L_x_1620:
[----:B------:R-:W-:Y:S02]  /*2db0*/  UIADD3 UR9, UPT, UPT, UR21, UR9, URZ ;  /* 0x0000000915097290 */ /* 0x000fe4000fffe0ff */
[----:B------:R-:W-:Y:S02]  /*2dc0*/  UIADD3 UR4, UPT, UPT, UR4, 0x1, URZ ;  /* 0x0000000104047890 */ /* 0x000fe4000fffe0ff */
[----:B------:R-:W-:-:S09]  /*2dd0*/  UISETP.GE.AND UP1, UPT, UR9, UR7, UPT ;  /* 0x000000070900728c */ /* 0x000fd2000bf26270 */
[----:B------:R-:W-:Y:S05]  /*2de0*/  BRA.U !UP1, `(.L_x_1635) ;  /* 0xffffffd5090c7547 */ /* 0x000fea000b83ffff */
[----:B------:R-:W-:Y:S05]  /*2df0*/  EXIT ;  /* 0x000000000000794d */ /* 0x000fea0003800000 */
.L_x_1636:
        /* <DEDUP_REMOVED lines=16> */
.L_x_2509:


//--------------------- .text._Z35group_norm_nhwc_fwd_one_pass_kernelI11Bf16IOBf16WLi512ELi4ELi128EEv26Group_norm_nhwc_fwd_params --------------------------
	.section	.text._Z35group_norm_nhwc_fwd_one_pass_kernelI11Bf16IOBf16WLi512ELi4ELi128EEv26Group_norm_nhwc_fwd_params,"ax",@progbits
	.align	128
        .global         _Z35group_norm_nhwc_fwd_one_pass_kernelI11Bf16IOBf16WLi512ELi4ELi128EEv26Group_norm_nhwc_fwd_params
        .type           _Z35group_norm_nhwc_fwd_one_pass_kernelI11Bf16IOBf16WLi512ELi4ELi128EEv26Group_norm_nhwc_fwd_params,@function
        .size           _Z35group_norm_nhwc_fwd_one_pass_kernelI11Bf16IOBf16WLi512ELi4ELi128EEv26Group_norm_nhwc_fwd_params,(.L_x_2510 - _Z35group_norm_nhwc_fwd_one_pass_kernelI11Bf16IOBf16WLi512ELi4ELi128EEv26Group_norm_nhwc_fwd_params)
        .other          _Z35group_norm_nhwc_fwd_one_pass_kernelI11Bf16IOBf16WLi512ELi4ELi128EEv26Group_norm_nhwc_fwd_params,@"STO_CUDA_ENTRY STV_DEFAULT"
_Z35group_norm_nhwc_fwd_one_pass_kernelI11Bf16IOBf16WLi512ELi4ELi128EEv26Group_norm_nhwc_fwd_params:
.text._Z35group_norm_nhwc_fwd_one_pass_kernelI11Bf16IOBf16WLi512ELi4ELi128EEv26Group_norm_nhwc_fwd_params:
        /* <DEDUP_REMOVED lines=42> */
.L_x_1680:
[----:B0-----:R-:W0:Y:S01]  /*02a0*/  LDCU UR5, c[0x0][0x3f8] ;  /* 0x00007f00ff0577ac */ /* 0x001e220008000800 */
[----:B------:R-:W-:Y:S01]  /*02b0*/  IABS R4, UR9 ;  /* 0x0000000900047c13 */ /* 0x000fe20008000000 */
[C---:B------:R-:W-:Y:S01]  /*02c0*/  VIADD R21, R38.reuse, 0x40 ;  /* 0x0000004026157836 */ /* 0x040fe20000000000 */
[----:B------:R-:W-:Y:S01]  /*02d0*/  IADD3 R29, PT, PT, R38, 0xc0, RZ ;  /* 0x000000c0261d7810 */ /* 0x000fe20007ffe0ff */
[----:B-1----:R-:W1:Y:S01]  /*02e0*/  LDCU.64 UR14, c[0x0][0x3e8] ;  /* 0x00007d00ff0e77ac */ /* 0x002e620008000a00 */
[----:B------:R-:W-:Y:S02]  /*02f0*/  HFMA2 R18, -RZ, RZ, 0, 0 ;  /* 0x00000000ff127431 */ /* 0x000fe400000001ff */
[----:B------:R-:W-:Y:S01]  /*0300*/  SHF.R.S32.HI R23, RZ, 0x1f, R21 ;  /* 0x0000001fff177819 */ /* 0x000fe20000011415 */
[----:B---3--:R-:W3:Y:S01]  /*0310*/  LDCU.64 UR18, c[0x0][0x3f0] ;  /* 0x00007e00ff1277ac */ /* 0x008ee20008000a00 */
[----:B0-----:R-:W-:-:S04]  /*0320*/  MOV R0, UR5 ;  /* 0x0000000500007c02 */ /* 0x001fc80008000f00 */
[----:B--2-4-:R-:W-:Y:S02]  /*0330*/  IABS R9, R0 ;  /* 0x0000000000097213 */ /* 0x014fe40000000000 */
[----:B-1----:R-:W-:Y:S02]  /*0340*/  ISETP.GE.U32.AND P3, PT, R29, UR14, PT ;  /* 0x0000000e1d007c0c */ /* 0x002fe4000bf66070 */
[----:B------:R-:W0:Y:S01]  /*0350*/  I2F.RP R0, R9 ;  /* 0x0000000900007306 */ /* 0x000e220000209400 */
[----:B------:R-:W-:-:S04]  /*0360*/  ISETP.GE.U32.AND P5, PT, R21, UR14, PT ;  /* 0x0000000e15007c0c */ /* 0x000fc8000bfa6070 */
[----:B------:R-:W-:-:S03]  /*0370*/  ISETP.GE.AND.EX P5, PT, R23, UR15, PT, P5 ;  /* 0x0000000f17007c0c */ /* 0x000fc6000bfa6350 */
[----:B0-----:R-:W0:Y:S10]  /*0380*/  MUFU.RCP R0, R0 ;  /* 0x0000000000007308 */ /* 0x001e340000001000 */
[----:B------:R-:W1:Y:S08]  /*0390*/  @!P5 LDC.64 R14, c[0x0][0x3e0] ;  /* 0x0000f800ff0edb82 */ /* 0x000e700000000a00 */
[----:B------:R-:W4:Y:S01]  /*03a0*/  @!P5 LDC.64 R12, c[0x0][0x390] ;  /* 0x0000e400ff0cdb82 */ /* 0x000f220000000a00 */
[----:B0-----:R-:W-:-:S04]  /*03b0*/  IADD3 R6, PT, PT, R0, 0xffffffe, RZ ;  /* 0x0ffffffe00067810 */ /* 0x001fc80007ffe0ff */
[----:B------:R0:W5:Y:S02]  /*03c0*/  F2I.FTZ.U32.TRUNC.NTZ R7, R6 ;  /* 0x0000000600077305 */ /* 0x000164000021f000 */
[----:B0-----:R-:W-:-:S05]  /*03d0*/  IMAD.MOV.U32 R6, RZ, RZ, RZ ;  /* 0x000000ffff067224 */ /* 0x001fca00078e00ff */
[----:B------:R-:W-:Y:S02]  /*03e0*/  R2UR UR10, R6 ;  /* 0x00000000060a72ca */ /* 0x000fe400000e0000 */
[----:B-----5:R-:W-:Y:S02]  /*03f0*/  R2UR UR11, R7 ;  /* 0x00000000070b72ca */ /* 0x020fe400000e0000 */
[----:B------:R-:W-:-:S05]  /*0400*/  IADD3 R2, PT, PT, RZ, -R7, RZ ;  /* 0x80000007ff027210 */ /* 0x000fca0007ffe0ff */
[----:B------:R-:W-:Y:S01]  /*0410*/  IMAD R11, R2, R9, RZ ;  /* 0x00000009020b7224 */ /* 0x000fe200078e02ff */
[----:B------:R-:W-:-:S04]  /*0420*/  MOV R2, R4 ;  /* 0x0000000400027202 */ /* 0x000fc80000000f00 */
[----:B------:R-:W-:Y:S01]  /*0430*/  R2UR UR12, R2 ;  /* 0x00000000020c72ca */ /* 0x000fe200000e0000 */
        /* <DEDUP_REMOVED lines=42> */
[----:B------:R-:W-:-:S03]  /*06e0*/  MOV R43, UR12 ;  /* 0x0000000c002b7c02 */ /* 0x000fc60008000f00 */
[----:B------:R-:W-:Y:S02]  /*06f0*/  IMAD.WIDE.U32 R42, R7, UR11, R42 ;  /* 0x0000000b072a7c25 */ /* 0x000fe4000f8e002a */
[----:B------:R-:W1:Y:S02]  /*0700*/  @!P2 LDC.64 R6, c[0x0][0x3e0] ;  /* 0x0000f800ff06ab82 */ /* 0x000e640000000a00 */
[----:B------:R-:W-:Y:S01]  /*0710*/  @!P3 IMAD.MOV.U32 R40, RZ, RZ, R42 ;  /* 0x000000ffff28b224 */ /* 0x000fe200078e002a */
[----:B------:R-:W-:Y:S02]  /*0720*/  IADD3 R41, PT, PT, R43, UR5, RZ ;  /* 0x000000052b297c10 */ /* 0x000fe4000fffe0ff */
[----:B------:R-:W-:Y:S02]  /*0730*/  @!P5 MOV R26, R42 ;  /* 0x0000002a001ad202 */ /* 0x000fe40000000f00 */
[----:B------:R-:W-:Y:S01]  /*0740*/  @!P5 MOV R27, R41 ;  /* 0x00000029001bd202 */ /* 0x000fe20000000f00 */
[----:B------:R-:W-:-:S04]  /*0750*/  @!P3 IMAD.WIDE.U32 R28, R29, R8, R40 ;  /* 0x000000081d1cb225 */ /* 0x000fc800078e0028 */
[----:B------:R-:W-:Y:S01]  /*0760*/  @!P5 IMAD.WIDE.U32 R26, R21, R14, R26 ;  /* 0x0000000e151ad225 */ /* 0x000fe200078e001a */
[----:B------:R-:W-:Y:S01]  /*0770*/  @!P3 IADD3 R2, PT, PT, R29, R9, RZ ;  /* 0x000000091d02b210 */ /* 0x000fe20007ffe0ff */
[----:B------:R-:W5:Y:S01]  /*0780*/  @!P1 LDC.64 R14, c[0x0][0x390] ;  /* 0x0000e400ff0e9b82 */ /* 0x000f620000000a00 */
[----:B0-----:R-:W-:Y:S01]  /*0790*/  @!P3 LEA R16, P4, R28, R16, 0x1 ;  /* 0x000000101c10b211 */ /* 0x001fe200078808ff */
[----:B------:R-:W-:Y:S01]  /*07a0*/  @!P5 IMAD.IADD R23, R27, 0x1, R23 ;  /* 0x000000011b17d824 */ /* 0x000fe200078e0217 */
[----:B----4-:R-:W-:Y:S02]  /*07b0*/  @!P5 LEA R12, P6, R26, R12, 0x1 ;  /* 0x0000000c1a0cd211 */ /* 0x010fe400078c08ff */
[----:B------:R-:W-:-:S03]  /*07c0*/  @!P3 LEA.HI.X R17, R28, R17, R2, 0x1, P4 ;  /* 0x000000111c11b211 */ /* 0x000fc600020f0c02 */
[----:B------:R-:W0:Y:S01]  /*07d0*/  @!P2 LDC.64 R8, c[0x0][0x390] ;  /* 0x0000e400ff08ab82 */ /* 0x000e220000000a00 */
[----:B------:R-:W-:Y:S01]  /*07e0*/  @!P5 LEA.HI.X R13, R26, R13, R23, 0x1, P6 ;  /* 0x0000000d1a0dd211 */ /* 0x000fe200030f0c17 */
[----:B-1----:R-:W-:Y:S01]  /*07f0*/  @!P2 IMAD R19, R19, R6, RZ ;  /* 0x000000061313a224 */ /* 0x002fe200078e02ff */
[----:B------:R-:W-:Y:S02]  /*0800*/  @!P2 MOV R26, R42 ;  /* 0x0000002a001aa202 */ /* 0x000fe40000000f00 */
[----:B------:R-:W-:Y:S01]  /*0810*/  @!P2 MOV R27, R41 ;  /* 0x00000029001ba202 */ /* 0x000fe20000000f00 */
[----:B---3--:R-:W-:Y:S01]  /*0820*/  @!P1 IMAD R2, R35, R10, RZ ;  /* 0x0000000a23029224 */ /* 0x008fe200078e02ff */
[----:B------:R-:W-:Y:S01]  /*0830*/  ISETP.GE.U32.AND P4, PT, R36, UR14, PT ;  /* 0x0000000e24007c0c */ /* 0x000fe2000bf86070 */
[----:B--2---:R1:W2:Y:S01]  /*0840*/  @!P3 LDG.E R18, desc[UR16][R16.64] ;  /* 0x000000101012b981 */ /* 0x0042a2000c1e1900 */
[C---:B------:R-:W-:Y:S01]  /*0850*/  @!P2 IMAD R21, R0.reuse, R7, R19 ;  /* 0x000000070015a224 */ /* 0x040fe200078e0213 */
[----:B------:R-:W-:Y:S01]  /*0860*/  @!P1 MOV R7, R41 ;  /* 0x0000002900079202 */ /* 0x000fe20000000f00 */
[----:B------:R-:W-:Y:S01]  /*0870*/  @!P2 IMAD.WIDE.U32 R26, R0, R6, R26 ;  /* 0x00000006001aa225 */ /* 0x000fe200078e001a */
[----:B------:R-:W-:-:S02]  /*0880*/  ISETP.GE.AND.EX P3, PT, R33, UR15, PT, P4 ;  /* 0x0000000f21007c0c */ /* 0x000fc4000bf66340 */
[----:B------:R-:W-:Y:S01]  /*0890*/  @!P1 MOV R6, R42 ;  /* 0x0000002a00069202 */ /* 0x000fe20000000f00 */
[----:B------:R-:W-:Y:S01]  /*08a0*/  @!P1 IMAD R19, R38, R11, R2 ;  /* 0x0000000b26139224 */ /* 0x000fe200078e0202 */
[----:B------:R-:W-:Y:S01]  /*08b0*/  ISETP.GE.U32.AND P4, PT, R34, UR14, PT ;  /* 0x0000000e22007c0c */ /* 0x000fe2000bf86070 */
[----:B------:R-:W-:Y:S01]  /*08c0*/  IMAD.MOV.U32 R2, RZ, RZ, RZ ;  /* 0x000000ffff027224 */ /* 0x000fe200078e00ff */
[----:B------:R-:W-:Y:S01]  /*08d0*/  @!P2 IADD3 R0, PT, PT, R27, R21, RZ ;  /* 0x000000151b00a210 */ /* 0x000fe20007ffe0ff */
[----:B------:R-:W-:Y:S01]  /*08e0*/  @!P1 IMAD.WIDE.U32 R10, R38, R10, R6 ;  /* 0x0000000a260a9225 */ /* 0x000fe200078e0006 */
[----:B------:R-:W-:-:S03]  /*08f0*/  ISETP.GE.AND.EX P4, PT, R31, UR15, PT, P4 ;  /* 0x0000000f1f007c0c */ /* 0x000fc6000bf86340 */
[----:B------:R3:W4:Y:S01]  /*0900*/  @!P5 LDG.E R2, desc[UR16][R12.64] ;  /* 0x000000100c02d981 */ /* 0x000722000c1e1900 */
[C---:B0-----:R-:W-:Y:S01]  /*0910*/  @!P2 LEA R44, P6, R26.reuse, R8, 0x1 ;  /* 0x000000081a2ca211 */ /* 0x041fe200078c08ff */
[----:B------:R-:W0:Y:S03]  /*0920*/  @!P3 LDC.64 R6, c[0x0][0x3e0] ;  /* 0x0000f800ff06bb82 */ /* 0x000e260000000a00 */
[----:B------:R-:W-:Y:S02]  /*0930*/  @!P2 LEA.HI.X R45, R26, R9, R0, 0x1, P6 ;  /* 0x000000091a2da211 */ /* 0x000fe400030f0c00 */
[----:B------:R-:W-:Y:S02]  /*0940*/  @!P1 IADD3 R0, PT, PT, R11, R19, RZ ;  /* 0x000000130b009210 */ /* 0x000fe40007ffe0ff */
[C---:B-----5:R-:W-:Y:S01]  /*0950*/  @!P1 LEA R26, P5, R10.reuse, R14, 0x1 ;  /* 0x0000000e0a1a9211 */ /* 0x060fe200078a08ff */
[----:B------:R-:W5:Y:S03]  /*0960*/  @!P4 LDC.64 R8, c[0x0][0x3e0] ;  /* 0x0000f800ff08cb82 */ /* 0x000f660000000a00 */
[----:B------:R-:W-:-:S02]  /*0970*/  @!P1 LEA.HI.X R27, R10, R15, R0, 0x1, P5 ;  /* 0x0000000f0a1b9211 */ /* 0x000fc400028f0c00 */
[----:B------:R-:W-:Y:S02]  /*0980*/  ISETP.GE.U32.AND P5, PT, R30, UR14, PT ;  /* 0x0000000e1e007c0c */ /* 0x000fe4000bfa6070 */
[----:B------:R-:W-:Y:S01]  /*0990*/  ISETP.GE.U32.AND P6, PT, R32, UR14, PT ;  /* 0x0000000e20007c0c */ /* 0x000fe2000bfc6070 */
[----:B-1----:R-:W1:Y:S01]  /*09a0*/  @!P3 LDC.64 R16, c[0x0][0x390] ;  /* 0x0000e400ff10bb82 */ /* 0x002e620000000a00 */
[----:B------:R-:W-:Y:S02]  /*09b0*/  ISETP.GE.AND.EX P5, PT, R5, UR15, PT, P5 ;  /* 0x0000000f05007c0c */ /* 0x000fe4000bfa6350 */
[----:B------:R-:W-:Y:S01]  /*09c0*/  ISETP.GE.AND.EX P6, PT, R3, UR15, PT, P6 ;  /* 0x0000000f03007c0c */ /* 0x000fe2000bfc6360 */
[----:B------:R-:W-:-:S04]  /*09d0*/  HFMA2 R0, -RZ, RZ, 0, 0 ;  /* 0x00000000ff007431 */ /* 0x000fc800000001ff */
[----:B---3--:R-:W3:Y:S01]  /*09e0*/  @!P4 LDC.64 R12, c[0x0][0x390] ;  /* 0x0000e400ff0ccb82 */ /* 0x008ee20000000a00 */
[----:B------:R-:W-:Y:S01]  /*09f0*/  @!P3 MOV R29, R41 ;  /* 0x00000029001db202 */ /* 0x000fe20000000f00 */
[----:B0-----:R-:W-:Y:S02]  /*0a00*/  @!P3 IMAD R4, R33, R6, RZ ;  /* 0x000000062104b224 */ /* 0x001fe400078e02ff */
[----:B------:R-:W-:Y:S01]  /*0a10*/  @!P3 IMAD.MOV.U32 R28, RZ, RZ, R42 ;  /* 0x000000ffff1cb224 */ /* 0x000fe200078e002a */
[----:B------:R-:W-:Y:S01]  /*0a20*/  MOV R19, RZ ;  /* 0x000000ff00137202 */ /* 0x000fe20000000f00 */
[----:B------:R0:W2:Y:S02]  /*0a30*/  @!P1 LDG.E R0, desc[UR16][R26.64] ;  /* 0x000000101a009981 */ /* 0x0000a4000c1e1900 */
[----:B------:R-:W3:Y:S01]  /*0a40*/  @!P5 LDC.64 R10, c[0x0][0x3e0] ;  /* 0x0000f800ff0adb82 */ /* 0x000ee20000000a00 */
[----:B------:R-:W-:-:S07]  /*0a50*/  @!P3 IMAD R21, R36, R7, R4 ;  /* 0x000000072415b224 */ /* 0x000fce00078e0204 */
[----:B------:R-:W3:Y:S01]  /*0a60*/  @!P6 LDC.64 R14, c[0x0][0x3e0] ;  /* 0x0000f800ff0eeb82 */ /* 0x000ee20000000a00 */
[----:B------:R-:W-:Y:S01]  /*0a70*/  @!P3 IMAD.WIDE.U32 R28, R36, R6, R28 ;  /* 0x00000006241cb225 */ /* 0x000fe200078e001c */
[----:B0-----:R-:W-:Y:S01]  /*0a80*/  @!P4 MOV R26, R42 ;  /* 0x0000002a001ac202 */ /* 0x001fe20000000f00 */
[----:B------:R-:W2:Y:S01]  /*0a90*/  @!P2 LDG.E R19, desc[UR16][R44.64] ;  /* 0x000000102c13a981 */ /* 0x000ea2000c1e1900 */
[----:B------:R-:W-:Y:S01]  /*0aa0*/  @!P4 MOV R27, R41 ;  /* 0x00000029001bc202 */ /* 0x000fe20000000f00 */
[----:B-----5:R-:W-:Y:S01]  /*0ab0*/  @!P4 IMAD R23, R31, R8, RZ ;  /* 0x000000081f17c224 */ /* 0x020fe200078e02ff */
[----:B------:R-:W-:Y:S02]  /*0ac0*/  @!P3 IADD3 R4, PT, PT, R29, R21, RZ ;  /* 0x000000151d04b210 */ /* 0x000fe40007ffe0ff */
[----:B------:R-:W0:Y:S01]  /*0ad0*/  @!P6 LDC.64 R6, c[0x0][0x390] ;  /* 0x0000e400ff06eb82 */ /* 0x000e220000000a00 */
[----:B------:R-:W-:Y:S01]  /*0ae0*/  @!P4 IMAD R23, R34, R9, R23 ;  /* 0x000000092217c224 */ /* 0x000fe200078e0217 */
[----:B-1----:R-:W-:Y:S01]  /*0af0*/  @!P3 LEA R16, P2, R28, R16, 0x1 ;  /* 0x000000101c10b211 */ /* 0x002fe200078408ff */
[----:B------:R-:W-:-:S03]  /*0b00*/  @!P4 IMAD.WIDE.U32 R26, R34, R8, R26 ;  /* 0x00000008221ac225 */ /* 0x000fc600078e001a */
[----:B------:R-:W-:Y:S02]  /*0b10*/  @!P3 LEA.HI.X R17, R28, R17, R4, 0x1, P2 ;  /* 0x000000111c11b211 */ /* 0x000fe400010f0c04 */
[----:B------:R-:W1:Y:S01]  /*0b20*/  @!P5 LDC.64 R8, c[0x0][0x390] ;  /* 0x0000e400ff08db82 */ /* 0x000e620000000a00 */
[----:B------:R-:W-:Y:S02]  /*0b30*/  @!P4 IADD3 R23, PT, PT, R27, R23, RZ ;  /* 0x000000171b17c210 */ /* 0x000fe40007ffe0ff */
[----:B---3--:R-:W-:-:S04]  /*0b40*/  @!P4 LEA R12, P2, R26, R12, 0x1 ;  /* 0x0000000c1a0cc211 */ /* 0x008fc800078408ff */
[----:B------:R-:W-:Y:S01]  /*0b50*/  @!P4 LEA.HI.X R13, R26, R13, R23, 0x1, P2 ;  /* 0x0000000d1a0dc211 */ /* 0x000fe200010f0c17 */
[----:B------:R-:W-:Y:S01]  /*0b60*/  @!P5 IMAD R23, R5, R10, RZ ;  /* 0x0000000a0517d224 */ /* 0x000fe200078e02ff */
[----:B------:R-:W-:Y:S01]  /*0b70*/  @!P6 MOV R26, R42 ;  /* 0x0000002a001ae202 */ /* 0x000fe20000000f00 */
[-C--:B------:R-:W-:Y:S01]  /*0b80*/  @!P6 IMAD R4, R3, R14.reuse, RZ ;  /* 0x0000000e0304e224 */ /* 0x080fe200078e02ff */
[----:B------:R-:W-:Y:S01]  /*0b90*/  @!P6 MOV R27, R41 ;  /* 0x00000029001be202 */ /* 0x000fe20000000f00 */
[----:B------:R-:W-:Y:S02]  /*0ba0*/  IMAD.MOV.U32 R21, RZ, RZ, RZ ;  /* 0x000000ffff157224 */ /* 0x000fe400078e00ff */
[----:B------:R-:W-:Y:S02]  /*0bb0*/  @!P5 IMAD R29, R30, R11, R23 ;  /* 0x0000000b1e1dd224 */ /* 0x000fe400078e0217 */
[----:B------:R-:W-:Y:S02]  /*0bc0*/  HFMA2 R23, -RZ, RZ, 0, 0 ;  /* 0x00000000ff177431 */ /* 0x000fe400000001ff */
[C---:B------:R-:W-:Y:S01]  /*0bd0*/  @!P6 IMAD R25, R32.reuse, R15, R4 ;  /* 0x0000000f2019e224 */ /* 0x040fe200078e0204 */
[----:B------:R-:W-:Y:S01]  /*0be0*/  @!P5 MOV R15, R41 ;  /* 0x00000029000fd202 */ /* 0x000fe20000000f00 */
[----:B------:R-:W-:Y:S01]  /*0bf0*/  @!P6 IMAD.WIDE.U32 R26, R32, R14, R26 ;  /* 0x0000000e201ae225 */ /* 0x000fe200078e001a */
[----:B------:R1:W3:Y:S03]  /*0c00*/  @!P3 LDG.E R21, desc[UR16][R16.64] ;  /* 0x000000101015b981 */ /* 0x0002e6000c1e1900 */
[----:B------:R-:W-:Y:S01]  /*0c10*/  @!P5 IMAD.MOV.U32 R14, RZ, RZ, R42 ;  /* 0x000000ffff0ed224 */ /* 0x000fe200078e002a */
[----:B------:R-:W-:Y:S01]  /*0c20*/  @!P6 IADD3 R4, PT, PT, R27, R25, RZ ;  /* 0x000000191b04e210 */ /* 0x000fe20007ffe0ff */
[----:B------:R5:W3:Y:S02]  /*0c30*/  @!P4 LDG.E R23, desc[UR16][R12.64] ;  /* 0x000000100c17c981 */ /* 0x000ae4000c1e1900 */
[----:B------:R-:W-:Y:S01]  /*0c40*/  @!P5 IMAD.WIDE.U32 R14, R30, R10, R14 ;  /* 0x0000000a1e0ed225 */ /* 0x000fe200078e000e */
[----:B0-----:R-:W-:-:S03]  /*0c50*/  @!P6 LEA R10, P2, R26, R6, 0x1 ;  /* 0x000000061a0ae211 */ /* 0x001fc600078408ff */
[----:B------:R-:W-:Y:S01]  /*0c60*/  HFMA2 R25, -RZ, RZ, 0, 0 ;  /* 0x00000000ff197431 */ /* 0x000fe200000001ff */
[----:B------:R-:W-:Y:S02]  /*0c70*/  @!P6 LEA.HI.X R11, R26, R7, R4, 0x1, P2 ;  /* 0x000000071a0be211 */ /* 0x000fe400010f0c04 */
[----:B------:R-:W-:Y:S02]  /*0c80*/  @!P5 IADD3 R4, PT, PT, R15, R29, RZ ;  /* 0x0000001d0f04d210 */ /* 0x000fe40007ffe0ff */
[C---:B-1----:R-:W-:Y:S01]  /*0c90*/  @!P5 LEA R16, P2, R14.reuse, R8, 0x1 ;  /* 0x000000080e10d211 */ /* 0x042fe200078408ff */
[----:B------:R0:W3:Y:S03]  /*0ca0*/  @!P6 LDG.E R25, desc[UR16][R10.64] ;  /* 0x000000100a19e981 */ /* 0x0000e6000c1e1900 */
[----:B------:R-:W-:Y:S01]  /*0cb0*/  @!P5 LEA.HI.X R17, R14, R9, R4, 0x1, P2 ;  /* 0x000000090e11d211 */ /* 0x000fe200010f0c04 */
[----:B------:R-:W-:-:S06]  /*0cc0*/  IMAD.MOV.U32 R14, RZ, RZ, RZ ;  /* 0x000000ffff0e7224 */ /* 0x000fcc00078e00ff */
[----:B------:R1:W3:Y:S01]  /*0cd0*/  @!P5 LDG.E R14, desc[UR16][R16.64] ;  /* 0x00000010100ed981 */ /* 0x0002e2000c1e1900 */
[C---:B------:R-:W-:Y:S02]  /*0ce0*/  ISETP.GT.AND P2, PT, R22.reuse, 0x1e, PT ;  /* 0x0000001e1600780c */ /* 0x040fe40003f44270 */
[----:B------:R-:W-:Y:S01]  /*0cf0*/  ISETP.GT.AND P3, PT, R22, 0xf, PT ;  /* 0x0000000f1600780c */ /* 0x000fe20003f64270 */
[----:B------:R-:W-:Y:S01]  /*0d00*/  BSSY.RECONVERGENT B0, `(.L_x_1637) ;  /* 0x000005d000007945 */ /* 0x000fe20003800200 */
[C---:B----4-:R-:W-:Y:S02]  /*0d10*/  PRMT R9, R2.reuse, 0x7632, R9 ;  /* 0x0000763202097816 */ /* 0x050fe40000000009 */
[----:B------:R-:W-:Y:S02]  /*0d20*/  SHF.L.U32 R2, R2, 0x10, RZ ;  /* 0x0000001002027819 */ /* 0x000fe400000006ff */
[----:B------:R-:W-:-:S05]  /*0d30*/  SHF.L.U32 R9, R9, 0x10, RZ ;  /* 0x0000001009097819 */ /* 0x000fca00000006ff */
[----:B-----5:R-:W-:Y:S01]  /*0d40*/  FADD.FTZ R13, R2, R9 ;  /* 0x00000009020d7221 */ /* 0x020fe20000010000 */
[----:B------:R-:W-:Y:S01]  /*0d50*/  FMUL.FTZ R15, R9, R9 ;  /* 0x00000009090f7220 */ /* 0x000fe20000410000 */
[C---:B--2---:R-:W-:Y:S02]  /*0d60*/  PRMT R7, R0.reuse, 0x7632, R7 ;  /* 0x0000763200077816 */ /* 0x044fe40000000007 */
[----:B------:R-:W-:Y:S02]  /*0d70*/  SHF.L.U32 R0, R0, 0x10, RZ ;  /* 0x0000001000007819 */ /* 0x000fe400000006ff */
[----:B------:R-:W-:-:S05]  /*0d80*/  SHF.L.U32 R7, R7, 0x10, RZ ;  /* 0x0000001007077819 */ /* 0x000fca00000006ff */
[C---:B------:R-:W-:Y:S01]  /*0d90*/  FADD.FTZ R6, R0.reuse, R7 ;  /* 0x0000000700067221 */ /* 0x040fe20000010000 */
[----:B0-----:R-:W-:Y:S01]  /*0da0*/  FMUL.FTZ R11, R7, R7 ;  /* 0x00000007070b7220 */ /* 0x001fe20000410000 */
[C---:B------:R-:W-:Y:S02]  /*0db0*/  PRMT R4, R19.reuse, 0x7632, R4 ;  /* 0x0000763213047816 */ /* 0x040fe40000000004 */
[----:B------:R-:W-:Y:S01]  /*0dc0*/  FADD.FTZ R6, RZ, R6 ;  /* 0x00000006ff067221 */ /* 0x000fe20000010000 */
[----:B------:R-:W-:Y:S01]  /*0dd0*/  FFMA.FTZ R8, R0, R0, R11 ;  /* 0x0000000000087223 */ /* 0x000fe2000001000b */
[----:B------:R-:W-:Y:S01]  /*0de0*/  IMAD.U32 R11, R19, 0x10000, RZ ;  /* 0x00010000130b7824 */ /* 0x000fe200078e00ff */
[----:B------:R-:W-:Y:S01]  /*0df0*/  SHF.L.U32 R4, R4, 0x10, RZ ;  /* 0x0000001004047819 */ /* 0x000fe200000006ff */
[----:B------:R-:W-:Y:S01]  /*0e00*/  FADD.FTZ R13, R6, R13 ;  /* 0x0000000d060d7221 */ /* 0x000fe20000010000 */
[----:B------:R-:W-:Y:S01]  /*0e10*/  PRMT R6, R18, 0x7632, R6 ;  /* 0x0000763212067816 */ /* 0x000fe20000000006 */
[----:B------:R-:W-:Y:S01]  /*0e20*/  FFMA.FTZ R15, R2, R2, R15 ;  /* 0x00000002020f7223 */ /* 0x000fe2000001000f */
[----:B------:R-:W-:Y:S01]  /*0e30*/  FADD.FTZ R8, RZ, R8 ;  /* 0x00000008ff087221 */ /* 0x000fe20000010000 */
[----:B------:R-:W-:Y:S01]  /*0e40*/  FMUL.FTZ R12, R4, R4 ;  /* 0x00000004040c7220 */ /* 0x000fe20000410000 */
[----:B------:R-:W-:Y:S01]  /*0e50*/  FADD.FTZ R10, R11, R4 ;  /* 0x000000040b0a7221 */ /* 0x000fe20000010000 */
[----:B------:R-:W-:-:S02]  /*0e60*/  SHF.L.U32 R6, R6, 0x10, RZ ;  /* 0x0000001006067819 */ /* 0x000fc400000006ff */
[----:B-1----:R-:W-:Y:S01]  /*0e70*/  SHF.L.U32 R17, R18, 0x10, RZ ;  /* 0x0000001012117819 */ /* 0x002fe200000006ff */
[----:B------:R-:W-:Y:S01]  /*0e80*/  FADD.FTZ R8, R8, R15 ;  /* 0x0000000f08087221 */ /* 0x000fe20000010000 */
[----:B------:R-:W-:Y:S01]  /*0e90*/  FFMA.FTZ R15, R11, R11, R12 ;  /* 0x0000000b0b0f7223 */ /* 0x000fe2000001000c */
[----:B------:R-:W-:Y:S01]  /*0ea0*/  FADD.FTZ R10, R13, R10 ;  /* 0x0000000a0d0a7221 */ /* 0x000fe20000010000 */
[----:B------:R-:W-:Y:S01]  /*0eb0*/  FMUL.FTZ R12, R6, R6 ;  /* 0x00000006060c7220 */ /* 0x000fe20000410000 */
[C---:B------:R-:W-:Y:S01]  /*0ec0*/  FADD.FTZ R13, R17.reuse, R6 ;  /* 0x00000006110d7221 */ /* 0x040fe20000010000 */
[----:B------:R-:W-:Y:S02]  /*0ed0*/  FADD.FTZ R15, R8, R15 ;  /* 0x0000000f080f7221 */ /* 0x000fe40000010000 */
[----:B------:R-:W-:Y:S01]  /*0ee0*/  FFMA.FTZ R12, R17, R17, R12 ;  /* 0x00000011110c7223 */ /* 0x000fe2000001000c */
[----:B------:R-:W-:Y:S01]  /*0ef0*/  FADD.FTZ R13, R10, R13 ;  /* 0x0000000d0a0d7221 */ /* 0x000fe20000010000 */
[----:B---3--:R-:W-:-:S02]  /*0f00*/  PRMT R19, R21, 0x7632, R19 ;  /* 0x0000763215137816 */ /* 0x008fc40000000013 */
[----:B------:R-:W-:Y:S02]  /*0f10*/  SHF.L.U32 R8, R21, 0x10, RZ ;  /* 0x0000001015087819 */ /* 0x000fe400000006ff */
[----:B------:R-:W-:Y:S02]  /*0f20*/  SHF.L.U32 R19, R19, 0x10, RZ ;  /* 0x0000001013137819 */ /* 0x000fe400000006ff */
[----:B------:R-:W-:Y:S01]  /*0f30*/  PRMT R10, R23, 0x7632, R10 ;  /* 0x00007632170a7816 */ /* 0x000fe2000000000a */
[----:B------:R-:W-:Y:S01]  /*0f40*/  FADD.FTZ R12, R15, R12 ;  /* 0x0000000c0f0c7221 */ /* 0x000fe20000010000 */
[----:B------:R-:W-:Y:S02]  /*0f50*/  IMAD.U32 R21, R23, 0x10000, RZ ;  /* 0x0001000017157824 */ /* 0x000fe400078e00ff */
[----:B------:R-:W-:Y:S01]  /*0f60*/  FMUL.FTZ R15, R19, R19 ;  /* 0x00000013130f7220 */ /* 0x000fe20000410000 */
[----:B------:R-:W-:Y:S01]  /*0f70*/  SHF.L.U32 R10, R10, 0x10, RZ ;  /* 0x000000100a0a7819 */ /* 0x000fe200000006ff */
[----:B------:R-:W-:-:S02]  /*0f80*/  FADD.FTZ R16, R8, R19 ;  /* 0x0000001308107221 */ /* 0x000fc40000010000 */
        /* <DEDUP_REMOVED lines=8> */
[----:B------:R-:W-:Y:S02]  /*1010*/  SHF.L.U32 R16, R16, 0x10, RZ ;  /* 0x0000001010107819 */ /* 0x000fe400000006ff */
[----:B------:R-:W-:-:S02]  /*1020*/  SHF.L.U32 R23, R25, 0x10, RZ ;  /* 0x0000001019177819 */ /* 0x000fc400000006ff */
[----:B------:R-:W-:Y:S01]  /*1030*/  PRMT R18, R14, 0x7632, R18 ;  /* 0x000076320e127816 */ /* 0x000fe20000000012 */
[----:B------:R-:W-:Y:S01]  /*1040*/  FADD.FTZ R15, R15, R26 ;  /* 0x0000001a0f0f7221 */ /* 0x000fe20000010000 */
[----:B------:R-:W-:Y:S02]  /*1050*/  FMUL.FTZ R26, R16, R16 ;  /* 0x00000010101a7220 */ /* 0x000fe40000410000 */
[----:B------:R-:W-:Y:S01]  /*1060*/  SHF.L.U32 R18, R18, 0x10, RZ ;  /* 0x0000001012127819 */ /* 0x000fe200000006ff */
[C---:B------:R-:W-:Y:S01]  /*1070*/  FADD.FTZ R13, R23.reuse, R16 ;  /* 0x00000010170d7221 */ /* 0x040fe20000010000 */
[----:B------:R-:W-:Y:S01]  /*1080*/  SHF.L.U32 R25, R14, 0x10, RZ ;  /* 0x000000100e197819 */ /* 0x000fe200000006ff */
[----:B------:R-:W-:Y:S02]  /*1090*/  FFMA.FTZ R26, R23, R23, R26 ;  /* 0x00000017171a7223 */ /* 0x000fe4000001001a */
[----:B------:R-:W-:Y:S01]  /*10a0*/  FMUL.FTZ R14, R18, R18 ;  /* 0x00000012120e7220 */ /* 0x000fe20000410000 */
        /* <DEDUP_REMOVED lines=34> */
.L_x_1638:
[----:B------:R-:W-:Y:S05]  /*12d0*/  BSYNC.RECONVERGENT B0 ;  /* 0x0000000000007941 */ /* 0x000fea0003800200 */
.L_x_1637:
        /* <DEDUP_REMOVED lines=16> */
.L_x_1640:
[----:B------:R-:W-:Y:S05]  /*13e0*/  BSYNC.RECONVERGENT B0 ;  /* 0x0000000000007941 */ /* 0x000fea0003800200 */
.L_x_1639:
        /* <DEDUP_REMOVED lines=16> */
[----:B------:R-:W-:Y:S01]  /*14f0*/  MOV R14, UR14 ;  /* 0x0000000e000e7c02 */ /* 0x000fe20008000f00 */
[----:B------:R-:W-:Y:S02]  /*1500*/  UIMAD.WIDE.U32 UR12, UR12, 0x8, UR18 ;  /* 0x000000080c0c78a5 */ /* 0x000fe4000f8e0012 */
[----:B------:R-:W-:-:S06]  /*1510*/  UIADD3 UR11, UPT, UPT, -UR11, 0x1, URZ ;  /* 0x000000010b0b7890 */ /* 0x000fcc000fffe1ff */
[----:B------:R-:W-:Y:S02]  /*1520*/  MOV R45, UR11 ;  /* 0x0000000b002d7c02 */ /* 0x000fe40008000f00 */
[----:B----4-:R-:W-:Y:S02]  /*1530*/  LEA R12, P4, R15, R12, 0x2 ;  /* 0x0000000c0f0c7211 */ /* 0x010fe400078810ff */
[----:B------:R-:W-:Y:S02]  /*1540*/  MOV R15, UR13 ;  /* 0x0000000d000f7c02 */ /* 0x000fe40008000f00 */
[----:B------:R-:W-:Y:S02]  /*1550*/  LEA.HI.X R13, R14, R13, RZ, 0x2, P4 ;  /* 0x0000000d0e0d7211 */ /* 0x000fe400020f14ff */
[----:B------:R-:W-:Y:S02]  /*1560*/  PLOP3.LUT P4, PT, PT, PT, UP1, 0x80, 0x8 ;  /* 0x000000000008781c */ /* 0x000fe40003f8f018 */
[----:B------:R-:W-:-:S02]  /*1570*/  MOV R14, UR12 ;  /* 0x0000000c000e7c02 */ /* 0x000fc40008000f00 */
        /* <DEDUP_REMOVED lines=8> */
.L_x_1643:
[----:B----4-:R-:W2:Y:S04]  /*1600*/  LDG.E.STRONG.GPU R14, desc[UR16][R12.64] ;  /* 0x000000100c0e7981 */ /* 0x010ea8000c1ef900 */
[----:B--2---:R-:W-:Y:S01]  /*1610*/  CCTL.IVALL ;  /* 0x00000000ff00798f */ /* 0x004fe20002000000 */
[----:B------:R-:W-:Y:S05]  /*1620*/  YIELD ;  /* 0x0000000000007946 */ /* 0x000fea0003800000 */
[----:B------:R-:W-:-:S13]  /*1630*/  ISETP.NE.AND P4, PT, R14, R29, PT ;  /* 0x0000001d0e00720c */ /* 0x000fda0003f85270 */
[----:B------:R-:W-:Y:S05]  /*1640*/  @P4 BRA `(.L_x_1643) ;  /* 0xfffffffc00ec4947 */ /* 0x000fea000383ffff */
.L_x_1642:
[----:B------:R-:W-:Y:S05]  /*1650*/  WARPSYNC.ALL ;  /* 0x0000000000007948 */ /* 0x000fea0003800000 */
[----:B------:R-:W-:Y:S06]  /*1660*/  BAR.SYNC.DEFER_BLOCKING 0x0 ;  /* 0x0000000000007b1d */ /* 0x000fec0000010000 */
[----:B------:R-:W-:Y:S01]  /*1670*/  UMOV UR5, URZ ;  /* 0x000000ff00057c82 */ /* 0x000fe20008000000 */
[----:B------:R-:W-:Y:S05]  /*1680*/  @!P2 BRA `(.L_x_1644) ;  /* 0x000000040098a947 */ /* 0x000fea0003800000 */
[----:B------:R-:W-:Y:S01]  /*1690*/  LOP3.LUT R44, R20, 0x7ffffff8, RZ, 0xc0, !PT ;  /* 0x7ffffff8142c7812 */ /* 0x000fe200078ec0ff */
        /* <DEDUP_REMOVED lines=10> */
.L_x_1645:
[----:B------:R-:W-:Y:S01]  /*1740*/  UIADD3 UR26, UPT, UPT, UR5, 0x1, URZ ;  /* 0x00000001051a7890 */ /* 0x000fe2000fffe0ff */
[----:B------:R-:W-:-:S05]  /*1750*/  ISETP.EQ.OR P2, PT, RZ, UR15, P3 ;  /* 0x0000000fff007c0c */ /* 0x000fca0009f42670 */
[----:B----4-:R-:W-:-:S04]  /*1760*/  MOV R12, UR26 ;  /* 0x0000001a000c7c02 */ /* 0x010fc80008000f00 */
[----:B------:R-:W-:-:S04]  /*1770*/  ISETP.EQ.OR P4, PT, R12, UR20, P3 ;  /* 0x000000140c007c0c */ /* 0x000fc80009f82670 */
[----:B------:R-:W-:-:S05]  /*1780*/  VOTEU.ALL UP1, P2 ;  /* 0x0000000000ff7886 */ /* 0x000fca0001020000 */
[----:B------:R-:W-:-:S04]  /*1790*/  @!UP1 UIMAD.WIDE.U32 UR26, UR11, 0x8, UR18 ;  /* 0x000000080b1a98a5 */ /* 0x000fc8000f8e0012 */
[----:B------:R-:W-:Y:S02]  /*17a0*/  VOTEU.ALL UP1, P4 ;  /* 0x0000000000ff7886 */ /* 0x000fe40002020000 */
[----:B------:R-:W-:Y:S01]  /*17b0*/  IMAD.U32 R12, RZ, RZ, UR26 ;  /* 0x0000001aff0c7e24 */ /* 0x000fe2000f8e00ff */
[----:B------:R-:W-:Y:S02]  /*17c0*/  MOV R13, UR27 ;  /* 0x0000001b000d7c02 */ /* 0x000fe40008000f00 */
[----:B------:R-:W-:-:S04]  /*17d0*/  @!UP1 UIMAD.WIDE.U32 UR26, UR14, 0x8, UR18 ;  /* 0x000000080e1a98a5 */ /* 0x000fc8000f8e0012 */
[----:B------:R-:W0:Y:S02]  /*17e0*/  @!P2 LDG.E.64 R12, desc[UR16][R12.64] ;  /* 0x000000100c0ca981 */ /* 0x000e24000c1e1b00 */
[----:B------:R-:W-:Y:S01]  /*17f0*/  MOV R14, UR26 ;  /* 0x0000001a000e7c02 */ /* 0x000fe20008000f00 */
        /* <DEDUP_REMOVED lines=31> */
[----:B------:R-:W-:Y:S01]  /*19f0*/  IMAD.U32 R28, RZ, RZ, UR26 ;  /* 0x0000001aff1c7e24 */ /* 0x000fe2000f8e00ff */
[----:B------:R-:W-:-:S06]  /*1a00*/  MOV R29, UR27 ;  /* 0x0000001b001d7c02 */ /* 0x000fcc0008000f00 */
[----:B------:R-:W2:Y:S01]  /*1a10*/  @!P4 LDG.E.64 R28, desc[UR16][R28.64] ;  /* 0x000000101c1cc981 */ /* 0x000ea2000c1e1b00 */
[----:B------:R-:W-:-:S13]  /*1a20*/  ISETP.EQ.OR P2, PT, R14, UR20, P3 ;  /* 0x000000140e007c0c */ /* 0x000fda0009f42670 */
[----:B------:R-:W-:-:S05]  /*1a30*/  VOTEU.ALL UP1, P2 ;  /* 0x0000000000ff7886 */ /* 0x000fca0001020000 */
[----:B------:R-:W-:-:S06]  /*1a40*/  @!UP1 UIMAD.WIDE.U32 UR26, UR24, 0x8, UR18 ;  /* 0x00000008181a98a5 */ /* 0x000fcc000f8e0012 */
[----:B------:R-:W-:Y:S01]  /*1a50*/  MOV R14, UR26 ;  /* 0x0000001a000e7c02 */ /* 0x000fe20008000f00 */
        /* <DEDUP_REMOVED lines=41> */
.L_x_1644:
        /* <DEDUP_REMOVED lines=11> */
[----:B------:R-:W-:Y:S01]  /*1da0*/  IMAD.U32 R14, RZ, RZ, UR12 ;  /* 0x0000000cff0e7e24 */ /* 0x000fe2000f8e00ff */
[----:B------:R-:W-:-:S06]  /*1db0*/  MOV R15, UR13 ;  /* 0x0000000d000f7c02 */ /* 0x000fcc0008000f00 */
[----:B------:R-:W0:Y:S01]  /*1dc0*/  @!P2 LDG.E.64 R14, desc[UR16][R14.64] ;  /* 0x000000100e0ea981 */ /* 0x000e22000c1e1b00 */
[----:B------:R-:W-:Y:S02]  /*1dd0*/  UIADD3 UR12, UPT, UPT, UR5, 0x1, URZ ;  /* 0x00000001050c7890 */ /* 0x000fe4000fffe0ff */
[----:B------:R-:W-:Y:S02]  /*1de0*/  UIADD3 UR11, UPT, UPT, UR5, 0x2, URZ ;  /* 0x00000002050b7890 */ /* 0x000fe4000fffe0ff */
[----:B------:R-:W-:Y:S02]  /*1df0*/  UIADD3 UR14, UPT, UPT, UR5, 0x3, URZ ;  /* 0x00000003050e7890 */ /* 0x000fe4000fffe0ff */
[----:B------:R-:W-:-:S04]  /*1e00*/  MOV R12, UR12 ;  /* 0x0000000c000c7c02 */ /* 0x000fc80008000f00 */
        /* <DEDUP_REMOVED lines=11> */
[----:B------:R-:W-:Y:S01]  /*1ec0*/  MOV R12, UR12 ;  /* 0x0000000c000c7c02 */ /* 0x000fe20008000f00 */
[----:B------:R-:W-:Y:S01]  /*1ed0*/  IMAD.U32 R13, RZ, RZ, UR13 ;  /* 0x0000000dff0d7e24 */ /* 0x000fe2000f8e00ff */
[----:B------:R-:W-:Y:S02]  /*1ee0*/  @!UP2 UIMAD UR14, UR14, UR21, UR6 ;  /* 0x000000150e0ea2a4 */ /* 0x000fe4000f8e0206 */
[----:B------:R-:W-:-:S03]  /*1ef0*/  @!UP1 UIMAD.WIDE.U32 UR12, UR11, 0x8, UR18 ;  /* 0x000000080b0c98a5 */ /* 0x000fc6000f8e0012 */
[----:B------:R-:W4:Y:S01]  /*1f00*/  @!P4 LDG.E.64 R12, desc[UR16][R12.64] ;  /* 0x000000100c0cc981 */ /* 0x000f22000c1e1b00 */
[----:B------:R-:W-:Y:S02]  /*1f10*/  @!UP2 UIMAD.WIDE.U32 UR14, UR14, 0x8, UR18 ;  /* 0x000000080e0ea8a5 */ /* 0x000fe4000f8e0012 */
[----:B------:R-:W-:Y:S02]  /*1f20*/  MOV R44, UR12 ;  /* 0x0000000c002c7c02 */ /* 0x000fe40008000f00 */
[----:B------:R-:W-:Y:S02]  /*1f30*/  MOV R45, UR13 ;  /* 0x0000000d002d7c02 */ /* 0x000fe40008000f00 */
[----:B-1----:R-:W-:Y:S02]  /*1f40*/  MOV R28, UR14 ;  /* 0x0000000e001c7c02 */ /* 0x002fe40008000f00 */
[----:B--2---:R-:W-:-:S06]  /*1f50*/  MOV R29, UR15 ;  /* 0x0000000f001d7c02 */ /* 0x004fcc0008000f00 */
[----:B------:R-:W2:Y:S01]  /*1f60*/  @!P6 LDG.E.64 R28, desc[UR16][R28.64] ;  /* 0x000000101c1ce981 */ /* 0x000ea2000c1e1b00 */
[----:B0--3--:R-:W-:Y:S01]  /*1f70*/  @!P2 FADD.FTZ R26, R26, R14 ;  /* 0x0000000e1a1aa221 */ /* 0x009fe20000010000 */
[----:B------:R-:W-:Y:S02]  /*1f80*/  @!P2 FADD.FTZ R27, R27, R15 ;  /* 0x0000000f1b1ba221 */ /* 0x000fe40000010000 */
[----:B------:R-:W3:Y:S01]  /*1f90*/  @!P5 LDG.E.64 R14, desc[UR16][R44.64] ;  /* 0x000000102c0ed981 */ /* 0x000ee2000c1e1b00 */
[----:B----4-:R-:W-:Y:S01]  /*1fa0*/  @!P4 FADD.FTZ R26, R26, R12 ;  /* 0x0000000c1a1ac221 */ /* 0x010fe20000010000 */
[----:B------:R-:W-:-:S05]  /*1fb0*/  MOV R12, UR5 ;  /* 0x00000005000c7c02 */ /* 0x000fca0008000f00 */
[----:B------:R-:W-:Y:S02]  /*1fc0*/  VIADD R12, R12, 0x4 ;  /* 0x000000040c0c7836 */ /* 0x000fe40000000000 */
[----:B------:R-:W-:-:S03]  /*1fd0*/  @!P4 FADD.FTZ R27, R27, R13 ;  /* 0x0000000d1b1bc221 */ /* 0x000fc60000010000 */
[----:B------:R-:W-:Y:S01]  /*1fe0*/  R2UR UR5, R12 ;  /* 0x000000000c0572ca */ /* 0x000fe200000e0000 */
[----:B---3--:R-:W-:Y:S01]  /*1ff0*/  @!P5 FADD.FTZ R26, R26, R14 ;  /* 0x0000000e1a1ad221 */ /* 0x008fe20000010000 */
[----:B------:R-:W-:-:S03]  /*2000*/  @!P5 FADD.FTZ R27, R27, R15 ;  /* 0x0000000f1b1bd221 */ /* 0x000fc60000010000 */
[----:B--2---:R-:W-:Y:S01]  /*2010*/  @!P6 FADD.FTZ R26, R26, R28 ;  /* 0x0000001c1a1ae221 */ /* 0x004fe20000010000 */
[----:B------:R-:W-:-:S09]  /*2020*/  @!P6 FADD.FTZ R27, R27, R29 ;  /* 0x0000001d1b1be221 */ /* 0x000fd20000010000 */
.L_x_1646:
        /* <DEDUP_REMOVED lines=28> */
.L_x_1647:
        /* <DEDUP_REMOVED lines=13> */
.L_x_1648:
[----:B------:R-:W-:Y:S05]  /*22c0*/  BSYNC.RECONVERGENT B0 ;  /* 0x0000000000007941 */ /* 0x000fea0003800200 */
.L_x_1641:
[----:B------:R-:W4:Y:S01]  /*22d0*/  S2UR UR11, SR_CgaCtaId ;  /* 0x00000000000b79c3 */ /* 0x000f220000008800 */
[----:B------:R-:W5:Y:S01]  /*22e0*/  LDCU UR12, c[0x0][0x414] ;  /* 0x00008280ff0c77ac */ /* 0x000f620008000800 */
[----:B------:R-:W-:Y:S01]  /*22f0*/  IMAD.U32 R13, RZ, RZ, UR9 ;  /* 0x00000009ff0d7e24 */ /* 0x000fe2000f8e00ff */
[----:B------:R-:W-:-:S05]  /*2300*/  UMOV UR5, 0x400 ;  /* 0x0000040000057882 */ /* 0x000fca0000000000 */
[----:B------:R-:W0:Y:S08]  /*2310*/  @P0 LDC.64 R44, c[0x0][0x388] ;  /* 0x0000e200ff2c0b82 */ /* 0x000e300000000a00 */
[----:B-12---:R-:W1:Y:S01]  /*2320*/  LDC.64 R28, c[0x0][0x398] ;  /* 0x0000e600ff1c7b82 */ /* 0x006e620000000a00 */
[----:B-----5:R-:W-:Y:S01]  /*2330*/  @P0 FMUL.FTZ R12, R26, UR12 ;  /* 0x0000000c1a0c0c20 */ /* 0x020fe20008410000 */
[----:B----4-:R-:W-:-:S06]  /*2340*/  ULEA UR5, UR11, UR5, 0x18 ;  /* 0x000000050b057291 */ /* 0x010fcc000f8ec0ff */
[----:B------:R-:W2:Y:S01]  /*2350*/  LDC.64 R14, c[0x0][0x3a0] ;  /* 0x0000e800ff0e7b82 */ /* 0x000ea20000000a00 */
[----:B0-----:R-:W-:-:S04]  /*2360*/  @P0 IMAD.WIDE R44, R13, 0x8, R44 ;  /* 0x000000080d2c0825 */ /* 0x001fc800078e022c */
[----:B------:R-:W-:Y:S01]  /*2370*/  @P0 FMUL.FTZ R13, R27, UR12 ;  /* 0x0000000c1b0d0c20 */ /* 0x000fe20008410000 */
[----:B------:R-:W-:Y:S04]  /*2380*/  @!P3 STS.64 [UR5+0x30], R26 ;  /* 0x0000301aff00b988 */ /* 0x000fe80008000a05 */
[----:B------:R0:W-:Y:S02]  /*2390*/  @P0 STG.E.64 desc[UR16][R44.64], R12 ;  /* 0x0000000c2c000986 */ /* 0x0001e4000c101b10 */
[----:B0-----:R-:W-:-:S05]  /*23a0*/  IADD3 R13, PT, PT, R39, UR10, RZ ;  /* 0x0000000a270d7c10 */ /* 0x001fca000fffe0ff */
[C---:B-1----:R-:W-:Y:S01]  /*23b0*/  IMAD.WIDE R28, R13.reuse, 0x2, R28 ;  /* 0x000000020d1c7825 */ /* 0x042fe200078e021c */
[----:B------:R-:W-:Y:S03]  /*23c0*/  BAR.SYNC.DEFER_BLOCKING 0x0 ;  /* 0x0000000000007b1d */ /* 0x000fe60000010000 */
[----:B--2---:R-:W-:-:S03]  /*23d0*/  IMAD.WIDE R14, R13, 0x2, R14 ;  /* 0x000000020d0e7825 */ /* 0x004fc600078e020e */
[----:B---3--:R-:W2:Y:S04]  /*23e0*/  LDG.E.U16 R26, desc[UR16][R28.64] ;  /* 0x000000101c1a7981 */ /* 0x008ea8000c1e1500 */
[----:B------:R-:W3:Y:S04]  /*23f0*/  LDG.E.U16 R45, desc[UR16][R28.64+0x2] ;  /* 0x000002101c2d7981 */ /* 0x000ee8000c1e1500 */
[----:B------:R-:W4:Y:S04]  /*2400*/  LDG.E.U16 R44, desc[UR16][R14.64] ;  /* 0x000000100e2c7981 */ /* 0x000f28000c1e1500 */
[----:B------:R-:W0:Y:S04]  /*2410*/  LDS.64 R12, [UR5+0x30] ;  /* 0x00003005ff0c7984 */ /* 0x000e280008000a00 */
[----:B------:R2:W5:Y:S01]  /*2420*/  LDG.E.U16 R28, desc[UR16][R14.64+0x2] ;  /* 0x000002100e1c7981 */ /* 0x000562000c1e1500 */
[----:B------:R-:W-:Y:S01]  /*2430*/  BSSY.RECONVERGENT B0, `(.L_x_1649) ;  /* 0x00001dc000007945 */ /* 0x000fe20003800200 */
[----:B0-----:R-:W-:-:S05]  /*2440*/  FMUL.FTZ R12, R12, UR12 ;  /* 0x0000000c0c0c7c20 */ /* 0x001fca0008410000 */
[----:B------:R-:W-:-:S13]  /*2450*/  R2UR UR5, R12 ;  /* 0x000000000c0572ca */ /* 0x000fda00000e0000 */
[----:B------:R-:W-:-:S05]  /*2460*/  MOV R12, UR5 ;  /* 0x00000005000c7c02 */ /* 0x000fca0008000f00 */
[----:B------:R-:W-:-:S04]  /*2470*/  FMUL.FTZ R12, R12, UR5 ;  /* 0x000000050c0c7c20 */ /* 0x000fc80008410000 */
[----:B------:R-:W-:-:S05]  /*2480*/  FFMA.FTZ R12, R13, UR12, -R12 ;  /* 0x0000000c0d0c7c23 */ /* 0x000fca000801080c */
[----:B------:R-:W-:-:S13]  /*2490*/  FSETP.GTU.FTZ.AND P2, PT, R12, RZ, PT ;  /* 0x000000ff0c00720b */ /* 0x000fda0003f5c000 */
[----:B------:R-:W-:Y:S01]  /*24a0*/  VOTEU.ANY UP1, P2 ;  /* 0x0000000000ff7886 */ /* 0x000fe20001020100 */
[----:B------:R-:W-:-:S04]  /*24b0*/  PLOP3.LUT P2, PT, PT, PT, UP1, 0x80, 0x8 ;  /* 0x000000000008781c */ /* 0x000fc80003f4f018 */
[----:B------:R-:W0:Y:S09]  /*24c0*/  @UP1 LDCU UR10, c[0x0][0x3a8] ;  /* 0x00007500ff0a17ac */ /* 0x000e320008000800 */
[----:B0-----:R-:W-:Y:S01]  /*24d0*/  @P2 FADD.FTZ R12, R12, UR10 ;  /* 0x0000000a0c0c2e21 */ /* 0x001fe20008010000 */
[----:B------:R-:W-:-:S05]  /*24e0*/  UMOV UR10, 0x3f800000 ;  /* 0x3f800000000a7882 */ /* 0x000fca0000000000 */
[----:B------:R-:W0:Y:S02]  /*24f0*/  @P2 MUFU.RSQ R12, R12 ;  /* 0x0000000c000c2308 */ /* 0x000e240000001400 */
[----:B0-----:R-:W-:-:S13]  /*2500*/  @P2 R2UR UR11, R12 ;  /* 0x000000000c0b22ca */ /* 0x001fda00000e0000 */
[----:B------:R-:W-:Y:S01]  /*2510*/  @UP1 UMOV UR10, UR11 ;  /* 0x0000000b000a1c82 */ /* 0x000fe20008000000 */
[----:B--2---:R-:W-:Y:S02]  /*2520*/  SHF.L.U32 R14, R26, 0x10, RZ ;  /* 0x000000101a0e7819 */ /* 0x004fe400000006ff */
[----:B---3--:R-:W-:Y:S02]  /*2530*/  SHF.L.U32 R15, R45, 0x10, RZ ;  /* 0x000000102d0f7819 */ /* 0x008fe400000006ff */
[----:B----4-:R-:W-:Y:S01]  /*2540*/  SHF.L.U32 R27, R44, 0x10, RZ ;  /* 0x000000102c1b7819 */ /* 0x010fe200000006ff */
[----:B-----5:R-:W-:Y:S01]  /*2550*/  IMAD.U32 R26, R28, 0x10000, RZ ;  /* 0x000100001c1a7824 */ /* 0x020fe200078e00ff */
[----:B------:R-:W-:Y:S06]  /*2560*/  BRA.U UP0, `(.L_x_1650) ;  /* 0x0000000900f47547 */ /* 0x000fec000b800000 */
[----:B------:R-:W0:Y:S01]  /*2570*/  LDCU.64 UR14, c[0x0][0x3e8] ;  /* 0x00007d00ff0e77ac */ /* 0x000e220008000a00 */
[C---:B------:R-:W-:Y:S01]  /*2580*/  IADD3 R44, PT, PT, R38.reuse, 0x40, RZ ;  /* 0x00000040262c7810 */ /* 0x040fe20007ffe0ff */
[----:B------:R-:W-:Y:S01]  /*2590*/  BSSY.RECONVERGENT B1, `(.L_x_1651) ;  /* 0x0000017000017945 */ /* 0x000fe20003800200 */
[----:B0-----:R-:W-:Y:S02]  /*25a0*/  ISETP.GE.U32.AND P1, PT, R38, UR14, PT ;  /* 0x0000000e26007c0c */ /* 0x001fe4000bf26070 */
[----:B------:R-:W-:Y:S02]  /*25b0*/  ISETP.GE.U32.AND P2, PT, R44, UR14, PT ;  /* 0x0000000e2c007c0c */ /* 0x000fe4000bf46070 */
[----:B------:R-:W-:-:S13]  /*25c0*/  ISETP.GE.AND.EX P1, PT, R35, UR15, PT, P1 ;  /* 0x0000000f23007c0c */ /* 0x000fda000bf26310 */
[----:B------:R-:W-:Y:S05]  /*25d0*/  @P1 BRA `(.L_x_1652) ;  /* 0x0000000000481947 */ /* 0x000fea0003800000 */
        /* <DEDUP_REMOVED lines=8> */
[----:B------:R-:W-:-:S03]  /*2660*/  FFMA.FTZ R0, R14, R0, R27 ;  /* 0x000000000e007223 */ /* 0x000fc6000001001b */
[----:B------:R-:W-:Y:S01]  /*2670*/  FFMA.FTZ R7, R15, R7, R26 ;  /* 0x000000070f077223 */ /* 0x000fe2000001001a */
        /* <DEDUP_REMOVED lines=8> */
.L_x_1652:
[----:B------:R-:W-:Y:S05]  /*2700*/  BSYNC.RECONVERGENT B1 ;  /* 0x0000000000017941 */ /* 0x000fea0003800200 */
.L_x_1651:
[----:B------:R-:W-:Y:S01]  /*2710*/  SHF.R.S32.HI R13, RZ, 0x1f, R44 ;  /* 0x0000001fff0d7819 */ /* 0x000fe2000001142c */
[----:B------:R-:W-:Y:S01]  /*2720*/  BSSY.RECONVERGENT B1, `(.L_x_1653) ;  /* 0x0000017000017945 */ /* 0x000fe20003800200 */
[C---:B------:R-:W-:Y:S01]  /*2730*/  IADD3 R0, PT, PT, R38.reuse, 0x80, RZ ;  /* 0x0000008026007810 */ /* 0x040fe20007ffe0ff */
[----:B0-----:R-:W-:Y:S01]  /*2740*/  VIADD R7, R38, 0xc0 ;  /* 0x000000c026077836 */ /* 0x001fe20000000000 */
[----:B------:R-:W-:-:S13]  /*2750*/  ISETP.GE.AND.EX P2, PT, R13, UR15, PT, P2 ;  /* 0x0000000f0d007c0c */ /* 0x000fda000bf46320 */
[----:B------:R-:W-:Y:S05]  /*2760*/  @P2 BRA `(.L_x_1654) ;  /* 0x0000000000482947 */ /* 0x000fea0003800000 */
[----:B------:R-:W0:Y:S01]  /*2770*/  LDCU.64 UR12, c[0x0][0x3e0] ;  /* 0x00007c00ff0c77ac */ /* 0x000e220008000a00 */
[----:B------:R-:W-:Y:S01]  /*2780*/  MOV R12, R42 ;  /* 0x0000002a000c7202 */ /* 0x000fe20000000f00 */
[----:B------:R-:W-:Y:S01]  /*2790*/  FADD.FTZ R2, R2, -UR5 ;  /* 0x8000000502027e21 */ /* 0x000fe20008010000 */
[----:B------:R-:W-:Y:S01]  /*27a0*/  FADD.FTZ R9, R9, -UR5 ;  /* 0x8000000509097e21 */ /* 0x000fe20008010000 */
[----:B------:R-:W1:Y:S02]  /*27b0*/  LDCU.64 UR18, c[0x0][0x380] ;  /* 0x00007000ff1277ac */ /* 0x000e640008000a00 */
[----:B------:R-:W-:Y:S01]  /*27c0*/  FMUL.FTZ R2, R2, UR10 ;  /* 0x0000000a02027c20 */ /* 0x000fe20008410000 */
[----:B------:R-:W-:-:S03]  /*27d0*/  FMUL.FTZ R9, R9, UR10 ;  /* 0x0000000a09097c20 */ /* 0x000fc60008410000 */
[----:B------:R-:W-:Y:S01]  /*27e0*/  FFMA.FTZ R2, R14, R2, R27 ;  /* 0x000000020e027223 */ /* 0x000fe2000001001b */
[----:B------:R-:W-:-:S05]  /*27f0*/  FFMA.FTZ R9, R15, R9, R26 ;  /* 0x000000090f097223 */ /* 0x000fca000001001a */
[----:B------:R-:W-:Y:S01]  /*2800*/  F2FP.BF16.F32.PACK_AB R9, R9, R2 ;  /* 0x000000020909723e */ /* 0x000fe200000010ff */
[----:B0-----:R-:W-:-:S04]  /*2810*/  IMAD R13, R13, UR12, RZ ;  /* 0x0000000c0d0d7c24 */ /* 0x001fc8000f8e02ff */
[----:B------:R-:W-:Y:S01]  /*2820*/  IMAD R29, R44, UR13, R13 ;  /* 0x0000000d2c1d7c24 */ /* 0x000fe2000f8e020d */
[----:B------:R-:W-:-:S03]  /*2830*/  MOV R13, R41 ;  /* 0x00000029000d7202 */ /* 0x000fc60000000f00 */
[----:B------:R-:W-:-:S05]  /*2840*/  IMAD.WIDE.U32 R12, R44, UR12, R12 ;  /* 0x0000000c2c0c7c25 */ /* 0x000fca000f8e000c */
[----:B------:R-:W-:Y:S02]  /*2850*/  IADD3 R29, PT, PT, R13, R29, RZ ;  /* 0x0000001d0d1d7210 */ /* 0x000fe40007ffe0ff */
[----:B-1----:R-:W-:-:S04]  /*2860*/  LEA R28, P1, R12, UR18, 0x1 ;  /* 0x000000120c1c7c11 */ /* 0x002fc8000f8208ff */
[----:B------:R-:W-:-:S05]  /*2870*/  LEA.HI.X R29, R12, UR19, R29, 0x1, P1 ;  /* 0x000000130c1d7c11 */ /* 0x000fca00088f0c1d */
[----:B------:R0:W-:Y:S04]  /*2880*/  STG.E desc[UR16][R28.64], R9 ;  /* 0x000000091c007986 */ /* 0x0001e8000c101910 */
.L_x_1654:
[----:B------:R-:W-:Y:S05]  /*2890*/  BSYNC.RECONVERGENT B1 ;  /* 0x0000000000017941 */ /* 0x000fea0003800200 */
.L_x_1653:
        /* <DEDUP_REMOVED lines=26> */
[----:B0-----:R-:W-:Y:S02]  /*2a40*/  IMAD R9, R9, UR12, RZ ;  /* 0x0000000c09097c24 */ /* 0x001fe4000f8e02ff */
[----:B------:R-:W-:-:S04]  /*2a50*/  IMAD.WIDE.U32 R12, R0, UR12, R12 ;  /* 0x0000000c000c7c25 */ /* 0x000fc8000f8e000c */
[----:B------:R-:W-:Y:S01]  /*2a60*/  IMAD R9, R0, UR13, R9 ;  /* 0x0000000d00097c24 */ /* 0x000fe2000f8e0209 */
[----:B-1----:R-:W-:-:S03]  /*2a70*/  LEA R28, P5, R12, UR18, 0x1 ;  /* 0x000000120c1c7c11 */ /* 0x002fc6000f8a08ff */
[----:B------:R-:W-:-:S05]  /*2a80*/  IMAD.IADD R9, R13, 0x1, R9 ;  /* 0x000000010d097824 */ /* 0x000fca00078e0209 */
[----:B------:R-:W-:Y:S02]  /*2a90*/  LEA.HI.X R29, R12, UR19, R9, 0x1, P5 ;  /* 0x000000130c1d7c11 */ /* 0x000fe4000a8f0c09 */
[----:B------:R-:W-:-:S05]  /*2aa0*/  F2FP.BF16.F32.PACK_AB R9, R4, R11 ;  /* 0x0000000b0409723e */ /* 0x000fca00000010ff */
[----:B------:R0:W-:Y:S02]  /*2ab0*/  STG.E desc[UR16][R28.64], R9 ;  /* 0x000000091c007986 */ /* 0x0001e4000c101910 */
.L_x_1656:
[----:B------:R-:W-:Y:S05]  /*2ac0*/  BSYNC.RECONVERGENT B1 ;  /* 0x0000000000017941 */ /* 0x000fea0003800200 */
.L_x_1655:
[----:B------:R-:W-:Y:S04]  /*2ad0*/  BSSY.RECONVERGENT B1, `(.L_x_1657) ;  /* 0x0000014000017945 */ /* 0x000fe80003800200 */
[----:B------:R-:W-:Y:S05]  /*2ae0*/  @P2 BRA `(.L_x_1658) ;  /* 0x0000000000482947 */ /* 0x000fea0003800000 */
[----:B------:R-:W1:Y:S01]  /*2af0*/  LDCU.64 UR12, c[0x0][0x3e0] ;  /* 0x00007c00ff0c77ac */ /* 0x000e620008000a00 */
[----:B------:R-:W-:Y:S01]  /*2b00*/  MOV R12, R42 ;  /* 0x0000002a000c7202 */ /* 0x000fe20000000f00 */
[----:B------:R-:W-:Y:S01]  /*2b10*/  FADD.FTZ R17, R17, -UR5 ;  /* 0x8000000511117e21 */ /* 0x000fe20008010000 */
[----:B------:R-:W-:Y:S01]  /*2b20*/  MOV R13, R41 ;  /* 0x00000029000d7202 */ /* 0x000fe20000000f00 */
[----:B------:R-:W2:Y:S01]  /*2b30*/  LDCU.64 UR18, c[0x0][0x380] ;  /* 0x00007000ff1277ac */ /* 0x000ea20008000a00 */
[----:B------:R-:W-:Y:S01]  /*2b40*/  FADD.FTZ R6, R6, -UR5 ;  /* 0x8000000506067e21 */ /* 0x000fe20008010000 */
[----:B------:R-:W-:-:S03]  /*2b50*/  FMUL.FTZ R17, R17, UR10 ;  /* 0x0000000a11117c20 */ /* 0x000fc60008410000 */
[----:B------:R-:W-:Y:S01]  /*2b60*/  FMUL.FTZ R6, R6, UR10 ;  /* 0x0000000a06067c20 */ /* 0x000fe20008410000 */
[----:B0-----:R-:W-:-:S03]  /*2b70*/  FFMA.FTZ R9, R14, R17, R27 ;  /* 0x000000110e097223 */ /* 0x001fc6000001001b */
        /* <DEDUP_REMOVED lines=9> */
.L_x_1658:
[----:B------:R-:W-:Y:S05]  /*2c10*/  BSYNC.RECONVERGENT B1 ;  /* 0x0000000000017941 */ /* 0x000fea0003800200 */
.L_x_1657:
[----:B------:R-:W-:Y:S04]  /*2c20*/  BSSY.RECONVERGENT B1, `(.L_x_1659) ;  /* 0x0000014000017945 */ /* 0x000fe80003800200 */
[----:B------:R-:W-:Y:S05]  /*2c30*/  @P1 BRA `(.L_x_1660) ;  /* 0x0000000000481947 */ /* 0x000fea0003800000 */
[----:B------:R-:W0:Y:S01]  /*2c40*/  LDCU.64 UR12, c[0x0][0x3e0] ;  /* 0x00007c00ff0c77ac */ /* 0x000e220008000a00 */
[----:B-1----:R-:W-:Y:S01]  /*2c50*/  MOV R6, R42 ;  /* 0x0000002a00067202 */ /* 0x002fe20000000f00 */
        /* <DEDUP_REMOVED lines=16> */
.L_x_1660:
[----:B------:R-:W-:Y:S05]  /*2d60*/  BSYNC.RECONVERGENT B1 ;  /* 0x0000000000017941 */ /* 0x000fea0003800200 */
.L_x_1659:
[----:B------:R-:W-:Y:S04]  /*2d70*/  BSSY.RECONVERGENT B1, `(.L_x_1661) ;  /* 0x0000014000017945 */ /* 0x000fe80003800200 */
[----:B------:R-:W-:Y:S05]  /*2d80*/  @P6 BRA `(.L_x_1662) ;  /* 0x0000000000486947 */ /* 0x000fea0003800000 */
[----:B------:R-:W0:Y:S01]  /*2d90*/  LDCU.64 UR12, c[0x0][0x3e0] ;  /* 0x00007c00ff0c77ac */ /* 0x000e220008000a00 */
[----:B-1----:R-:W-:Y:S01]  /*2da0*/  MOV R6, R42 ;  /* 0x0000002a00067202 */ /* 0x002fe20000000f00 */
[----:B------:R-:W-:Y:S01]  /*2db0*/  FADD.FTZ R21, R21, -UR5 ;  /* 0x8000000515157e21 */ /* 0x000fe20008010000 */
[----:B--2---:R-:W-:Y:S01]  /*2dc0*/  MOV R7, R41 ;  /* 0x0000002900077202 */ /* 0x004fe20000000f00 */
        /* <DEDUP_REMOVED lines=14> */
.L_x_1662:
[----:B------:R-:W-:Y:S05]  /*2eb0*/  BSYNC.RECONVERGENT B1 ;  /* 0x0000000000017941 */ /* 0x000fea0003800200 */
.L_x_1661:
        /* <DEDUP_REMOVED lines=20> */
.L_x_1664:
[----:B------:R-:W-:Y:S05]  /*3000*/  BSYNC.RECONVERGENT B1 ;  /* 0x0000000000017941 */ /* 0x000fea0003800200 */
.L_x_1663:
[----:B------:R-:W-:Y:S05]  /*3010*/  @P4 BRA `(.L_x_1665) ;  /* 0x0000001000744947 */ /* 0x000fea0003800000 */
[----:B------:R-:W5:Y:S01]  /*3020*/  LDCU.64 UR12, c[0x0][0x3e0] ;  /* 0x00007c00ff0c77ac */ /* 0x000f620008000a00 */
[----:B------:R-:W-:Y:S01]  /*3030*/  MOV R40, R42 ;  /* 0x0000002a00287202 */ /* 0x000fe20000000f00 */
[----:B------:R-:W-:Y:S01]  /*3040*/  FADD.FTZ R25, R25, -UR5 ;  /* 0x8000000519197e21 */ /* 0x000fe20008010000 */
[----:B------:R-:W-:Y:S01]  /*3050*/  FADD.FTZ R18, R18, -UR5 ;  /* 0x8000000512127e21 */ /* 0x000fe20008010000 */
[----:B------:R-:W5:Y:S02]  /*3060*/  LDCU.64 UR14, c[0x0][0x380] ;  /* 0x00007000ff0e77ac */ /* 0x000f640008000a00 */
[----:B------:R-:W-:Y:S01]  /*3070*/  FMUL.FTZ R25, R25, UR10 ;  /* 0x0000000a19197c20 */ /* 0x000fe20008410000 */
[----:B------:R-:W-:-:S03]  /*3080*/  FMUL.FTZ R18, R18, UR10 ;  /* 0x0000000a12127c20 */ /* 0x000fc60008410000 */
[----:B01234-:R-:W-:Y:S01]  /*3090*/  FFMA.FTZ R9, R14, R25, R27 ;  /* 0x000000190e097223 */ /* 0x01ffe2000001001b */
[----:B------:R-:W-:-:S05]  /*30a0*/  FFMA.FTZ R18, R15, R18, R26 ;  /* 0x000000120f127223 */ /* 0x000fca000001001a */
[----:B------:R-:W-:Y:S01]  /*30b0*/  F2FP.BF16.F32.PACK_AB R9, R18, R9 ;  /* 0x000000091209723e */ /* 0x000fe200000010ff */
[----:B-----5:R-:W-:Y:S02]  /*30c0*/  IMAD R7, R5, UR12, RZ ;  /* 0x0000000c05077c24 */ /* 0x020fe4000f8e02ff */
[----:B------:R-:W-:-:S04]  /*30d0*/  IMAD.WIDE.U32 R40, R30, UR12, R40 ;  /* 0x0000000c1e287c25 */ /* 0x000fc8000f8e0028 */
[----:B------:R-:W-:Y:S01]  /*30e0*/  IMAD R7, R30, UR13, R7 ;  /* 0x0000000d1e077c24 */ /* 0x000fe2000f8e0207 */
[----:B------:R-:W-:-:S04]  /*30f0*/  LEA R6, P1, R40, UR14, 0x1 ;  /* 0x0000000e28067c11 */ /* 0x000fc8000f8208ff */
[----:B------:R-:W-:-:S04]  /*3100*/  IADD3 R7, PT, PT, R41, R7, RZ ;  /* 0x0000000729077210 */ /* 0x000fc80007ffe0ff */
[----:B------:R-:W-:-:S05]  /*3110*/  LEA.HI.X R7, R40, UR15, R7, 0x1, P1 ;  /* 0x0000000f28077c11 */ /* 0x000fca00088f0c07 */
[----:B------:R0:W-:Y:S01]  /*3120*/  STG.E desc[UR16][R6.64], R9 ;  /* 0x0000000906007986 */ /* 0x0001e2000c101910 */
[----:B------:R-:W-:Y:S05]  /*3130*/  BRA `(.L_x_1665) ;  /* 0x00000010002c7947 */ /* 0x000fea0003800000 */
.L_x_1650:
        /* <DEDUP_REMOVED lines=33> */
.L_x_1667:
[----:B------:R-:W-:Y:S05]  /*3350*/  BSYNC.RECONVERGENT B1 ;  /* 0x0000000000017941 */ /* 0x000fea0003800200 */
.L_x_1666:
[----:B0-----:R-:W-:Y:S01]  /*3360*/  SHF.R.S32.HI R12, RZ, 0x1f, R29 ;  /* 0x0000001fff0c7819 */ /* 0x001fe2000001141d */
        /* <DEDUP_REMOVED lines=11> */
[----:B------:R-:W-:Y:S01]  /*3420*/  FFMA.FTZ R2, R14, R2, R27 ;  /* 0x000000020e027223 */ /* 0x000fe2000001001b */
        /* <DEDUP_REMOVED lines=21> */
.L_x_1669:
[----:B------:R-:W-:Y:S05]  /*3580*/  BSYNC.RECONVERGENT B1 ;  /* 0x0000000000017941 */ /* 0x000fea0003800200 */
.L_x_1668:
        /* <DEDUP_REMOVED lines=23> */
[----:B------:R-:W-:Y:S01]  /*3700*/  FFMA.FTZ R11, R14, R11, R27 ;  /* 0x0000000b0e0b7223 */ /* 0x000fe2000001001b */
        /* <DEDUP_REMOVED lines=20> */
.L_x_1671:
[----:B------:R-:W-:Y:S05]  /*3850*/  BSYNC.RECONVERGENT B1 ;  /* 0x0000000000017941 */ /* 0x000fea0003800200 */
.L_x_1670:
        /* <DEDUP_REMOVED lines=10> */
[----:B------:R-:W-:Y:S01]  /*3900*/  FFMA.FTZ R4, R14, R4, R27 ;  /* 0x000000040e047223 */ /* 0x000fe2000001001b */
        /* <DEDUP_REMOVED lines=19> */
.L_x_1673:
[----:B------:R-:W-:Y:S05]  /*3a40*/  BSYNC.RECONVERGENT B1 ;  /* 0x0000000000017941 */ /* 0x000fea0003800200 */
.L_x_1672:
[----:B------:R-:W-:Y:S04]  /*3a50*/  BSSY.RECONVERGENT B1, `(.L_x_1674) ;  /* 0x000001e000017945 */ /* 0x000fe80003800200 */
[----:B------:R-:W-:Y:S05]  /*3a60*/  @P1 BRA `(.L_x_1675) ;  /* 0x0000000000701947 */ /* 0x000fea0003800000 */
[----:B------:R-:W-:Y:S01]  /*3a70*/  FADD.FTZ R8, R8, -UR5 ;  /* 0x8000000508087e21 */ /* 0x000fe20008010000 */
[----:B------:R-:W-:Y:S01]  /*3a80*/  FADD.FTZ R19, R19, -UR5 ;  /* 0x8000000513137e21 */ /* 0x000fe20008010000 */
[----:B------:R-:W1:Y:S01]  /*3a90*/  LDCU.64 UR12, c[0x0][0x3e0] ;  /* 0x00007c00ff0c77ac */ /* 0x000e620008000a00 */
[----:B------:R-:W-:Y:S01]  /*3aa0*/  MOV R9, R41 ;  /* 0x0000002900097202 */ /* 0x000fe20000000f00 */
[----:B------:R-:W-:Y:S01]  /*3ab0*/  FMUL.FTZ R0, R8, UR10 ;  /* 0x0000000a08007c20 */ /* 0x000fe20008410000 */
[----:B------:R-:W-:Y:S01]  /*3ac0*/  FMUL.FTZ R2, R19, UR10 ;  /* 0x0000000a13027c20 */ /* 0x000fe20008410000 */
[----:B------:R-:W3:Y:S01]  /*3ad0*/  LDCU.64 UR14, c[0x0][0x380] ;  /* 0x00007000ff0e77ac */ /* 0x000ee20008000a00 */
[----:B------:R-:W-:Y:S02]  /*3ae0*/  IMAD.MOV.U32 R8, RZ, RZ, R42 ;  /* 0x000000ffff087224 */ /* 0x000fe400078e002a */
[----:B------:R-:W-:Y:S01]  /*3af0*/  FFMA.FTZ R0, R14, R0, R27 ;  /* 0x000000000e007223 */ /* 0x000fe2000001001b */
[----:B------:R-:W-:-:S03]  /*3b00*/  FFMA.FTZ R2, R15, R2, R26 ;  /* 0x000000020f027223 */ /* 0x000fc6000001001a */
[----:B------:R-:W-:Y:S01]  /*3b10*/  FMUL.FTZ R4, R0, -1.4426950216293334961 ;  /* 0xbfb8aa3b00047820 */ /* 0x000fe20000410000 */
[----:B--2---:R-:W-:-:S05]  /*3b20*/  FMUL.FTZ R6, R2, -1.4426950216293334961 ;  /* 0xbfb8aa3b02067820 */ /* 0x004fca0000410000 */
[----:B------:R-:W2:Y:S01]  /*3b30*/  MUFU.EX2 R4, R4 ;  /* 0x0000000400047308 */ /* 0x000ea20000000800 */
[----:B-1----:R-:W-:Y:S02]  /*3b40*/  IMAD R13, R33, UR12, RZ ;  /* 0x0000000c210d7c24 */ /* 0x002fe4000f8e02ff */
[----:B------:R-:W-:-:S05]  /*3b50*/  IMAD.WIDE.U32 R8, R36, UR12, R8 ;  /* 0x0000000c24087c25 */ /* 0x000fca000f8e0008 */
[----:B------:R-:W1:Y:S01]  /*3b60*/  MUFU.EX2 R6, R6 ;  /* 0x0000000600067308 */ /* 0x000e620000000800 */
[----:B------:R-:W-:-:S05]  /*3b70*/  IMAD R17, R36, UR13, R13 ;  /* 0x0000000d24117c24 */ /* 0x000fca000f8e020d */
[----:B------:R-:W-:Y:S01]  /*3b80*/  IADD3 R17, PT, PT, R9, R17, RZ ;  /* 0x0000001109117210 */ /* 0x000fe20007ffe0ff */
[----:B--2---:R-:W-:-:S06]  /*3b90*/  FADD.FTZ R11, R4, 1 ;  /* 0x3f800000040b7421 */ /* 0x004fcc0000010000 */
[----:B------:R-:W2:Y:S01]  /*3ba0*/  MUFU.RCP R11, R11 ;  /* 0x0000000b000b7308 */ /* 0x000ea20000001000 */
[----:B-1----:R-:W-:Y:S01]  /*3bb0*/  FADD.FTZ R12, R6, 1 ;  /* 0x3f800000060c7421 */ /* 0x002fe20000010000 */
[----:B---3--:R-:W-:-:S06]  /*3bc0*/  LEA R6, P1, R8, UR14, 0x1 ;  /* 0x0000000e08067c11 */ /* 0x008fcc000f8208ff */
[----:B------:R-:W1:Y:S01]  /*3bd0*/  MUFU.RCP R7, R12 ;  /* 0x0000000c00077308 */ /* 0x000e620000001000 */
[----:B--2---:R-:W-:Y:S01]  /*3be0*/  FMUL.FTZ R0, R0, R11 ;  /* 0x0000000b00007220 */ /* 0x004fe20000410000 */
[----:B-1----:R-:W-:Y:S01]  /*3bf0*/  FMUL.FTZ R13, R2, R7 ;  /* 0x00000007020d7220 */ /* 0x002fe20000410000 */
[----:B------:R-:W-:-:S04]  /*3c00*/  LEA.HI.X R7, R8, UR15, R17, 0x1, P1 ;  /* 0x0000000f08077c11 */ /* 0x000fc800088f0c11 */
[----:B------:R-:W-:-:S05]  /*3c10*/  F2FP.BF16.F32.PACK_AB R13, R13, R0 ;  /* 0x000000000d0d723e */ /* 0x000fca00000010ff */
[----:B------:R3:W-:Y:S02]  /*3c20*/  STG.E desc[UR16][R6.64], R13 ;  /* 0x0000000d06007986 */ /* 0x0007e4000c101910 */
.L_x_1675:
[----:B------:R-:W-:Y:S05]  /*3c30*/  BSYNC.RECONVERGENT B1 ;  /* 0x0000000000017941 */ /* 0x000fea0003800200 */
.L_x_1674:
        /* <DEDUP_REMOVED lines=10> */
[----:B------:R-:W-:Y:S01]  /*3ce0*/  FFMA.FTZ R21, R14, R21, R27 ;  /* 0x000000150e157223 */ /* 0x000fe2000001001b */
        /* <DEDUP_REMOVED lines=19> */
.L_x_1677:
[----:B------:R-:W-:Y:S05]  /*3e20*/  BSYNC.RECONVERGENT B1 ;  /* 0x0000000000017941 */ /* 0x000fea0003800200 */
.L_x_1676:
        /* <DEDUP_REMOVED lines=8> */
[----:B------:R-:W5:Y:S01]  /*3eb0*/  LDCU.64 UR14, c[0x0][0x380] ;  /* 0x00007000ff0e77ac */ /* 0x000f620008000a00 */
[----:B------:R-:W-:Y:S02]  /*3ec0*/  IMAD.MOV.U32 R8, RZ, RZ, R42 ;  /* 0x000000ffff087224 */ /* 0x000fe400078e002a */
[----:B------:R-:W-:Y:S01]  /*3ed0*/  FFMA.FTZ R23, R14, R23, R27 ;  /* 0x000000170e177223 */ /* 0x000fe2000001001b */
        /* <DEDUP_REMOVED lines=8> */
[----:B-----5:R-:W-:-:S04]  /*3f60*/  LEA R6, P1, R8, UR14, 0x1 ;  /* 0x0000000e08067c11 */ /* 0x020fc8000f8208ff */
        /* <DEDUP_REMOVED lines=10> */
.L_x_1679:
[----:B------:R-:W-:Y:S05]  /*4010*/  BSYNC.RECONVERGENT B1 ;  /* 0x0000000000017941 */ /* 0x000fea0003800200 */
.L_x_1678:
[----:B------:R-:W-:Y:S05]  /*4020*/  @P4 BRA `(.L_x_1665) ;  /* 0x0000000000704947 */ /* 0x000fea0003800000 */
[----:B------:R-:W-:Y:S01]  /*4030*/  FADD.FTZ R25, R25, -UR5 ;  /* 0x8000000519197e21 */ /* 0x000fe20008010000 */
[----:B------:R-:W-:Y:S01]  /*4040*/  FADD.FTZ R18, R18, -UR5 ;  /* 0x8000000512127e21 */ /* 0x000fe20008010000 */
[----:B------:R-:W5:Y:S01]  /*4050*/  LDCU.64 UR12, c[0x0][0x3e0] ;  /* 0x00007c00ff0c77ac */ /* 0x000f620008000a00 */
[----:B-1234-:R-:W-:Y:S01]  /*4060*/  MOV R6, R42 ;  /* 0x0000002a00067202 */ /* 0x01efe20000000f00 */
        /* <DEDUP_REMOVED lines=8> */
[----:B------:R-:W2:Y:S01]  /*40f0*/  MUFU.EX2 R0, R0 ;  /* 0x0000000000007308 */ /* 0x000ea20000000800 */
[----:B-----5:R-:W-:Y:S02]  /*4100*/  IMAD R9, R5, UR12, RZ ;  /* 0x0000000c05097c24 */ /* 0x020fe4000f8e02ff */
[----:B------:R-:W-:-:S05]  /*4110*/  IMAD.WIDE.U32 R6, R30, UR12, R6 ;  /* 0x0000000c1e067c25 */ /* 0x000fca000f8e0006 */
[----:B------:R-:W3:Y:S01]  /*4120*/  MUFU.EX2 R4, R4 ;  /* 0x0000000400047308 */ /* 0x000ee20000000800 */
[----:B------:R-:W-:Y:S01]  /*4130*/  IMAD R9, R30, UR13, R9 ;  /* 0x0000000d1e097c24 */ /* 0x000fe2000f8e0209 */
[----:B-1----:R-:W-:-:S04]  /*4140*/  LEA R8, P1, R6, UR14, 0x1 ;  /* 0x0000000e06087c11 */ /* 0x002fc8000f8208ff */
[----:B------:R-:W-:Y:S01]  /*4150*/  IADD3 R9, PT, PT, R7, R9, RZ ;  /* 0x0000000907097210 */ /* 0x000fe20007ffe0ff */
[----:B--2---:R-:W-:-:S03]  /*4160*/  FADD.FTZ R2, R0, 1 ;  /* 0x3f80000000027421 */ /* 0x004fc60000010000 */
[----:B------:R-:W-:-:S03]  /*4170*/  LEA.HI.X R9, R6, UR15, R9, 0x1, P1 ;  /* 0x0000000f06097c11 */ /* 0x000fc600088f0c09 */
[----:B------:R-:W1:Y:S01]  /*4180*/  MUFU.RCP R2, R2 ;  /* 0x0000000200027308 */ /* 0x000e620000001000 */
[----:B---3--:R-:W-:-:S07]  /*4190*/  FADD.FTZ R10, R4, 1 ;  /* 0x3f800000040a7421 */ /* 0x008fce0000010000 */
[----:B------:R-:W2:Y:S01]  /*41a0*/  MUFU.RCP R10, R10 ;  /* 0x0000000a000a7308 */ /* 0x000ea20000001000 */
[----:B-1----:R-:W-:Y:S01]  /*41b0*/  FMUL.FTZ R0, R25, R2 ;  /* 0x0000000219007220 */ /* 0x002fe20000410000 */
[----:B--2---:R-:W-:-:S05]  /*41c0*/  FMUL.FTZ R11, R11, R10 ;  /* 0x0000000a0b0b7220 */ /* 0x004fca0000410000 */
[----:B------:R-:W-:-:S05]  /*41d0*/  F2FP.BF16.F32.PACK_AB R11, R11, R0 ;  /* 0x000000000b0b723e */ /* 0x000fca00000010ff */
[----:B------:R1:W-:Y:S02]  /*41e0*/  STG.E desc[UR16][R8.64], R11 ;  /* 0x0000000b08007986 */ /* 0x0003e4000c101910 */
.L_x_1665:
[----:B------:R-:W-:Y:S05]  /*41f0*/  BSYNC.RECONVERGENT B0 ;  /* 0x0000000000007941 */ /* 0x000fea0003800200 */
.L_x_1649:
[----:B------:R-:W-:Y:S02]  /*4200*/  UIADD3 UR9, UPT, UPT, UR21, UR9, URZ ;  /* 0x0000000915097290 */ /* 0x000fe4000fffe0ff */
[----:B------:R-:W-:Y:S02]  /*4210*/  UIADD3 UR4, UPT, UPT, UR4, 0x1, URZ ;  /* 0x0000000104047890 */ /* 0x000fe4000fffe0ff */
[----:B------:R-:W-:-:S09]  /*4220*/  UISETP.GE.AND UP1, UPT, UR9, UR7, UPT ;  /* 0x000000070900728c */ /* 0x000fd2000bf26270 */
[----:B------:R-:W-:Y:S05]  /*4230*/  BRA.U !UP1, `(.L_x_1680) ;  /* 0xffffffc109187547 */ /* 0x000fea000b83ffff */
[----:B------:R-:W-:Y:S05]  /*4240*/  EXIT ;  /* 0x000000000000794d */ /* 0x000fea0003800000 */
.L_x_1681:
        /* <DEDUP_REMOVED lines=11> */
.L_x_2510:


//--------------------- .text._Z35group_norm_nhwc_fwd_one_pass_kernelI11Bf16IOFp16WLi64ELi4ELi128EEv26Group_norm_nhwc_fwd_params --------------------------
	.section	.text._Z35group_norm_nhwc_fwd_one_pass_kernelI11Bf16IOFp16WLi64ELi4ELi128EEv26Group_norm_nhwc_fwd_params,"ax",@progbits
	.align	128
        .global         _Z35group_norm_nhwc_fwd_one_pass_kernelI11Bf16IOFp16WLi64ELi4ELi128EEv26Group_norm_nhwc_fwd_params
        .type           _Z35group_norm_nhwc_fwd_one_pass_kernelI11Bf16IOFp16WLi64ELi4ELi128EEv26Group_norm_nhwc_fwd_params,@function
        .size           _Z35group_norm_nhwc_fwd_one_pass_kernelI11Bf16IOFp16WLi64ELi4ELi128EEv26Group_norm_nhwc_fwd_params,(.L_x_2511 - _Z35group_norm_nhwc_fwd_one_pass_kernelI11Bf16IOFp16WLi64ELi4ELi128EEv26Group_norm_nhwc_fwd_params)
        .other          _Z35group_norm_nhwc_fwd_one_pass_kernelI11Bf16IOFp16WLi64ELi4ELi128EEv26Group_norm_nhwc_fwd_params,@"STO_CUDA_ENTRY STV_DEFAULT"
_Z35group_norm_nhwc_fwd_one_pass_kernelI11Bf16IOFp16WLi64ELi4ELi128EEv26Group_norm_nhwc_fwd_params:
.text._Z35group_norm_nhwc_fwd_one_pass_kernelI11Bf16IOFp16WLi64ELi4ELi128EEv26Group_norm_nhwc_fwd_params:
        /* <DEDUP_REMOVED lines=34> */
.L_x_1697:
        /* <DEDUP_REMOVED lines=95> */
.L_x_1683:
[----:B------:R-:W-:Y:S05]  /*0810*/  BSYNC.RECONVERGENT B0 ;  /* 0x0000000000007941 */ /* 0x000fea0003800200 */
.L_x_1682:
        /* <DEDUP_REMOVED lines=16> */
.L_x_1685:
[----:B------:R-:W-:Y:S05]  /*0920*/  BSYNC.RECONVERGENT B0 ;  /* 0x0000000000007941 */ /* 0x000fea0003800200 */
.L_x_1684:
        /* <DEDUP_REMOVED lines=33> */
.L_x_1688:
[----:B------:R-:W4:Y:S04]  /*0b40*/  LDG.E.STRONG.GPU R10, desc[UR16][R8.64] ;  /* 0x00000010080a7981 */ /* 0x000f28000c1ef900 */
[----:B----4-:R-:W-:Y:S01]  /*0b50*/  CCTL.IVALL ;  /* 0x00000000ff00798f */ /* 0x010fe20002000000 */
[----:B------:R-:W-:Y:S05]  /*0b60*/  YIELD ;  /* 0x0000000000007946 */ /* 0x000fea0003800000 */
[----:B------:R-:W-:-:S13]  /*0b70*/  ISETP.NE.AND P2, PT, R10, R17, PT ;  /* 0x000000110a00720c */ /* 0x000fda0003f45270 */
[----:B------:R-:W-:Y:S05]  /*0b80*/  @P2 BRA `(.L_x_1688) ;  /* 0xfffffffc00ec2947 */ /* 0x000fea000383ffff */
.L_x_1687:
        /* <DEDUP_REMOVED lines=14> */
.L_x_1690:
        /* <DEDUP_REMOVED lines=91> */
.L_x_1689:
        /* <DEDUP_REMOVED lines=33> */
[----:B------:R-:W-:Y:S02]  /*1430*/  MOV R8, UR10 ;  /* 0x0000000a00087c02 */ /* 0x000fe40008000f00 */
[----:B------:R-:W-:-:S04]  /*1440*/  MOV R10, UR12 ;  /* 0x0000000c000a7c02 */ /* 0x000fc80008000f00 */
        /* <DEDUP_REMOVED lines=8> */
[----:B------:R-:W-:-:S05]  /*14d0*/  MOV R19, UR5 ;  /* 0x0000000500137c02 */ /* 0x000fca0008000f00 */
[----:B------:R-:W-:-:S05]  /*14e0*/  VIADD R19, R19, 0x4 ;  /* 0x0000000413137836 */ /* 0x000fca0000000000 */
[----:B------:R-:W-:Y:S01]  /*14f0*/  R2UR UR5, R19 ;  /* 0x00000000130572ca */ /* 0x000fe200000e0000 */
[----:B--2---:R-:W-:Y:S01]  /*1500*/  @!P5 FADD.FTZ R14, R14, R8 ;  /* 0x000000080e0ed221 */ /* 0x004fe20000010000 */
[----:B------:R-:W-:-:S03]  /*1510*/  @!P5 FADD.FTZ R15, R15, R9 ;  /* 0x000000090f0fd221 */ /* 0x000fc60000010000 */
[----:B---3--:R-:W-:Y:S01]  /*1520*/  @!P2 FADD.FTZ R14, R14, R10 ;  /* 0x0000000a0e0ea221 */ /* 0x008fe20000010000 */
[----:B------:R-:W-:-:S03]  /*1530*/  @!P2 FADD.FTZ R15, R15, R11 ;  /* 0x0000000b0f0fa221 */ /* 0x000fc60000010000 */
[----:B----4-:R-:W-:Y:S01]  /*1540*/  @!P6 FADD.FTZ R14, R14, R16 ;  /* 0x000000100e0ee221 */ /* 0x010fe20000010000 */
[----:B------:R-:W-:-:S07]  /*1550*/  @!P6 FADD.FTZ R15, R15, R17 ;  /* 0x000000110f0fe221 */ /* 0x000fce0000010000 */
.L_x_1691:
        /* <DEDUP_REMOVED lines=27> */
.L_x_1692:
        /* <DEDUP_REMOVED lines=13> */
.L_x_1693:
[----:B------:R-:W-:Y:S05]  /*17e0*/  BSYNC.RECONVERGENT B0 ;  /* 0x0000000000007941 */ /* 0x000fea0003800200 */
.L_x_1686:
        /* <DEDUP_REMOVED lines=31> */
[--C-:B------:R-:W-:Y:S01]  /*19e0*/  FADD.FTZ R13, R13, -R24.reuse ;  /* 0x800000180d0d7221 */ /* 0x100fe20000010000 */
[----:B-1----:R-:W-:Y:S01]  /*19f0*/  FADD.FTZ R9, R12, -R24 ;  /* 0x800000180c097221 */ /* 0x002fe20000010000 */
[----:B---3--:R-:W-:Y:S01]  /*1a00*/  @P1 FADD.FTZ R25, R25, R14 ;  /* 0x0000000e19191221 */ /* 0x008fe20000010000 */
[----:B------:R-:W-:-:S06]  /*1a10*/  IMAD.MOV.U32 R14, RZ, RZ, 0x3f800000 ;  /* 0x3f800000ff0e7424 */ /* 0x000fcc00078e00ff */
[----:B------:R-:W1:Y:S01]  /*1a20*/  @P1 MUFU.RSQ R14, R25 ;  /* 0x00000019000e1308 */ /* 0x000e620000001400 */
[----:B------:R-:W-:Y:S02]  /*1a30*/  SHF.R.S32.HI R8, RZ, 0x1f, R4 ;  /* 0x0000001fff087819 */ /* 0x000fe40000011404 */
[----:B0-----:R-:W-:-:S04]  /*1a40*/  ISETP.GE.U32.AND P1, PT, R4, UR10, PT ;  /* 0x0000000a04007c0c */ /* 0x001fc8000bf26070 */
[----:B------:R-:W-:Y:S01]  /*1a50*/  ISETP.GE.AND.EX P1, PT, R8, UR11, PT, P1 ;  /* 0x0000000b08007c0c */ /* 0x000fe2000bf26310 */
[-C--:B-1----:R-:W-:Y:S01]  /*1a60*/  FMUL.FTZ R13, R13, R14.reuse ;  /* 0x0000000e0d0d7220 */ /* 0x082fe20000410000 */
[----:B------:R-:W-:Y:S01]  /*1a70*/  FMUL.FTZ R9, R9, R14 ;  /* 0x0000000e09097220 */ /* 0x000fe20000410000 */
[----:B--2---:R-:W-:Y:S02]  /*1a80*/  HADD2.F32 R10, -RZ, R7.H0_H0 ;  /* 0x20000007ff0a7230 */ /* 0x004fe40000004100 */
[----:B----4-:R-:W-:Y:S02]  /*1a90*/  HADD2.F32 R7, -RZ, R26.H0_H0 ;  /* 0x2000001aff077230 */ /* 0x010fe40000004100 */
[----:B-----5:R-:W-:Y:S02]  /*1aa0*/  HADD2.F32 R12, -RZ, R27.H0_H0 ;  /* 0x2000001bff0c7230 */ /* 0x020fe40000004100 */
[----:B------:R-:W-:Y:S02]  /*1ab0*/  HADD2.F32 R11, -RZ, R28.H0_H0 ;  /* 0x2000001cff0b7230 */ /* 0x000fe40000004100 */
[----:B------:R-:W-:-:S03]  /*1ac0*/  FFMA.FTZ R7, R10, R13, R7 ;  /* 0x0000000d0a077223 */ /* 0x000fc60000010007 */
        /* <DEDUP_REMOVED lines=12> */
.L_x_1694:
        /* <DEDUP_REMOVED lines=13> */
.L_x_1696:
[----:B------:R-:W-:Y:S05]  /*1c60*/  BSYNC.RECONVERGENT B0 ;  /* 0x0000000000007941 */ /* 0x000fea0003800200 */
.L_x_1695:
[----:B------:R-:W-:Y:S02]  /*1c70*/  UIADD3 UR9, UPT, UPT, UR21, UR9, URZ ;  /* 0x0000000915097290 */ /* 0x000fe4000fffe0ff */
[----:B------:R-:W-:Y:S02]  /*1c80*/  UIADD3 UR4, UPT, UPT, UR4, 0x1, URZ ;  /* 0x0000000104047890 */ /* 0x000fe4000fffe0ff */
[----:B------:R-:W-:-:S09]  /*1c90*/  UISETP.GE.AND UP0, UPT, UR9, UR7, UPT ;  /* 0x000000070900728c */ /* 0x000fd2000bf06270 */
[----:B------:R-:W-:Y:S05]  /*1ca0*/  BRA.U !UP0, `(.L_x_1697) ;  /* 0xffffffe5085c7547 */ /* 0x000fea000b83ffff */
[----:B------:R-:W-:Y:S05]  /*1cb0*/  EXIT ;  /* 0x000000000000794d */ /* 0x000fea0003800000 */
.L_x_1698:
        /* <DEDUP_REMOVED lines=12> */
.L_x_2511:


//--------------------- .text._Z35group_norm_nhwc_fwd_one_pass_kernelI11Bf16IOFp16WLi128ELi4ELi128EEv26Group_norm_nhwc_fwd_params --------------------------
	.section	.text._Z35group_norm_nhwc_fwd_one_pass_kernelI11Bf16IOFp16WLi128ELi4ELi128EEv26Group_norm_nhwc_fwd_params,"ax",@progbits
	.align	128
        .global         _Z35group_norm_nhwc_fwd_one_pass_kernelI11Bf16IOFp16WLi128ELi4ELi128EEv26Group_norm_nhwc_fwd_params
        .type           _Z35group_norm_nhwc_fwd_one_pass_kernelI11Bf16IOFp16WLi128ELi4ELi128EEv26Group_norm_nhwc_fwd_params,@function
        .size           _Z35group_norm_nhwc_fwd_one_pass_kernelI11Bf16IOFp16WLi128ELi4ELi128EEv26Group_norm_nhwc_fwd_params,(.L_x_2512 - _Z35group_norm_nhwc_fwd_one_pass_kernelI11Bf16IOFp16WLi128ELi4ELi128EEv26Group_norm_nhwc_fwd_params)
        .other          _Z35group_norm_nhwc_fwd_one_pass_kernelI11Bf16IOFp16WLi128ELi4ELi128EEv26Group_norm_nhwc_fwd_params,@"STO_CUDA_ENTRY STV_DEFAULT"
_Z35group_norm_nhwc_fwd_one_pass_kernelI11Bf16IOFp16WLi128ELi4ELi128EEv26Group_norm_nhwc_fwd_params:
.text._Z35group_norm_nhwc_fwd_one_pass_kernelI11Bf16IOFp16WLi128ELi4ELi128EEv26Group_norm_nhwc_fwd_params:
        /* <DEDUP_REMOVED lines=27> */
.L_x_1718:
[----:B012---:R-:W0:Y:S01]  /*01b0*/  LDC R5, c[0x0][0x3f8] ;  /* 0x0000fe00ff057b82 */ /* 0x007e220000000800 */
[----:B------:R-:W1:Y:S01]  /*01c0*/  LDCU.64 UR10, c[0x0][0x3e8] ;  /* 0x00007d00ff0a77ac */ /* 0x000e620008000a00 */
[----:B------:R-:W2:Y:S01]  /*01d0*/  S2R R16, SR_TID.X ;  /* 0x0000000000107919 */ /* 0x000ea20000002100 */
[----:B------:R-:W-:Y:S02]  /*01e0*/  IADD3 R14, PT, PT, R3, 0x40, RZ ;  /* 0x00000040030e7810 */ /* 0x000fe40007ffe0ff */
[----:B------:R-:W-:Y:S02]  /*01f0*/  SHF.R.S32.HI R17, RZ, 0x1f, R3 ;  /* 0x0000001fff117819 */ /* 0x000fe40000011403 */
[----:B------:R-:W-:Y:S02]  /*0200*/  SHF.R.S32.HI R15, RZ, 0x1f, R14 ;  /* 0x0000001fff0f7819 */ /* 0x000fe4000001140e */
[----:B0-----:R-:W-:Y:S02]  /*0210*/  IABS R9, R5 ;  /* 0x0000000500097213 */ /* 0x001fe40000000000 */
[----:B------:R-:W-:-:S02]  /*0220*/  ISETP.NE.AND P3, PT, R5, RZ, PT ;  /* 0x000000ff0500720c */ /* 0x000fc40003f65270 */
[----:B------:R-:W0:Y:S08]  /*0230*/  I2F.RP R8, R9 ;  /* 0x0000000900087306 */ /* 0x000e300000209400 */
[----:B0-----:R-:W0:Y:S02]  /*0240*/  MUFU.RCP R8, R8 ;  /* 0x0000000800087308 */ /* 0x001e240000001000 */
[----:B0-----:R-:W-:-:S06]  /*0250*/  IADD3 R6, PT, PT, R8, 0xffffffe, RZ ;  /* 0x0ffffffe08067810 */ /* 0x001fcc0007ffe0ff */
[----:B------:R0:W3:Y:S02]  /*0260*/  F2I.FTZ.U32.TRUNC.NTZ R7, R6 ;  /* 0x0000000600077305 */ /* 0x0000e4000021f000 */
[----:B0-----:R-:W-:Y:S02]  /*0270*/  HFMA2 R6, -RZ, RZ, 0, 0 ;  /* 0x00000000ff067431 */ /* 0x001fe400000001ff */
[----:B---3--:R-:W-:-:S04]  /*0280*/  IMAD.MOV R10, RZ, RZ, -R7 ;  /* 0x000000ffff0a7224 */ /* 0x008fc800078e0a07 */
        /* <DEDUP_REMOVED lines=16> */
[----:B------:R-:W-:Y:S01]  /*0390*/  @P1 VIADD R7, R7, 0x1 ;  /* 0x0000000107071836 */ /* 0x000fe20000000000 */
[----:B------:R-:W-:-:S04]  /*03a0*/  ISETP.GE.U32.AND P1, PT, R3, UR10, PT ;  /* 0x0000000a03007c0c */ /* 0x000fc8000bf26070 */
[----:B------:R-:W-:Y:S02]  /*03b0*/  MOV R19, R7 ;  /* 0x0000000700137202 */ /* 0x000fe40000000f00 */
[----:B------:R-:W-:Y:S01]  /*03c0*/  ISETP.GE.AND.EX P1, PT, R17, UR11, PT, P1 ;  /* 0x0000000b11007c0c */ /* 0x000fe2000bf26310 */
[----:B------:R-:W0:Y:S01]  /*03d0*/  LDCU.64 UR10, c[0x0][0x3f0] ;  /* 0x00007e00ff0a77ac */ /* 0x000e220008000a00 */
[----:B------:R-:W-:Y:S02]  /*03e0*/  @!P4 IADD3 R19, PT, PT, -R19, RZ, RZ ;  /* 0x000000ff1313c210 */ /* 0x000fe40007ffe1ff */
[----:B------:R-:W-:-:S04]  /*03f0*/  @!P3 LOP3.LUT R19, RZ, R5, RZ, 0x33, !PT ;  /* 0x00000005ff13b212 */ /* 0x000fc800078e33ff */
[--C-:B------:R-:W-:Y:S01]  /*0400*/  SHF.R.S32.HI R10, RZ, 0x1f, R19.reuse ;  /* 0x0000001fff0a7819 */ /* 0x100fe20000011413 */
[----:B------:R-:W-:-:S04]  /*0410*/  IMAD.MOV R6, RZ, RZ, -R19 ;  /* 0x000000ffff067224 */ /* 0x000fc800078e0a13 */
[----:B------:R-:W1:Y:S01]  /*0420*/  @!P1 LDC.64 R12, c[0x0][0x3e0] ;  /* 0x0000f800ff0c9b82 */ /* 0x000e620000000a00 */
[----:B------:R-:W-:-:S05]  /*0430*/  IMAD R5, R5, R6, UR8 ;  /* 0x0000000805057e24 */ /* 0x000fca000f8e0206 */
[----:B------:R-:W-:Y:S01]  /*0440*/  SHF.L.U32 R5, R5, 0x2, RZ ;  /* 0x0000000205057819 */ /* 0x000fe200000006ff */
[----:B0-----:R-:W-:Y:S01]  /*0450*/  IMAD R18, R10, UR10, RZ ;  /* 0x0000000a0a127c24 */ /* 0x001fe2000f8e02ff */
[----:B------:R-:W0:Y:S02]  /*0460*/  @!P2 LDC.64 R6, c[0x0][0x3e0] ;  /* 0x0000f800ff06ab82 */ /* 0x000e240000000a00 */
[----:B------:R-:W-:Y:S01]  /*0470*/  LOP3.LUT R20, R5, R20, RZ, 0xfc, !PT ;  /* 0x0000001405147212 */ /* 0x000fe200078efcff */
[----:B------:R-:W-:Y:S01]  /*0480*/  IMAD R23, R19, UR11, R18 ;  /* 0x0000000b13177c24 */ /* 0x000fe2000f8e0212 */
[----:B------:R-:W-:-:S04]  /*0490*/  SHF.R.S32.HI R21, RZ, 0x1f, R5 ;  /* 0x0000001fff157819 */ /* 0x000fc80000011405 */
        /* <DEDUP_REMOVED lines=75> */
.L_x_1700:
[----:B------:R-:W-:Y:S05]  /*0950*/  BSYNC.RECONVERGENT B0 ;  /* 0x0000000000007941 */ /* 0x000fea0003800200 */
.L_x_1699:
        /* <DEDUP_REMOVED lines=16> */
.L_x_1702:
[----:B------:R-:W-:Y:S05]  /*0a60*/  BSYNC.RECONVERGENT B0 ;  /* 0x0000000000007941 */ /* 0x000fea0003800200 */
.L_x_1701:
        /* <DEDUP_REMOVED lines=33> */
.L_x_1705:
[----:B------:R-:W2:Y:S04]  /*0c80*/  LDG.E.STRONG.GPU R10, desc[UR14][R8.64] ;  /* 0x0000000e080a7981 */ /* 0x000ea8000c1ef900 */
[----:B--2---:R-:W-:Y:S01]  /*0c90*/  CCTL.IVALL ;  /* 0x00000000ff00798f */ /* 0x004fe20002000000 */
[----:B------:R-:W-:Y:S05]  /*0ca0*/  YIELD ;  /* 0x0000000000007946 */ /* 0x000fea0003800000 */
[----:B------:R-:W-:-:S13]  /*0cb0*/  ISETP.NE.AND P4, PT, R10, R17, PT ;  /* 0x000000110a00720c */ /* 0x000fda0003f85270 */
[----:B------:R-:W-:Y:S05]  /*0cc0*/  @P4 BRA `(.L_x_1705) ;  /* 0xfffffffc00ec4947 */ /* 0x000fea000383ffff */
.L_x_1704:
        /* <DEDUP_REMOVED lines=14> */
.L_x_1707:
        /* <DEDUP_REMOVED lines=91> */
.L_x_1706:
        /* <DEDUP_REMOVED lines=53> */
.L_x_1708:
        /* <DEDUP_REMOVED lines=27> */
.L_x_1709:
        /* <DEDUP_REMOVED lines=13> */
.L_x_1710:
[----:B------:R-:W-:Y:S05]  /*1930*/  BSYNC.RECONVERGENT B0 ;  /* 0x0000000000007941 */ /* 0x000fea0003800200 */
.L_x_1703:
        /* <DEDUP_REMOVED lines=35> */
[----:B--2---:R-:W-:Y:S02]  /*1b70*/  HADD2.F32 R10, -RZ, R26.H0_H0 ;  /* 0x2000001aff0a7230 */ /* 0x004fe40000004100 */
[----:B---3--:R-:W-:Y:S02]  /*1b80*/  HADD2.F32 R11, -RZ, R27.H0_H0 ;  /* 0x2000001bff0b7230 */ /* 0x008fe40000004100 */
[----:B----4-:R-:W-:Y:S02]  /*1b90*/  HADD2.F32 R17, -RZ, R28.H0_H0 ;  /* 0x2000001cff117230 */ /* 0x010fe40000004100 */
[----:B-----5:R-:W-:Y:S01]  /*1ba0*/  HADD2.F32 R16, -RZ, R29.H0_H0 ;  /* 0x2000001dff107230 */ /* 0x020fe20000004100 */
        /* <DEDUP_REMOVED lines=15> */
[----:B------:R-:W-:Y:S02]  /*1ca0*/  IMAD.MOV.U32 R6, RZ, RZ, R20 ;  /* 0x000000ffff067224 */ /* 0x000fe400078e0014 */
[-C--:B------:R-:W-:Y:S01]  /*1cb0*/  FMUL.FTZ R15, R15, R8.reuse ;  /* 0x000000080f0f7220 */ /* 0x080fe20000410000 */
[----:B------:R-:W-:-:S03]  /*1cc0*/  FMUL.FTZ R19, R19, R8 ;  /* 0x0000000813137220 */ /* 0x000fc60000410000 */
[----:B------:R-:W-:Y:S01]  /*1cd0*/  FFMA.FTZ R24, R10, R15, R17 ;  /* 0x0000000f0a187223 */ /* 0x000fe20000010011 */
        /* <DEDUP_REMOVED lines=9> */
.L_x_1714:
[----:B------:R-:W-:Y:S05]  /*1d70*/  BSYNC.RECONVERGENT B1 ;  /* 0x0000000000017941 */ /* 0x000fea0003800200 */
.L_x_1713:
[----:B------:R-:W-:Y:S05]  /*1d80*/  @P2 BRA `(.L_x_1715) ;  /* 0x00000004004c2947 */ /* 0x000fea0003800000 */
[----:B------:R-:W1:Y:S01]  /*1d90*/  LDCU.64 UR10, c[0x0][0x3e0] ;  /* 0x00007c00ff0a77ac */ /* 0x000e620008000a00 */
[----:B------:R-:W-:Y:S01]  /*1da0*/  FADD.FTZ R13, R13, -R5 ;  /* 0x800000050d0d7221 */ /* 0x000fe20000010000 */
[----:B------:R-:W-:Y:S02]  /*1db0*/  IMAD.MOV.U32 R21, RZ, RZ, R23 ;  /* 0x000000ffff157224 */ /* 0x000fe400078e0017 */
[----:B------:R-:W-:Y:S01]  /*1dc0*/  FADD.FTZ R5, R12, -R5 ;  /* 0x800000050c057221 */ /* 0x000fe20000010000 */
[----:B------:R-:W2:Y:S01]  /*1dd0*/  LDCU.64 UR12, c[0x0][0x380] ;  /* 0x00007000ff0c77ac */ /* 0x000ea20008000a00 */
[-C--:B------:R-:W-:Y:S02]  /*1de0*/  FMUL.FTZ R13, R13, R8.reuse ;  /* 0x000000080d0d7220 */ /* 0x080fe40000410000 */
[----:B------:R-:W-:Y:S02]  /*1df0*/  FMUL.FTZ R5, R5, R8 ;  /* 0x0000000805057220 */ /* 0x000fe40000410000 */
[----:B------:R-:W-:-:S02]  /*1e00*/  FFMA.FTZ R13, R10, R13, R17 ;  /* 0x0000000d0a0d7223 */ /* 0x000fc40000010011 */
        /* <DEDUP_REMOVED lines=10> */
.L_x_1712:
        /* <DEDUP_REMOVED lines=21> */
[----:B------:R-:W-:-:S04]  /*2000*/  IMAD.WIDE.U32 R6, R3, UR10, R6 ;  /* 0x0000000a03067c25 */ /* 0x000fc8000f8e0006 */
[----:B0-----:R-:W-:Y:S01]  /*2010*/  FADD.FTZ R24, R19, 1 ;  /* 0x3f80000013187421 */ /* 0x001fe20000010000 */
[----:B------:R-:W-:-:S03]  /*2020*/  IMAD.IADD R27, R7, 0x1, R27 ;  /* 0x00000001071b7824 */ /* 0x000fc600078e021b */
[----:B------:R-:W0:Y:S01]  /*2030*/  MUFU.RCP R25, R24 ;  /* 0x0000001800197308 */ /* 0x000e220000001000 */
[----:B--2---:R-:W-:Y:S01]  /*2040*/  FMUL.FTZ R19, R15, R18 ;  /* 0x000000120f137220 */ /* 0x004fe20000410000 */
[----:B0-----:R-:W-:Y:S01]  /*2050*/  FMUL.FTZ R26, R14, R25 ;  /* 0x000000190e1a7220 */ /* 0x001fe20000410000 */
[----:B-1----:R-:W-:-:S04]  /*2060*/  LEA R14, P1, R6, UR12, 0x1 ;  /* 0x0000000c060e7c11 */ /* 0x002fc8000f8208ff */
[----:B------:R-:W-:Y:S02]  /*2070*/  LEA.HI.X R15, R6, UR13, R27, 0x1, P1 ;  /* 0x0000000d060f7c11 */ /* 0x000fe400088f0c1b */
[----:B------:R-:W-:-:S05]  /*2080*/  F2FP.BF16.F32.PACK_AB R19, R26, R19 ;  /* 0x000000131a13723e */ /* 0x000fca00000010ff */
[----:B------:R0:W-:Y:S02]  /*2090*/  STG.E desc[UR14][R14.64], R19 ;  /* 0x000000130e007986 */ /* 0x0001e4000c10190e */
.L_x_1717:
[----:B------:R-:W-:Y:S05]  /*20a0*/  BSYNC.RECONVERGENT B1 ;  /* 0x0000000000017941 */ /* 0x000fea0003800200 */
.L_x_1716:
        /* <DEDUP_REMOVED lines=17> */
[----:B0-----:R-:W-:Y:S01]  /*21c0*/  IMAD R14, R6, UR10, RZ ;  /* 0x0000000a060e7c24 */ /* 0x001fe2000f8e02ff */
[----:B------:R-:W-:-:S06]  /*21d0*/  MOV R6, R20 ;  /* 0x0000001400067202 */ /* 0x000fcc0000000f00 */
        /* <DEDUP_REMOVED lines=14> */
.L_x_1715:
[----:B------:R-:W-:Y:S05]  /*22c0*/  BSYNC.RECONVERGENT B0 ;  /* 0x0000000000007941 */ /* 0x000fea0003800200 */
.L_x_1711:
[----:B------:R-:W-:Y:S02]  /*22d0*/  UIADD3 UR8, UPT, UPT, UR19, UR8, URZ ;  /* 0x0000000813087290 */ /* 0x000fe4000fffe0ff */
[----:B------:R-:W-:Y:S02]  /*22e0*/  UIADD3 UR4, UPT, UPT, UR4, 0x1, URZ ;  /* 0x0000000104047890 */ /* 0x000fe4000fffe0ff */
[----:B------:R-:W-:-:S09]  /*22f0*/  UISETP.GE.AND UP1, UPT, UR8, UR7, UPT ;  /* 0x000000070800728c */ /* 0x000fd2000bf26270 */
[----:B------:R-:W-:Y:S05]  /*2300*/  BRA.U !UP1, `(.L_x_1718) ;  /* 0xffffffdd09a87547 */ /* 0x000fea000b83ffff */
[----:B------:R-:W-:Y:S05]  /*2310*/  EXIT ;  /* 0x000000000000794d */ /* 0x000fea0003800000 */
.L_x_1719:
        /* <DEDUP_REMOVED lines=14> */
.L_x_2512:


//--------------------- .text._Z35group_norm_nhwc_fwd_one_pass_kernelI11Bf16IOFp16WLi256ELi4ELi128EEv26Group_norm_nhwc_fwd_params --------------------------
	.section	.text._Z35group_norm_nhwc_fwd_one_pass_kernelI11Bf16IOFp16WLi256ELi4ELi128EEv26Group_norm_nhwc_fwd_params,"ax",@progbits
	.align	128
        .global         _Z35group_norm_nhwc_fwd_one_pass_kernelI11Bf16IOFp16WLi256ELi4ELi128EEv26Group_norm_nhwc_fwd_params
        .type           _Z35group_norm_nhwc_fwd_one_pass_kernelI11Bf16IOFp16WLi256ELi4ELi128EEv26Group_norm_nhwc_fwd_params,@function
        .size           _Z35group_norm_nhwc_fwd_one_pass_kernelI11Bf16IOFp16WLi256ELi4ELi128EEv26Group_norm_nhwc_fwd_params,(.L_x_2513 - _Z35group_norm_nhwc_fwd_one_pass_kernelI11Bf16IOFp16WLi256ELi4ELi128EEv26Group_norm_nhwc_fwd_params)
        .other          _Z35group_norm_nhwc_fwd_one_pass_kernelI11Bf16IOFp16WLi256ELi4ELi128EEv26Group_norm_nhwc_fwd_params,@"STO_CUDA_ENTRY STV_DEFAULT"
_Z35group_norm_nhwc_fwd_one_pass_kernelI11Bf16IOFp16WLi256ELi4ELi128EEv26Group_norm_nhwc_fwd_params:
.text._Z35group_norm_nhwc_fwd_one_pass_kernelI11Bf16IOFp16WLi256ELi4ELi128EEv26Group_norm_nhwc_fwd_params:
        /* <DEDUP_REMOVED lines=34> */
.L_x_1747:
[----:B0-----:R-:W0:Y:S01]  /*0220*/  LDCU UR5, c[0x0][0x3f8] ;  /* 0x00007f00ff0577ac */ /* 0x001e220008000800 */
[----:B------:R-:W-:Y:S01]  /*0230*/  IABS R8, UR9 ;  /* 0x0000000900087c13 */ /* 0x000fe20008000000 */
[----:B------:R-:W-:Y:S01]  /*0240*/  VIADD R16, R22, 0x80 ;  /* 0x0000008016107836 */ /* 0x000fe20000000000 */
[----:B-1----:R-:W1:Y:S02]  /*0250*/  LDCU.64 UR14, c[0x0][0x3e8] ;  /* 0x00007d00ff0e77ac */ /* 0x002e640008000a00 */
[----:B------:R-:W-:Y:S02]  /*0260*/  R2UR UR12, R8 ;  /* 0x00000000080c72ca */ /* 0x000fe400000e0000 */
[----:B------:R-:W-:Y:S01]  /*0270*/  SHF.R.S32.HI R17, RZ, 0x1f, R16 ;  /* 0x0000001fff117819 */ /* 0x000fe20000011410 */
[----:B------:R-:W3:Y:S01]  /*0280*/  LDCU.64 UR18, c[0x0][0x3f0] ;  /* 0x00007e00ff1277ac */ /* 0x000ee20008000a00 */
[----:B0-----:R-:W-:Y:S01]  /*0290*/  MOV R3, UR5 ;  /* 0x0000000500037c02 */ /* 0x001fe20008000f00 */
[----:B------:R-:W-:-:S03]  /*02a0*/  UISETP.NE.AND UP1, UPT, UR5, URZ, UPT ;  /* 0x000000ff0500728c */ /* 0x000fc6000bf25270 */
[----:B--2---:R-:W-:Y:S02]  /*02b0*/  IABS R6, R3 ;  /* 0x0000000300067213 */ /* 0x004fe40000000000 */
[----:B-1----:R-:W-:Y:S02]  /*02c0*/  ISETP.GE.U32.AND P3, PT, R22, UR14, PT ;  /* 0x0000000e16007c0c */ /* 0x002fe4000bf66070 */
[----:B------:R-:W0:Y:S02]  /*02d0*/  I2F.RP R3, R6 ;  /* 0x0000000600037306 */ /* 0x000e240000209400 */
[----:B------:R-:W-:-:S06]  /*02e0*/  ISETP.GE.AND.EX P3, PT, R2, UR15, PT, P3 ;  /* 0x0000000f02007c0c */ /* 0x000fcc000bf66330 */
[----:B0-----:R-:W0:Y:S02]  /*02f0*/  MUFU.RCP R3, R3 ;  /* 0x0000000300037308 */ /* 0x001e240000001000 */
[----:B0-----:R-:W-:-:S06]  /*0300*/  VIADD R4, R3, 0xffffffe ;  /* 0x0ffffffe03047836 */ /* 0x001fcc0000000000 */
[----:B------:R0:W1:Y:S02]  /*0310*/  F2I.FTZ.U32.TRUNC.NTZ R5, R4 ;  /* 0x0000000400057305 */ /* 0x000064000021f000 */
[----:B0-----:R-:W-:Y:S01]  /*0320*/  HFMA2 R4, -RZ, RZ, 0, 0 ;  /* 0x00000000ff047431 */ /* 0x001fe200000001ff */
[----:B-1----:R-:W-:Y:S02]  /*0330*/  R2UR UR11, R5 ;  /* 0x00000000050b72ca */ /* 0x002fe400000e0000 */
[----:B------:R-:W-:Y:S02]  /*0340*/  IADD3 R7, PT, PT, RZ, -R5, RZ ;  /* 0x80000005ff077210 */ /* 0x000fe40007ffe0ff */
[----:B------:R-:W-:-:S03]  /*0350*/  R2UR UR10, R4 ;  /* 0x00000000040a72ca */ /* 0x000fc600000e0000 */
[----:B------:R-:W-:-:S10]  /*0360*/  IMAD R7, R7, R6, RZ ;  /* 0x0000000607077224 */ /* 0x000fd400078e02ff */
[----:B------:R-:W-:Y:S01]  /*0370*/  IMAD.HI.U32 R7, R5, R7, UR10 ;  /* 0x0000000a05077e27 */ /* 0x000fe2000f8e0007 */
[----:B---3--:R-:W-:-:S04]  /*0380*/  MOV R5, UR18 ;  /* 0x0000001200057c02 */ /* 0x008fc80008000f00 */
[----:B------:R-:W-:Y:S02]  /*0390*/  R2UR UR10, R7 ;  /* 0x00000000070a72ca */ /* 0x000fe400000e0000 */
[----:B------:R-:W-:-:S04]  /*03a0*/  IADD3 R7, PT, PT, R22, 0x40, RZ ;  /* 0x0000004016077810 */ /* 0x000fc80007ffe0ff */
[----:B------:R-:W-:-:S07]  /*03b0*/  ISETP.GE.U32.AND P2, PT, R7, UR14, PT ;  /* 0x0000000e07007c0c */ /* 0x000fce000bf46070 */
[----:B------:R-:W-:Y:S02]  /*03c0*/  UIMAD.WIDE.U32 UR10, UR10, UR12, URZ ;  /* 0x0000000c0a0a72a5 */ /* 0x000fe4000f8e00ff */
[----:B------:R-:W-:-:S04]  /*03d0*/  ULOP3.LUT UR10, UR9, UR5, URZ, 0x3c, !UPT ;  /* 0x00000005090a7292 */ /* 0x000fc8000f8e3cff */
[----:B------:R-:W-:-:S04]  /*03e0*/  IMAD R3, RZ, RZ, -UR11 ;  /* 0x8000000bff037e24 */ /* 0x000fc8000f8e02ff */
        /* <DEDUP_REMOVED lines=36> */
[----:B------:R-:W-:Y:S01]  /*0630*/  VIADD R25, R27, UR5 ;  /* 0x000000051b197c36 */ /* 0x000fe20008000000 */
[----:B------:R-:W-:Y:S01]  /*0640*/  @!P2 MOV R24, R26 ;  /* 0x0000001a0018a202 */ /* 0x000fe20000000f00 */
[----:B---3--:R-:W-:Y:S01]  /*0650*/  @!P1 IMAD R18, R17, R8, RZ ;  /* 0x0000000811129224 */ /* 0x008fe200078e02ff */
[----:B------:R-:W-:Y:S01]  /*0660*/  @!P1 MOV R28, R26 ;  /* 0x0000001a001c9202 */ /* 0x000fe20000000f00 */
[----:B------:R-:W-:-:S02]  /*0670*/  @!P1 IMAD.MOV.U32 R29, RZ, RZ, R25 ;  /* 0x000000ffff1d9224 */ /* 0x000fc400078e0019 */
[----:B------:R-:W-:Y:S02]  /*0680*/  @!P2 IMAD.WIDE.U32 R12, R7, R12, R24 ;  /* 0x0000000c070ca225 */ /* 0x000fe400078e0018 */
[----:B------:R-:W3:Y:S02]  /*0690*/  @!P3 LDC.64 R6, c[0x0][0x3e0] ;  /* 0x0000f800ff06bb82 */ /* 0x000ee40000000a00 */
[C---:B------:R-:W-:Y:S01]  /*06a0*/  @!P1 IMAD R18, R16.reuse, R9, R18 ;  /* 0x0000000910129224 */ /* 0x040fe200078e0212 */
[----:B------:R-:W-:Y:S01]  /*06b0*/  @!P2 IADD3 R19, PT, PT, R13, R19, RZ ;  /* 0x000000130d13a210 */ /* 0x000fe20007ffe0ff */
[----:B------:R-:W-:Y:S01]  /*06c0*/  @!P1 IMAD.WIDE.U32 R16, R16, R8, R28 ;  /* 0x0000000810109225 */ /* 0x000fe200078e001c */
[----:B-1----:R-:W-:-:S03]  /*06d0*/  @!P2 LEA R10, P5, R12, R10, 0x1 ;  /* 0x0000000a0c0aa211 */ /* 0x002fc600078a08ff */
[----:B------:R-:W1:Y:S01]  /*06e0*/  @!P3 LDC.64 R8, c[0x0][0x390] ;  /* 0x0000e400ff08bb82 */ /* 0x000e620000000a00 */
[----:B------:R-:W-:Y:S02]  /*06f0*/  @!P2 LEA.HI.X R11, R12, R11, R19, 0x1, P5 ;  /* 0x0000000b0c0ba211 */ /* 0x000fe400028f0c13 */
[----:B------:R-:W-:Y:S02]  /*0700*/  @!P1 IADD3 R17, PT, PT, R17, R18, RZ ;  /* 0x0000001211119210 */ /* 0x000fe40007ffe0ff */
[----:B0-----:R-:W-:-:S03]  /*0710*/  @!P1 LEA R18, P5, R16, R4, 0x1 ;  /* 0x0000000410129211 */ /* 0x001fc600078a08ff */
[----:B------:R-:W0:Y:S01]  /*0720*/  @!P4 LDC.64 R12, c[0x0][0x3e0] ;  /* 0x0000f800ff0ccb82 */ /* 0x000e220000000a00 */
        /* <DEDUP_REMOVED lines=18> */
[----:B------:R-:W-:Y:S02]  /*0850*/  HFMA2 R14, -RZ, RZ, 0, 0 ;  /* 0x00000000ff0e7431 */ /* 0x000fe400000001ff */
[----:B0-----:R-:W-:Y:S01]  /*0860*/  HFMA2 R8, -RZ, RZ, 0, 0 ;  /* 0x00000000ff087431 */ /* 0x001fe200000001ff */
[----:B------:R-:W-:Y:S02]  /*0870*/  @!P4 IADD3 R3, PT, PT, R7, R13, RZ ;  /* 0x0000000d0703c210 */ /* 0x000fe40007ffe0ff */
[----:B---3--:R-:W-:-:S04]  /*0880*/  @!P4 LEA R12, P2, R6, R4, 0x1 ;  /* 0x00000004060cc211 */ /* 0x008fc800078408ff */
        /* <DEDUP_REMOVED lines=8> */
[C---:B----4-:R-:W-:Y:S02]  /*0910*/  PRMT R4, R16.reuse, 0x7632, R4 ;  /* 0x0000763210047816 */ /* 0x050fe40000000004 */
[----:B------:R-:W-:Y:S02]  /*0920*/  SHF.L.U32 R5, R16, 0x10, RZ ;  /* 0x0000001010057819 */ /* 0x000fe400000006ff */
[----:B------:R-:W-:Y:S01]  /*0930*/  SHF.L.U32 R6, R6, 0x10, RZ ;  /* 0x0000001006067819 */ /* 0x000fe200000006ff */
[----:B------:R-:W-:-:S04]  /*0940*/  IMAD.U32 R4, R4, 0x10000, RZ ;  /* 0x0001000004047824 */ /* 0x000fc800078e00ff */
[----:B------:R-:W-:Y:S01]  /*0950*/  FMUL.FTZ R10, R4, R4 ;  /* 0x00000004040a7220 */ /* 0x000fe20000410000 */
[----:B0-----:R-:W-:Y:S01]  /*0960*/  FMUL.FTZ R12, R6, R6 ;  /* 0x00000006060c7220 */ /* 0x001fe20000410000 */
[----:B------:R-:W-:Y:S01]  /*0970*/  FADD.FTZ R9, R5, R4 ;  /* 0x0000000405097221 */ /* 0x000fe20000010000 */
[----:B------:R-:W-:Y:S01]  /*0980*/  FADD.FTZ R16, R3, R6 ;  /* 0x0000000603107221 */ /* 0x000fe20000010000 */
[----:B------:R-:W-:Y:S01]  /*0990*/  FFMA.FTZ R10, R5, R5, R10 ;  /* 0x00000005050a7223 */ /* 0x000fe2000001000a */
[----:B------:R-:W-:Y:S01]  /*09a0*/  FFMA.FTZ R11, R3, R3, R12 ;  /* 0x00000003030b7223 */ /* 0x000fe2000001000c */
[----:B------:R-:W-:Y:S02]  /*09b0*/  FADD.FTZ R9, RZ, R9 ;  /* 0x00000009ff097221 */ /* 0x000fe40000010000 */
[----:B------:R-:W-:Y:S02]  /*09c0*/  FADD.FTZ R10, RZ, R10 ;  /* 0x0000000aff0a7221 */ /* 0x000fe40000010000 */
[----:B------:R-:W-:Y:S01]  /*09d0*/  FADD.FTZ R9, R9, R16 ;  /* 0x0000001009097221 */ /* 0x000fe20000010000 */
[C---:B---3--:R-:W-:Y:S01]  /*09e0*/  PRMT R7, R8.reuse, 0x7632, R7 ;  /* 0x0000763208077816 */ /* 0x048fe20000000007 */
[----:B------:R-:W-:-:S02]  /*09f0*/  IMAD.U32 R12, R8, 0x10000, RZ ;  /* 0x00010000080c7824 */ /* 0x000fc400078e00ff */
[----:B------:R-:W-:Y:S01]  /*0a00*/  FADD.FTZ R10, R10, R11 ;  /* 0x0000000b0a0a7221 */ /* 0x000fe20000010000 */
[----:B------:R-:W-:Y:S02]  /*0a10*/  SHF.L.U32 R7, R7, 0x10, RZ ;  /* 0x0000001007077819 */ /* 0x000fe400000006ff */
[C---:B-----5:R-:W-:Y:S02]  /*0a20*/  PRMT R13, R14.reuse, 0x7632, R13 ;  /* 0x000076320e0d7816 */ /* 0x060fe4000000000d */
[----:B------:R-:W-:Y:S01]  /*0a30*/  SHF.L.U32 R14, R14, 0x10, RZ ;  /* 0x000000100e0e7819 */ /* 0x000fe200000006ff */
[----:B------:R-:W-:Y:S01]  /*0a40*/  FMUL.FTZ R11, R7, R7 ;  /* 0x00000007070b7220 */ /* 0x000fe20000410000 */
[----:B------:R-:W-:Y:S01]  /*0a50*/  SHF.L.U32 R13, R13, 0x10, RZ ;  /* 0x000000100d0d7819 */ /* 0x000fe200000006ff */
[C---:B------:R-:W-:Y:S02]  /*0a60*/  FADD.FTZ R8, R12.reuse, R7 ;  /* 0x000000070c087221 */ /* 0x040fe40000010000 */
[----:B------:R-:W-:-:S02]  /*0a70*/  FFMA.FTZ R11, R12, R12, R11 ;  /* 0x0000000c0c0b7223 */ /* 0x000fc4000001000b */
        /* <DEDUP_REMOVED lines=35> */
.L_x_1721:
[----:B------:R-:W-:Y:S05]  /*0cb0*/  BSYNC.RECONVERGENT B0 ;  /* 0x0000000000007941 */ /* 0x000fea0003800200 */
.L_x_1720:
        /* <DEDUP_REMOVED lines=16> */
.L_x_1723:
[----:B------:R-:W-:Y:S05]  /*0dc0*/  BSYNC.RECONVERGENT B0 ;  /* 0x0000000000007941 */ /* 0x000fea0003800200 */
.L_x_1722:
        /* <DEDUP_REMOVED lines=33> */
.L_x_1726:
[----:B------:R-:W2:Y:S04]  /*0fe0*/  LDG.E.STRONG.GPU R10, desc[UR16][R8.64] ;  /* 0x00000010080a7981 */ /* 0x000ea8000c1ef900 */
[----:B--2---:R-:W-:Y:S01]  /*0ff0*/  CCTL.IVALL ;  /* 0x00000000ff00798f */ /* 0x004fe20002000000 */
[----:B------:R-:W-:Y:S05]  /*1000*/  YIELD ;  /* 0x0000000000007946 */ /* 0x000fea0003800000 */
[----:B------:R-:W-:-:S13]  /*1010*/  ISETP.NE.AND P4, PT, R10, R19, PT ;  /* 0x000000130a00720c */ /* 0x000fda0003f85270 */
[----:B------:R-:W-:Y:S05]  /*1020*/  @P4 BRA `(.L_x_1726) ;  /* 0xfffffffc00ec4947 */ /* 0x000fea000383ffff */
.L_x_1725:
        /* <DEDUP_REMOVED lines=15> */
.L_x_1728:
        /* <DEDUP_REMOVED lines=91> */
.L_x_1727:
        /* <DEDUP_REMOVED lines=52> */
.L_x_1729:
        /* <DEDUP_REMOVED lines=28> */
.L_x_1730:
        /* <DEDUP_REMOVED lines=13> */
.L_x_1731:
[----:B------:R-:W-:Y:S05]  /*1ca0*/  BSYNC.RECONVERGENT B0 ;  /* 0x0000000000007941 */ /* 0x000fea0003800200 */
.L_x_1724:
        /* <DEDUP_REMOVED lines=36> */
[----:B--2---:R-:W-:Y:S02]  /*1ef0*/  HADD2.F32 R9, -RZ, R18.H0_H0 ;  /* 0x20000012ff097230 */ /* 0x004fe40000004100 */
[----:B---3--:R-:W-:Y:S02]  /*1f00*/  HADD2.F32 R16, -RZ, R16.H0_H0 ;  /* 0x20000010ff107230 */ /* 0x008fe40000004100 */
[----:B----4-:R-:W-:Y:S02]  /*1f10*/  HADD2.F32 R10, -RZ, R10.H0_H0 ;  /* 0x2000000aff0a7230 */ /* 0x010fe40000004100 */
[----:B-----5:R-:W-:Y:S01]  /*1f20*/  HADD2.F32 R11, -RZ, R11.H0_H0 ;  /* 0x2000000bff0b7230 */ /* 0x020fe20000004100 */
        /* <DEDUP_REMOVED lines=24> */
.L_x_1735:
[----:B------:R-:W-:Y:S05]  /*20b0*/  BSYNC.RECONVERGENT B1 ;  /* 0x0000000000017941 */ /* 0x000fea0003800200 */
.L_x_1734:
        /* <DEDUP_REMOVED lines=24> */
.L_x_1737:
[----:B------:R-:W-:Y:S05]  /*2240*/  BSYNC.RECONVERGENT B1 ;  /* 0x0000000000017941 */ /* 0x000fea0003800200 */
.L_x_1736:
        /* <DEDUP_REMOVED lines=27> */
.L_x_1739:
[----:B------:R-:W-:Y:S05]  /*2400*/  BSYNC.RECONVERGENT B1 ;  /* 0x0000000000017941 */ /* 0x000fea0003800200 */
.L_x_1738:
        /* <DEDUP_REMOVED lines=19> */
.L_x_1733:
        /* <DEDUP_REMOVED lines=33> */
.L_x_1742:
[----:B------:R-:W-:Y:S05]  /*2750*/  BSYNC.RECONVERGENT B1 ;  /* 0x0000000000017941 */ /* 0x000fea0003800200 */
.L_x_1741:
        /* <DEDUP_REMOVED lines=35> */
.L_x_1744:
[----:B------:R-:W-:Y:S05]  /*2990*/  BSYNC.RECONVERGENT B1 ;  /* 0x0000000000017941 */ /* 0x000fea0003800200 */
.L_x_1743:
        /* <DEDUP_REMOVED lines=34> */
.L_x_1746:
[----:B------:R-:W-:Y:S05]  /*2bc0*/  BSYNC.RECONVERGENT B1 ;  /* 0x0000000000017941 */ /* 0x000fea0003800200 */
.L_x_1745:
        /* <DEDUP_REMOVED lines=29> */
.L_x_1740:
[----:B------:R-:W-:Y:S05]  /*2da0*/  BSYNC.RECONVERGENT B0 ;  /* 0x0000000000007941 */ /* 0x000fea0003800200 */
.L_x_1732:
[----:B------:R-:W-:Y:S02]  /*2db0*/  UIADD3 UR9, UPT, UPT, UR21, UR9, URZ ;  /* 0x0000000915097290 */ /* 0x000fe4000fffe0ff */
[----:B------:R-:W-:Y:S02]  /*2dc0*/  UIADD3 UR4, UPT, UPT, UR4, 0x1, URZ ;  /* 0x0000000104047890 */ /* 0x000fe4000fffe0ff */
[----:B------:R-:W-:-:S09]  /*2dd0*/  UISETP.GE.AND UP1, UPT, UR9, UR7, UPT ;  /* 0x000000070900728c */ /* 0x000fd2000bf26270 */
[----:B------:R-:W-:Y:S05]  /*2de0*/  BRA.U !UP1, `(.L_x_1747) ;  /* 0xffffffd5090c7547 */ /* 0x000fea000b83ffff */
[----:B------:R-:W-:Y:S05]  /*2df0*/  EXIT ;  /* 0x000000000000794d */ /* 0x000fea0003800000 */
.L_x_1748:
        /* <DEDUP_REMOVED lines=16> */
.L_x_2513:


//--------------------- .text._Z35group_norm_nhwc_fwd_one_pass_kernelI11Bf16IOFp16WLi512ELi4ELi128EEv26Group_norm_nhwc_fwd_params --------------------------
	.section	.text._Z35group_norm_nhwc_fwd_one_pass_kernelI11Bf16IOFp16WLi512ELi4ELi128EEv26Group_norm_nhwc_fwd_params,"ax",@progbits
	.align	128
        .global         _Z35group_norm_nhwc_fwd_one_pass_kernelI11Bf16IOFp16WLi512ELi4ELi128EEv26Group_norm_nhwc_fwd_params
        .type           _Z35group_norm_nhwc_fwd_one_pass_kernelI11Bf16IOFp16WLi512ELi4ELi128EEv26Group_norm_nhwc_fwd_params,@function
        .size           _Z35group_norm_nhwc_fwd_one_pass_kernelI11Bf16IOFp16WLi512ELi4ELi128EEv26Group_norm_nhwc_fwd_params,(.L_x_2514 - _Z35group_norm_nhwc_fwd_one_pass_kernelI11Bf16IOFp16WLi512ELi4ELi128EEv26Group_norm_nhwc_fwd_params)
        .other          _Z35group_norm_nhwc_fwd_one_pass_kernelI11Bf16IOFp16WLi512ELi4ELi128EEv26Group_norm_nhwc_fwd_params,@"STO_CUDA_ENTRY STV_DEFAULT"
_Z35group_norm_nhwc_fwd_one_pass_kernelI11Bf16IOFp16WLi512ELi4ELi128EEv26Group_norm_nhwc_fwd_params:
.text._Z35group_norm_nhwc_fwd_one_pass_kernelI11Bf16IOFp16WLi512ELi4ELi128EEv26Group_norm_nhwc_fwd_params:
        /* <DEDUP_REMOVED lines=42> */
.L_x_1792:
[----:B0-----:R-:W0:Y:S01]  /*02a0*/  LDCU UR5, c[0x0][0x3f8] ;  /* 0x00007f00ff0577ac */ /* 0x001e220008000800 */
[----:B------:R-:W-:Y:S01]  /*02b0*/  IABS R4, UR9 ;  /* 0x0000000900047c13 */ /* 0x000fe20008000000 */
[----:B------:R-:W-:Y:S01]  /*02c0*/  IMAD.MOV.U32 R18, RZ, RZ, RZ ;  /* 0x000000ffff127224 */ /* 0x000fe200078e00ff */
        /* <DEDUP_REMOVED lines=16> */
[----:B0-----:R-:W-:Y:S01]  /*03d0*/  HFMA2 R6, -RZ, RZ, 0, 0 ;  /* 0x00000000ff067431 */ /* 0x001fe200000001ff */
[----:B-----5:R-:W-:Y:S02]  /*03e0*/  R2UR UR11, R7 ;  /* 0x00000000070b72ca */ /* 0x020fe400000e0000 */
[----:B------:R-:W-:Y:S02]  /*03f0*/  IADD3 R2, PT, PT, RZ, -R7, RZ ;  /* 0x80000007ff027210 */ /* 0x000fe40007ffe0ff */
[----:B------:R-:W-:-:S03]  /*0400*/  R2UR UR10, R6 ;  /* 0x00000000060a72ca */ /* 0x000fc600000e0000 */
[----:B------:R-:W-:Y:S01]  /*0410*/  IMAD R11, R2, R9, RZ ;  /* 0x00000009020b7224 */ /* 0x000fe200078e02ff */
[----:B------:R-:W-:-:S04]  /*0420*/  MOV R2, R4 ;  /* 0x0000000400027202 */ /* 0x000fc80000000f00 */
[----:B------:R-:W-:-:S05]  /*0430*/  R2UR UR12, R2 ;  /* 0x00000000020c72ca */ /* 0x000fca00000e0000 */
[----:B------:R-:W-:-:S04]  /*0440*/  IMAD.HI.U32 R11, R7, R11, UR10 ;  /* 0x0000000a070b7e27 */ /* 0x000fc8000f8e000b */
[----:B---3--:R-:W-:Y:S01]  /*0450*/  IMAD.U32 R7, RZ, RZ, UR18 ;  /* 0x00000012ff077e24 */ /* 0x008fe2000f8e00ff */
[----:B------:R-:W-:Y:S02]  /*0460*/  R2UR UR10, R11 ;  /* 0x000000000b0a72ca */ /* 0x000fe400000e0000 */
[----:B------:R-:W-:-:S04]  /*0470*/  SHF.R.S32.HI R11, RZ, 0x1f, R29 ;  /* 0x0000001fff0b7819 */ /* 0x000fc8000001141d */
[----:B------:R-:W-:-:S07]  /*0480*/  ISETP.GE.AND.EX P3, PT, R11, UR15, PT, P3 ;  /* 0x0000000f0b007c0c */ /* 0x000fce000bf66330 */
[----:B------:R-:W-:Y:S02]  /*0490*/  UIMAD.WIDE.U32 UR10, UR10, UR12, URZ ;  /* 0x0000000c0a0a72a5 */ /* 0x000fe4000f8e00ff */
[----:B------:R-:W-:-:S04]  /*04a0*/  ULOP3.LUT UR10, UR9, UR5, URZ, 0x3c, !UPT ;  /* 0x00000005090a7292 */ /* 0x000fc8000f8e3cff */
[----:B------:R-:W-:Y:S01]  /*04b0*/  IMAD R0, RZ, RZ, -UR11 ;  /* 0x8000000bff007e24 */ /* 0x000fe2000f8e02ff */
[----:B------:R-:W0:Y:S03]  /*04c0*/  @!P3 LDC.64 R16, c[0x0][0x390] ;  /* 0x0000e400ff10bb82 */ /* 0x000e260000000a00 */
        /* <DEDUP_REMOVED lines=35> */
[----:B------:R-:W1:Y:S03]  /*0700*/  @!P2 LDC.64 R6, c[0x0][0x3e0] ;  /* 0x0000f800ff06ab82 */ /* 0x000e660000000a00 */
[----:B------:R-:W-:Y:S02]  /*0710*/  IADD3 R41, PT, PT, R43, UR5, RZ ;  /* 0x000000052b297c10 */ /* 0x000fe4000fffe0ff */
[-C--:B------:R-:W-:Y:S02]  /*0720*/  @!P3 MOV R40, R42.reuse ;  /* 0x0000002a0028b202 */ /* 0x080fe40000000f00 */
[----:B------:R-:W-:Y:S02]  /*0730*/  @!P5 MOV R26, R42 ;  /* 0x0000002a001ad202 */ /* 0x000fe40000000f00 */
[----:B------:R-:W-:Y:S01]  /*0740*/  @!P5 MOV R27, R41 ;  /* 0x00000029001bd202 */ /* 0x000fe20000000f00 */
        /* <DEDUP_REMOVED lines=9> */
[----:B------:R-:W-:Y:S01]  /*07e0*/  @!P5 LEA.HI.X R13, R26, R13, R23, 0x1, P6 ;  /* 0x0000000d1a0dd211 */ /* 0x000fe200030f0c17 */
[----:B-1----:R-:W-:Y:S01]  /*07f0*/  @!P2 IMAD R19, R19, R6, RZ ;  /* 0x000000061313a224 */ /* 0x002fe200078e02ff */
[----:B------:R-:W-:Y:S01]  /*0800*/  ISETP.GE.U32.AND P4, PT, R36, UR14, PT ;  /* 0x0000000e24007c0c */ /* 0x000fe2000bf86070 */
[----:B--2---:R1:W2:Y:S01]  /*0810*/  @!P3 LDG.E R18, desc[UR16][R16.64] ;  /* 0x000000101012b981 */ /* 0x0042a2000c1e1900 */
[----:B------:R-:W-:Y:S01]  /*0820*/  @!P2 MOV R26, R42 ;  /* 0x0000002a001aa202 */ /* 0x000fe20000000f00 */
[----:B---3--:R-:W-:Y:S01]  /*0830*/  @!P1 IMAD R2, R35, R10, RZ ;  /* 0x0000000a23029224 */ /* 0x008fe200078e02ff */
[----:B------:R-:W-:Y:S01]  /*0840*/  @!P2 MOV R27, R41 ;  /* 0x00000029001ba202 */ /* 0x000fe20000000f00 */
[----:B------:R-:W-:Y:S01]  /*0850*/  @!P2 IMAD R21, R0, R7, R19 ;  /* 0x000000070015a224 */ /* 0x000fe200078e0213 */
[----:B------:R-:W-:Y:S01]  /*0860*/  ISETP.GE.AND.EX P3, PT, R33, UR15, PT, P4 ;  /* 0x0000000f21007c0c */ /* 0x000fe2000bf66340 */
[----:B------:R-:W-:Y:S01]  /*0870*/  @!P1 IMAD R19, R38, R11, R2 ;  /* 0x0000000b26139224 */ /* 0x000fe200078e0202 */
[----:B------:R-:W-:Y:S01]  /*0880*/  ISETP.GE.U32.AND P4, PT, R34, UR14, PT ;  /* 0x0000000e22007c0c */ /* 0x000fe2000bf86070 */
[----:B------:R-:W-:Y:S01]  /*0890*/  @!P2 IMAD.WIDE.U32 R26, R0, R6, R26 ;  /* 0x00000006001aa225 */ /* 0x000fe200078e001a */
[----:B------:R-:W-:-:S02]  /*08a0*/  @!P1 MOV R6, R42 ;  /* 0x0000002a00069202 */ /* 0x000fc40000000f00 */
[----:B------:R-:W-:Y:S01]  /*08b0*/  @!P1 MOV R7, R41 ;  /* 0x0000002900079202 */ /* 0x000fe20000000f00 */
[----:B------:R-:W-:Y:S01]  /*08c0*/  IMAD.MOV.U32 R2, RZ, RZ, RZ ;  /* 0x000000ffff027224 */ /* 0x000fe200078e00ff */
[----:B------:R-:W-:Y:S02]  /*08d0*/  ISETP.GE.AND.EX P4, PT, R31, UR15, PT, P4 ;  /* 0x0000000f1f007c0c */ /* 0x000fe4000bf86340 */
[----:B------:R-:W-:Y:S01]  /*08e0*/  @!P2 IADD3 R0, PT, PT, R27, R21, RZ ;  /* 0x000000151b00a210 */ /* 0x000fe20007ffe0ff */
[----:B------:R-:W-:Y:S02]  /*08f0*/  @!P1 IMAD.WIDE.U32 R10, R38, R10, R6 ;  /* 0x0000000a260a9225 */ /* 0x000fe400078e0006 */
[----:B------:R3:W4:Y:S01]  /*0900*/  @!P5 LDG.E R2, desc[UR16][R12.64] ;  /* 0x000000100c02d981 */ /* 0x000722000c1e1900 */
[----:B------:R-:W3:Y:S01]  /*0910*/  @!P3 LDC.64 R6, c[0x0][0x3e0] ;  /* 0x0000f800ff06bb82 */ /* 0x000ee20000000a00 */
[----:B0-----:R-:W-:-:S04]  /*0920*/  @!P2 LEA R44, P6, R26, R8, 0x1 ;  /* 0x000000081a2ca211 */ /* 0x001fc800078c08ff */
[----:B------:R-:W-:Y:S02]  /*0930*/  @!P2 LEA.HI.X R45, R26, R9, R0, 0x1, P6 ;  /* 0x000000091a2da211 */ /* 0x000fe400030f0c00 */
[----:B------:R-:W-:Y:S01]  /*0940*/  @!P1 IADD3 R0, PT, PT, R11, R19, RZ ;  /* 0x000000130b009210 */ /* 0x000fe20007ffe0ff */
[----:B------:R-:W0:Y:S01]  /*0950*/  @!P4 LDC.64 R8, c[0x0][0x3e0] ;  /* 0x0000f800ff08cb82 */ /* 0x000e220000000a00 */
[----:B-----5:R-:W-:Y:S02]  /*0960*/  @!P1 LEA R26, P5, R10, R14, 0x1 ;  /* 0x0000000e0a1a9211 */ /* 0x020fe400078a08ff */
[----:B------:R-:W-:Y:S02]  /*0970*/  ISETP.GE.U32.AND P6, PT, R32, UR14, PT ;  /* 0x0000000e20007c0c */ /* 0x000fe4000bfc6070 */
[----:B------:R-:W-:Y:S02]  /*0980*/  @!P1 LEA.HI.X R27, R10, R15, R0, 0x1, P5 ;  /* 0x0000000f0a1b9211 */ /* 0x000fe400028f0c00 */
[----:B------:R-:W-:Y:S01]  /*0990*/  ISETP.GE.U32.AND P5, PT, R30, UR14, PT ;  /* 0x0000000e1e007c0c */ /* 0x000fe2000bfa6070 */
[----:B-1----:R-:W1:Y:S01]  /*09a0*/  @!P3 LDC.64 R16, c[0x0][0x390] ;  /* 0x0000e400ff10bb82 */ /* 0x002e620000000a00 */
[----:B------:R-:W-:-:S02]  /*09b0*/  ISETP.GE.AND.EX P6, PT, R3, UR15, PT, P6 ;  /* 0x0000000f03007c0c */ /* 0x000fc4000bfc6360 */
[----:B------:R-:W-:Y:S01]  /*09c0*/  ISETP.GE.AND.EX P5, PT, R5, UR15, PT, P5 ;  /* 0x0000000f05007c0c */ /* 0x000fe2000bfa6350 */
[----:B------:R-:W-:-:S04]  /*09d0*/  HFMA2 R0, -RZ, RZ, 0, 0 ;  /* 0x00000000ff007431 */ /* 0x000fc800000001ff */
[----:B---3--:R-:W3:Y:S01]  /*09e0*/  @!P4 LDC.64 R12, c[0x0][0x390] ;  /* 0x0000e400ff0ccb82 */ /* 0x008ee20000000a00 */
[----:B------:R-:W-:Y:S01]  /*09f0*/  @!P3 MOV R28, R42 ;  /* 0x0000002a001cb202 */ /* 0x000fe20000000f00 */
[----:B------:R-:W-:Y:S02]  /*0a00*/  @!P3 IMAD R4, R33, R6, RZ ;  /* 0x000000062104b224 */ /* 0x000fe400078e02ff */
[----:B------:R-:W-:Y:S01]  /*0a10*/  @!P3 IMAD.MOV.U32 R29, RZ, RZ, R41 ;  /* 0x000000ffff1db224 */ /* 0x000fe200078e0029 */
[----:B------:R-:W-:Y:S01]  /*0a20*/  MOV R19, RZ ;  /* 0x000000ff00137202 */ /* 0x000fe20000000f00 */
[----:B------:R5:W4:Y:S02]  /*0a30*/  @!P1 LDG.E R0, desc[UR16][R26.64] ;  /* 0x000000101a009981 */ /* 0x000b24000c1e1900 */
[----:B------:R-:W3:Y:S01]  /*0a40*/  @!P6 LDC.64 R14, c[0x0][0x3e0] ;  /* 0x0000f800ff0eeb82 */ /* 0x000ee20000000a00 */
[----:B------:R-:W-:-:S07]  /*0a50*/  @!P3 IMAD R21, R36, R7, R4 ;  /* 0x000000072415b224 */ /* 0x000fce00078e0204 */
[----:B------:R-:W3:Y:S01]  /*0a60*/  @!P5 LDC.64 R10, c[0x0][0x3e0] ;  /* 0x0000f800ff0adb82 */ /* 0x000ee20000000a00 */
[----:B------:R-:W-:Y:S01]  /*0a70*/  @!P3 IMAD.WIDE.U32 R28, R36, R6, R28 ;  /* 0x00000006241cb225 */ /* 0x000fe200078e001c */
[----:B-----5:R-:W-:Y:S01]  /*0a80*/  @!P4 MOV R26, R42 ;  /* 0x0000002a001ac202 */ /* 0x020fe20000000f00 */
[----:B------:R-:W5:Y:S01]  /*0a90*/  @!P2 LDG.E R19, desc[UR16][R44.64] ;  /* 0x000000102c13a981 */ /* 0x000f62000c1e1900 */
[----:B------:R-:W-:Y:S01]  /*0aa0*/  @!P4 MOV R27, R41 ;  /* 0x00000029001bc202 */ /* 0x000fe20000000f00 */
[----:B0-----:R-:W-:-:S03]  /*0ab0*/  @!P4 IMAD R23, R31, R8, RZ ;  /* 0x000000081f17c224 */ /* 0x001fc600078e02ff */
[----:B------:R-:W0:Y:S01]  /*0ac0*/  @!P6 LDC.64 R6, c[0x0][0x390] ;  /* 0x0000e400ff06eb82 */ /* 0x000e220000000a00 */
[C---:B------:R-:W-:Y:S01]  /*0ad0*/  @!P4 IMAD R23, R34.reuse, R9, R23 ;  /* 0x000000092217c224 */ /* 0x040fe200078e0217 */
[----:B------:R-:W-:Y:S01]  /*0ae0*/  @!P3 IADD3 R4, PT, PT, R29, R21, RZ ;  /* 0x000000151d04b210 */ /* 0x000fe20007ffe0ff */
[----:B------:R-:W-:Y:S01]  /*0af0*/  @!P4 IMAD.WIDE.U32 R26, R34, R8, R26 ;  /* 0x00000008221ac225 */ /* 0x000fe200078e001a */
[----:B-1----:R-:W-:-:S04]  /*0b00*/  @!P3 LEA R16, P2, R28, R16, 0x1 ;  /* 0x000000101c10b211 */ /* 0x002fc800078408ff */
[----:B------:R-:W1:Y:S01]  /*0b10*/  @!P5 LDC.64 R8, c[0x0][0x390] ;  /* 0x0000e400ff08db82 */ /* 0x000e620000000a00 */
[----:B------:R-:W-:Y:S02]  /*0b20*/  @!P3 LEA.HI.X R17, R28, R17, R4, 0x1, P2 ;  /* 0x000000111c11b211 */ /* 0x000fe400010f0c04 */
[----:B------:R-:W-:Y:S02]  /*0b30*/  @!P4 IADD3 R23, PT, PT, R27, R23, RZ ;  /* 0x000000171b17c210 */ /* 0x000fe40007ffe0ff */
[C---:B---3--:R-:W-:Y:S01]  /*0b40*/  @!P4 LEA R12, P2, R26.reuse, R12, 0x1 ;  /* 0x0000000c1a0cc211 */ /* 0x048fe200078408ff */
[----:B------:R-:W-:Y:S01]  /*0b50*/  @!P6 IMAD R4, R3, R14, RZ ;  /* 0x0000000e0304e224 */ /* 0x000fe200078e02ff */
[----:B------:R-:W-:Y:S02]  /*0b60*/  @!P6 MOV R27, R41 ;  /* 0x00000029001be202 */ /* 0x000fe40000000f00 */
[----:B------:R-:W-:Y:S01]  /*0b70*/  @!P4 LEA.HI.X R13, R26, R13, R23, 0x1, P2 ;  /* 0x0000000d1a0dc211 */ /* 0x000fe200010f0c17 */
[----:B------:R-:W-:-:S02]  /*0b80*/  @!P6 IMAD.MOV.U32 R26, RZ, RZ, R42 ;  /* 0x000000ffff1ae224 */ /* 0x000fc400078e002a */
[----:B------:R-:W-:Y:S02]  /*0b90*/  HFMA2 R21, -RZ, RZ, 0, 0 ;  /* 0x00000000ff157431 */ /* 0x000fe400000001ff */
[----:B------:R-:W-:Y:S02]  /*0ba0*/  @!P5 IMAD R23, R5, R10, RZ ;  /* 0x0000000a0517d224 */ /* 0x000fe400078e02ff */
[C---:B------:R-:W-:Y:S01]  /*0bb0*/  @!P6 IMAD R25, R32.reuse, R15, R4 ;  /* 0x0000000f2019e224 */ /* 0x040fe200078e0204 */
[----:B------:R-:W-:Y:S01]  /*0bc0*/  @!P5 MOV R15, R41 ;  /* 0x00000029000fd202 */ /* 0x000fe20000000f00 */
[----:B------:R-:W-:Y:S01]  /*0bd0*/  @!P6 IMAD.WIDE.U32 R26, R32, R14, R26 ;  /* 0x0000000e201ae225 */ /* 0x000fe200078e001a */
[----:B------:R-:W-:-:S03]  /*0be0*/  @!P5 MOV R14, R42 ;  /* 0x0000002a000ed202 */ /* 0x000fc60000000f00 */
[C---:B------:R-:W-:Y:S02]  /*0bf0*/  @!P5 IMAD R29, R30.reuse, R11, R23 ;  /* 0x0000000b1e1dd224 */ /* 0x040fe400078e0217 */
[----:B------:R-:W-:Y:S02]  /*0c00*/  HFMA2 R23, -RZ, RZ, 0, 0 ;  /* 0x00000000ff177431 */ /* 0x000fe400000001ff */
[----:B------:R-:W-:Y:S01]  /*0c10*/  @!P5 IMAD.WIDE.U32 R14, R30, R10, R14 ;  /* 0x0000000a1e0ed225 */ /* 0x000fe200078e000e */
[----:B------:R-:W-:Y:S01]  /*0c20*/  @!P6 IADD3 R4, PT, PT, R27, R25, RZ ;  /* 0x000000191b04e210 */ /* 0x000fe20007ffe0ff */
[----:B------:R1:W3:Y:S01]  /*0c30*/  @!P3 LDG.E R21, desc[UR16][R16.64] ;  /* 0x000000101015b981 */ /* 0x0002e2000c1e1900 */
[----:B0-----:R-:W-:-:S04]  /*0c40*/  @!P6 LEA R10, P2, R26, R6, 0x1 ;  /* 0x000000061a0ae211 */ /* 0x001fc800078408ff */
[----:B------:R-:W-:Y:S02]  /*0c50*/  @!P6 LEA.HI.X R11, R26, R7, R4, 0x1, P2 ;  /* 0x000000071a0be211 */ /* 0x000fe400010f0c04 */
[----:B------:R-:W-:Y:S01]  /*0c60*/  @!P5 IADD3 R4, PT, PT, R15, R29, RZ ;  /* 0x0000001d0f04d210 */ /* 0x000fe20007ffe0ff */
[----:B------:R-:W3:Y:S01]  /*0c70*/  @!P4 LDG.E R23, desc[UR16][R12.64] ;  /* 0x000000100c17c981 */ /* 0x000ee2000c1e1900 */
[----:B-1----:R-:W-:Y:S01]  /*0c80*/  @!P5 LEA R16, P2, R14, R8, 0x1 ;  /* 0x000000080e10d211 */ /* 0x002fe200078408ff */
[----:B------:R-:W-:-:S03]  /*0c90*/  IMAD.MOV.U32 R25, RZ, RZ, RZ ;  /* 0x000000ffff197224 */ /* 0x000fc600078e00ff */
[----:B------:R-:W-:Y:S01]  /*0ca0*/  @!P5 LEA.HI.X R17, R14, R9, R4, 0x1, P2 ;  /* 0x000000090e11d211 */ /* 0x000fe200010f0c04 */
[----:B------:R-:W-:Y:S02]  /*0cb0*/  HFMA2 R14, -RZ, RZ, 0, 0 ;  /* 0x00000000ff0e7431 */ /* 0x000fe400000001ff */
[----:B------:R-:W3:Y:S04]  /*0cc0*/  @!P6 LDG.E R25, desc[UR16][R10.64] ;  /* 0x000000100a19e981 */ /* 0x000ee8000c1e1900 */
[----:B------:R2:W3:Y:S01]  /*0cd0*/  @!P5 LDG.E R14, desc[UR16][R16.64] ;  /* 0x00000010100ed981 */ /* 0x0004e2000c1e1900 */
[C---:B------:R-:W-:Y:S02]  /*0ce0*/  ISETP.GT.AND P2, PT, R22.reuse, 0x1e, PT ;  /* 0x0000001e1600780c */ /* 0x040fe40003f44270 */
[----:B------:R-:W-:Y:S01]  /*0cf0*/  ISETP.GT.AND P3, PT, R22, 0xf, PT ;  /* 0x0000000f1600780c */ /* 0x000fe20003f64270 */
[----:B------:R-:W-:Y:S01]  /*0d00*/  BSSY.RECONVERGENT B0, `(.L_x_1749) ;  /* 0x000005d000007945 */ /* 0x000fe20003800200 */
[----:B--2---:R-:W-:-:S02]  /*0d10*/  SHF.L.U32 R17, R18, 0x10, RZ ;  /* 0x0000001012117819 */ /* 0x004fc400000006ff */
[C---:B----4-:R-:W-:Y:S02]  /*0d20*/  PRMT R9, R2.reuse, 0x7632, R9 ;  /* 0x0000763202097816 */ /* 0x050fe40000000009 */
[----:B------:R-:W-:-:S03]  /*0d30*/  SHF.L.U32 R2, R2, 0x10, RZ ;  /* 0x0000001002027819 */ /* 0x000fc600000006ff */
[----:B------:R-:W-:-:S04]  /*0d40*/  IMAD.U32 R9, R9, 0x10000, RZ ;  /* 0x0001000009097824 */ /* 0x000fc800078e00ff */
[----:B------:R-:W-:Y:S01]  /*0d50*/  FADD.FTZ R13, R2, R9 ;  /* 0x00000009020d7221 */ /* 0x000fe20000010000 */
[----:B------:R-:W-:Y:S01]  /*0d60*/  FMUL.FTZ R15, R9, R9 ;  /* 0x00000009090f7220 */ /* 0x000fe20000410000 */
[C---:B------:R-:W-:Y:S02]  /*0d70*/  PRMT R7, R0.reuse, 0x7632, R7 ;  /* 0x0000763200077816 */ /* 0x040fe40000000007 */
[----:B------:R-:W-:Y:S02]  /*0d80*/  SHF.L.U32 R0, R0, 0x10, RZ ;  /* 0x0000001000007819 */ /* 0x000fe400000006ff */
[----:B------:R-:W-:-:S05]  /*0d90*/  SHF.L.U32 R7, R7, 0x10, RZ ;  /* 0x0000001007077819 */ /* 0x000fca00000006ff */
[C---:B------:R-:W-:Y:S01]  /*0da0*/  FADD.FTZ R6, R0.reuse, R7 ;  /* 0x0000000700067221 */ /* 0x040fe20000010000 */
[----:B------:R-:W-:Y:S01]  /*0db0*/  FMUL.FTZ R11, R7, R7 ;  /* 0x00000007070b7220 */ /* 0x000fe20000410000 */
[C---:B-----5:R-:W-:Y:S02]  /*0dc0*/  PRMT R4, R19.reuse, 0x7632, R4 ;  /* 0x0000763213047816 */ /* 0x060fe40000000004 */
[----:B------:R-:W-:Y:S01]  /*0dd0*/  FADD.FTZ R6, RZ, R6 ;  /* 0x00000006ff067221 */ /* 0x000fe20000010000 */
[----:B------:R-:W-:Y:S01]  /*0de0*/  FFMA.FTZ R8, R0, R0, R11 ;  /* 0x0000000000087223 */ /* 0x000fe2000001000b */
[----:B------:R-:W-:Y:S02]  /*0df0*/  SHF.L.U32 R11, R19, 0x10, RZ ;  /* 0x00000010130b7819 */ /* 0x000fe400000006ff */
[----:B------:R-:W-:Y:S01]  /*0e00*/  SHF.L.U32 R4, R4, 0x10, RZ ;  /* 0x0000001004047819 */ /* 0x000fe200000006ff */
[----:B------:R-:W-:Y:S01]  /*0e10*/  FADD.FTZ R13, R6, R13 ;  /* 0x0000000d060d7221 */ /* 0x000fe20000010000 */
[----:B------:R-:W-:Y:S01]  /*0e20*/  PRMT R6, R18, 0x7632, R6 ;  /* 0x0000763212067816 */ /* 0x000fe20000000006 */
[----:B------:R-:W-:Y:S01]  /*0e30*/  FFMA.FTZ R15, R2, R2, R15 ;  /* 0x00000002020f7223 */ /* 0x000fe2000001000f */
[----:B------:R-:W-:Y:S01]  /*0e40*/  FADD.FTZ R8, RZ, R8 ;  /* 0x00000008ff087221 */ /* 0x000fe20000010000 */
[----:B------:R-:W-:Y:S01]  /*0e50*/  FMUL.FTZ R12, R4, R4 ;  /* 0x00000004040c7220 */ /* 0x000fe20000410000 */
[C---:B------:R-:W-:Y:S01]  /*0e60*/  FADD.FTZ R10, R11.reuse, R4 ;  /* 0x000000040b0a7221 */ /* 0x040fe20000010000 */
[----:B------:R-:W-:Y:S01]  /*0e70*/  SHF.L.U32 R6, R6, 0x10, RZ ;  /* 0x0000001006067819 */ /* 0x000fe200000006ff */
[----:B------:R-:W-:Y:S01]  /*0e80*/  FADD.FTZ R8, R8, R15 ;  /* 0x0000000f08087221 */ /* 0x000fe20000010000 */
[----:B------:R-:W-:Y:S01]  /*0e90*/  FFMA.FTZ R15, R11, R11, R12 ;  /* 0x0000000b0b0f7223 */ /* 0x000fe2000001000c */
[----:B------:R-:W-:-:S02]  /*0ea0*/  FADD.FTZ R10, R13, R10 ;  /* 0x0000000a0d0a7221 */ /* 0x000fc40000010000 */
[----:B------:R-:W-:Y:S01]  /*0eb0*/  FMUL.FTZ R12, R6, R6 ;  /* 0x00000006060c7220 */ /* 0x000fe20000410000 */
[C---:B------:R-:W-:Y:S01]  /*0ec0*/  FADD.FTZ R13, R17.reuse, R6 ;  /* 0x00000006110d7221 */ /* 0x040fe20000010000 */
[----:B------:R-:W-:Y:S02]  /*0ed0*/  FADD.FTZ R15, R8, R15 ;  /* 0x0000000f080f7221 */ /* 0x000fe40000010000 */
[----:B------:R-:W-:Y:S01]  /*0ee0*/  FFMA.FTZ R12, R17, R17, R12 ;  /* 0x00000011110c7223 */ /* 0x000fe2000001000c */
[----:B------:R-:W-:-:S03]  /*0ef0*/  FADD.FTZ R13, R10, R13 ;  /* 0x0000000d0a0d7221 */ /* 0x000fc60000010000 */
[----:B------:R-:W-:Y:S01]  /*0f00*/  FADD.FTZ R12, R15, R12 ;  /* 0x0000000c0f0c7221 */ /* 0x000fe20000010000 */
[C---:B---3--:R-:W-:Y:S02]  /*0f10*/  PRMT R19, R21.reuse, 0x7632, R19 ;  /* 0x0000763215137816 */ /* 0x048fe40000000013 */
[----:B------:R-:W-:-:S03]  /*0f20*/  SHF.L.U32 R8, R21, 0x10, RZ ;  /* 0x0000001015087819 */ /* 0x000fc600000006ff */
[----:B------:R-:W-:Y:S01]  /*0f30*/  IMAD.U32 R19, R19, 0x10000, RZ ;  /* 0x0001000013137824 */ /* 0x000fe200078e00ff */
[----:B------:R-:W-:-:S03]  /*0f40*/  PRMT R10, R23, 0x7632, R10 ;  /* 0x00007632170a7816 */ /* 0x000fc6000000000a */
[----:B------:R-:W-:Y:S01]  /*0f50*/  FMUL.FTZ R15, R19, R19 ;  /* 0x00000013130f7220 */ /* 0x000fe20000410000 */
[----:B------:R-:W-:Y:S01]  /*0f60*/  SHF.L.U32 R21, R23, 0x10, RZ ;  /* 0x0000001017157819 */ /* 0x000fe200000006ff */
[----:B------:R-:W-:Y:S01]  /*0f70*/  FADD.FTZ R16, R8, R19 ;  /* 0x0000001308107221 */ /* 0x000fe20000010000 */
[----:B------:R-:W-:Y:S01]  /*0f80*/  SHF.L.U32 R10, R10, 0x10, RZ ;  /* 0x000000100a0a7819 */ /* 0x000fe200000006ff */
[----:B------:R-:W-:Y:S02]  /*0f90*/  FFMA.FTZ R15, R8, R8, R15 ;  /* 0x00000008080f7223 */ /* 0x000fe4000001000f */
[----:B------:R-:W-:Y:S02]  /*0fa0*/  FADD.FTZ R13, R13, R16 ;  /* 0x000000100d0d7221 */ /* 0x000fe40000010000 */
[----:B------:R-:W-:Y:S01]  /*0fb0*/  FADD.FTZ R18, R21, R10 ;  /* 0x0000000a15127221 */ /* 0x000fe20000010000 */
[----:B------:R-:W-:Y:S01]  /*0fc0*/  PRMT R16, R25, 0x7632, R16 ;  /* 0x0000763219107816 */ /* 0x000fe20000000010 */
[----:B------:R-:W-:Y:S01]  /*0fd0*/  FMUL.FTZ R26, R10, R10 ;  /* 0x0000000a0a1a7220 */ /* 0x000fe20000410000 */
[----:B------:R-:W-:Y:S01]  /*0fe0*/  FADD.FTZ R15, R12, R15 ;  /* 0x0000000f0c0f7221 */ /* 0x000fe20000010000 */
[----:B------:R-:W-:Y:S01]  /*0ff0*/  FADD.FTZ R12, R13, R18 ;  /* 0x000000120d0c7221 */ /* 0x000fe20000010000 */
[----:B------:R-:W-:Y:S01]  /*1000*/  SHF.L.U32 R16, R16, 0x10, RZ ;  /* 0x0000001010107819 */ /* 0x000fe200000006ff */
[----:B------:R-:W-:Y:S01]  /*1010*/  FFMA.FTZ R26, R21, R21, R26 ;  /* 0x00000015151a7223 */ /* 0x000fe2000001001a */
[----:B------:R-:W-:-:S02]  /*1020*/  PRMT R18, R14, 0x7632, R18 ;  /* 0x000076320e127816 */ /* 0x000fc40000000012 */
[----:B------:R-:W-:Y:S01]  /*1030*/  SHF.L.U32 R23, R25, 0x10, RZ ;  /* 0x0000001019177819 */ /* 0x000fe200000006ff */
[----:B------:R-:W-:Y:S01]  /*1040*/  FADD.FTZ R15, R15, R26 ;  /* 0x0000001a0f0f7221 */ /* 0x000fe20000010000 */
[----:B------:R-:W-:Y:S01]  /*1050*/  SHF.L.U32 R18, R18, 0x10, RZ ;  /* 0x0000001012127819 */ /* 0x000fe200000006ff */
[----:B------:R-:W-:Y:S01]  /*1060*/  FMUL.FTZ R26, R16, R16 ;  /* 0x00000010101a7220 */ /* 0x000fe20000410000 */
[----:B------:R-:W-:Y:S02]  /*1070*/  IMAD.U32 R25, R14, 0x10000, RZ ;  /* 0x000100000e197824 */ /* 0x000fe400078e00ff */
        /* <DEDUP_REMOVED lines=37> */
.L_x_1750:
[----:B------:R-:W-:Y:S05]  /*12d0*/  BSYNC.RECONVERGENT B0 ;  /* 0x0000000000007941 */ /* 0x000fea0003800200 */
.L_x_1749:
        /* <DEDUP_REMOVED lines=16> */
.L_x_1752:
[----:B------:R-:W-:Y:S05]  /*13e0*/  BSYNC.RECONVERGENT B0 ;  /* 0x0000000000007941 */ /* 0x000fea0003800200 */
.L_x_1751:
        /* <DEDUP_REMOVED lines=19> */
[----:B------:R-:W-:Y:S01]  /*1520*/  IMAD.U32 R45, RZ, RZ, UR11 ;  /* 0x0000000bff2d7e24 */ /* 0x000fe2000f8e00ff */
[----:B----4-:R-:W-:Y:S02]  /*1530*/  LEA R12, P4, R15, R12, 0x2 ;  /* 0x0000000c0f0c7211 */ /* 0x010fe400078810ff */
[----:B------:R-:W-:Y:S02]  /*1540*/  MOV R15, UR13 ;  /* 0x0000000d000f7c02 */ /* 0x000fe40008000f00 */
        /* <DEDUP_REMOVED lines=11> */
.L_x_1755:
[----:B----4-:R-:W2:Y:S04]  /*1600*/  LDG.E.STRONG.GPU R14, desc[UR16][R12.64] ;  /* 0x000000100c0e7981 */ /* 0x010ea8000c1ef900 */
[----:B--2---:R-:W-:Y:S01]  /*1610*/  CCTL.IVALL ;  /* 0x00000000ff00798f */ /* 0x004fe20002000000 */
[----:B------:R-:W-:Y:S05]  /*1620*/  YIELD ;  /* 0x0000000000007946 */ /* 0x000fea0003800000 */
[----:B------:R-:W-:-:S13]  /*1630*/  ISETP.NE.AND P4, PT, R14, R29, PT ;  /* 0x0000001d0e00720c */ /* 0x000fda0003f85270 */
[----:B------:R-:W-:Y:S05]  /*1640*/  @P4 BRA `(.L_x_1755) ;  /* 0xfffffffc00ec4947 */ /* 0x000fea000383ffff */
.L_x_1754:
        /* <DEDUP_REMOVED lines=15> */
.L_x_1757:
        /* <DEDUP_REMOVED lines=13> */
[----:B------:R-:W-:-:S05]  /*1810*/  MOV R15, UR27 ;  /* 0x0000001b000f7c02 */ /* 0x000fca0008000f00 */
[----:B-1----:R-:W-:Y:S01]  /*1820*/  IMAD.U32 R28, RZ, RZ, UR26 ;  /* 0x0000001aff1c7e24 */ /* 0x002fe2000f8e00ff */
[----:B------:R-:W4:Y:S01]  /*1830*/  @!P4 LDG.E.64 R14, desc[UR16][R14.64] ;  /* 0x000000100e0ec981 */ /* 0x000f22000c1e1b00 */
[----:B------:R-:W-:-:S03]  /*1840*/  UIADD3 UR26, UPT, UPT, UR5, 0x3, URZ ;  /* 0x00000003051a7890 */ /* 0x000fc6000fffe0ff */
[----:B------:R-:W-:-:S03]  /*1850*/  ISETP.EQ.OR P5, PT, R28, UR20, P3 ;  /* 0x000000141c007c0c */ /* 0x000fc60009fa2670 */
[----:B------:R-:W-:-:S04]  /*1860*/  MOV R28, UR26 ;  /* 0x0000001a001c7c02 */ /* 0x000fc80008000f00 */
[----:B------:R-:W-:-:S06]  /*1870*/  ISETP.EQ.OR P6, PT, R28, UR20, P3 ;  /* 0x000000141c007c0c */ /* 0x000fcc0009fc2670 */
        /* <DEDUP_REMOVED lines=34> */
[----:B------:R-:W-:Y:S01]  /*1aa0*/  IMAD.U32 R12, RZ, RZ, UR26 ;  /* 0x0000001aff0c7e24 */ /* 0x000fe2000f8e00ff */
[----:B------:R-:W-:Y:S01]  /*1ab0*/  UIADD3 UR26, UPT, UPT, UR5, 0x7, URZ ;  /* 0x00000007051a7890 */ /* 0x000fe2000fffe0ff */
[----:B------:R-:W-:-:S03]  /*1ac0*/  @!P6 FADD.FTZ R27, R27, R13 ;  /* 0x0000000d1b1be221 */ /* 0x000fc60000010000 */
[----:B------:R-:W-:Y:S02]  /*1ad0*/  ISETP.EQ.OR P6, PT, R12, UR20, P3 ;  /* 0x000000140c007c0c */ /* 0x000fe40009fc2670 */
[----:B------:R-:W-:-:S04]  /*1ae0*/  MOV R12, UR26 ;  /* 0x0000001a000c7c02 */ /* 0x000fc80008000f00 */
[----:B------:R-:W-:-:S07]  /*1af0*/  ISETP.EQ.OR P5, PT, R12, UR20, P3 ;  /* 0x000000140c007c0c */ /* 0x000fce0009fa2670 */
[----:B------:R-:W-:-:S05]  /*1b00*/  VOTEU.ALL UP1, P6 ;  /* 0x0000000000ff7886 */ /* 0x000fca0003020000 */
[----:B------:R-:W-:Y:S01]  /*1b10*/  @!UP1 UIMAD.WIDE.U32 UR26, UR12, 0x8, UR18 ;  /* 0x000000080c1a98a5 */ /* 0x000fe2000f8e0012 */
[----:B------:R-:W-:-:S05]  /*1b20*/  VOTEU.ALL UP1, P5 ;  /* 0x0000000000ff7886 */ /* 0x000fca0002820000 */
[----:B------:R-:W-:Y:S02]  /*1b30*/  MOV R12, UR26 ;  /* 0x0000001a000c7c02 */ /* 0x000fe40008000f00 */
        /* <DEDUP_REMOVED lines=27> */
.L_x_1756:
[----:B----4-:R-:W-:-:S04]  /*1cf0*/  LOP3.LUT R12, R20, 0x7, RZ, 0xc0, !PT ;  /* 0x00000007140c7812 */ /* 0x010fc800078ec0ff */
        /* <DEDUP_REMOVED lines=19> */
[----:B------:R-:W-:Y:S01]  /*1e30*/  ISETP.EQ.OR P5, PT, R12, UR20, P3 ;  /* 0x000000140c007c0c */ /* 0x000fe20009fa2670 */
[----:B------:R-:W-:-:S05]  /*1e40*/  IMAD.U32 R12, RZ, RZ, UR14 ;  /* 0x0000000eff0c7e24 */ /* 0x000fca000f8e00ff */
        /* <DEDUP_REMOVED lines=15> */
[----:B-1----:R-:W-:Y:S01]  /*1f40*/  MOV R28, UR14 ;  /* 0x0000000e001c7c02 */ /* 0x002fe20008000f00 */
[----:B--2---:R-:W-:-:S06]  /*1f50*/  IMAD.U32 R29, RZ, RZ, UR15 ;  /* 0x0000000fff1d7e24 */ /* 0x004fcc000f8e00ff */
        /* <DEDUP_REMOVED lines=13> */
.L_x_1758:
        /* <DEDUP_REMOVED lines=28> */
.L_x_1759:
        /* <DEDUP_REMOVED lines=13> */
.L_x_1760:
[----:B------:R-:W-:Y:S05]  /*22c0*/  BSYNC.RECONVERGENT B0 ;  /* 0x0000000000007941 */ /* 0x000fea0003800200 */
.L_x_1753:
        /* <DEDUP_REMOVED lines=67> */
.L_x_1764:
[----:B------:R-:W-:Y:S05]  /*2700*/  BSYNC.RECONVERGENT B1 ;  /* 0x0000000000017941 */ /* 0x000fea0003800200 */
.L_x_1763:
[----:B------:R-:W-:Y:S01]  /*2710*/  SHF.R.S32.HI R13, RZ, 0x1f, R44 ;  /* 0x0000001fff0d7819 */ /* 0x000fe2000001142c */
[----:B------:R-:W-:Y:S01]  /*2720*/  BSSY.RECONVERGENT B1, `(.L_x_1765) ;  /* 0x0000017000017945 */ /* 0x000fe20003800200 */
[C---:B------:R-:W-:Y:S01]  /*2730*/  VIADD R0, R38.reuse, 0x80 ;  /* 0x0000008026007836 */ /* 0x040fe20000000000 */
[----:B0-----:R-:W-:Y:S02]  /*2740*/  IADD3 R7, PT, PT, R38, 0xc0, RZ ;  /* 0x000000c026077810 */ /* 0x001fe40007ffe0ff */
        /* <DEDUP_REMOVED lines=20> */
.L_x_1766:
[----:B------:R-:W-:Y:S05]  /*2890*/  BSYNC.RECONVERGENT B1 ;  /* 0x0000000000017941 */ /* 0x000fea0003800200 */
.L_x_1765:
        /* <DEDUP_REMOVED lines=34> */
.L_x_1768:
[----:B------:R-:W-:Y:S05]  /*2ac0*/  BSYNC.RECONVERGENT B1 ;  /* 0x0000000000017941 */ /* 0x000fea0003800200 */
.L_x_1767:
        /* <DEDUP_REMOVED lines=20> */
.L_x_1770:
[----:B------:R-:W-:Y:S05]  /*2c10*/  BSYNC.RECONVERGENT B1 ;  /* 0x0000000000017941 */ /* 0x000fea0003800200 */
.L_x_1769:
        /* <DEDUP_REMOVED lines=20> */
.L_x_1772:
[----:B------:R-:W-:Y:S05]  /*2d60*/  BSYNC.RECONVERGENT B1 ;  /* 0x0000000000017941 */ /* 0x000fea0003800200 */
.L_x_1771:
        /* <DEDUP_REMOVED lines=20> */
.L_x_1774:
[----:B------:R-:W-:Y:S05]  /*2eb0*/  BSYNC.RECONVERGENT B1 ;  /* 0x0000000000017941 */ /* 0x000fea0003800200 */
.L_x_1773:
        /* <DEDUP_REMOVED lines=20> */
.L_x_1776:
[----:B------:R-:W-:Y:S05]  /*3000*/  BSYNC.RECONVERGENT B1 ;  /* 0x0000000000017941 */ /* 0x000fea0003800200 */
.L_x_1775:
        /* <DEDUP_REMOVED lines=14> */
[----:B------:R-:W-:-:S03]  /*30f0*/  LEA R6, P1, R40, UR14, 0x1 ;  /* 0x0000000e28067c11 */ /* 0x000fc6000f8208ff */
[----:B------:R-:W-:-:S05]  /*3100*/  IMAD.IADD R7, R41, 0x1, R7 ;  /* 0x0000000129077824 */ /* 0x000fca00078e0207 */
[----:B------:R-:W-:-:S05]  /*3110*/  LEA.HI.X R7, R40, UR15, R7, 0x1, P1 ;  /* 0x0000000f28077c11 */ /* 0x000fca00088f0c07 */
[----:B------:R0:W-:Y:S01]  /*3120*/  STG.E desc[UR16][R6.64], R9 ;  /* 0x0000000906007986 */ /* 0x0001e2000c101910 */
[----:B------:R-:W-:Y:S05]  /*3130*/  BRA `(.L_x_1777) ;  /* 0x00000010002c7947 */ /* 0x000fea0003800000 */
.L_x_1762:
        /* <DEDUP_REMOVED lines=28> */
[----:B------:R-:W-:Y:S02]  /*3300*/  IADD3 R13, PT, PT, R45, R12, RZ ;  /* 0x0000000c2d0d7210 */ /* 0x000fe40007ffe0ff */
[C---:B-1----:R-:W-:Y:S02]  /*3310*/  LEA R12, P1, R44.reuse, UR14, 0x1 ;  /* 0x0000000e2c0c7c11 */ /* 0x042fe4000f8208ff */
[----:B------:R-:W-:Y:S02]  /*3320*/  F2FP.BF16.F32.PACK_AB R7, R7, R0 ;  /* 0x000000000707723e */ /* 0x000fe400000010ff */
[----:B------:R-:W-:-:S05]  /*3330*/  LEA.HI.X R13, R44, UR15, R13, 0x1, P1 ;  /* 0x0000000f2c0d7c11 */ /* 0x000fca00088f0c0d */
[----:B------:R0:W-:Y:S04]  /*3340*/  STG.E desc[UR16][R12.64], R7 ;  /* 0x000000070c007986 */ /* 0x0001e8000c101910 */
.L_x_1779:
[----:B------:R-:W-:Y:S05]  /*3350*/  BSYNC.RECONVERGENT B1 ;  /* 0x0000000000017941 */ /* 0x000fea0003800200 */
.L_x_1778:
        /* <DEDUP_REMOVED lines=26> */
[----:B------:R-:W-:Y:S02]  /*3500*/  IMAD R9, R29, UR13, R12 ;  /* 0x0000000d1d097c24 */ /* 0x000fe4000f8e020c */
[----:B------:R-:W-:Y:S02]  /*3510*/  IMAD.MOV.U32 R12, RZ, RZ, R42 ;  /* 0x000000ffff0c7224 */ /* 0x000fe400078e002a */
[----:B------:R-:W-:Y:S02]  /*3520*/  F2FP.BF16.F32.PACK_AB R45, R45, R2 ;  /* 0x000000022d2d723e */ /* 0x000fe400000010ff */
[----:B------:R-:W-:-:S05]  /*3530*/  IMAD.WIDE.U32 R12, R29, UR12, R12 ;  /* 0x0000000c1d0c7c25 */ /* 0x000fca000f8e000c */
[----:B------:R-:W-:Y:S02]  /*3540*/  IADD3 R9, PT, PT, R13, R9, RZ ;  /* 0x000000090d097210 */ /* 0x000fe40007ffe0ff */
[----:B-1----:R-:W-:-:S04]  /*3550*/  LEA R28, P1, R12, UR14, 0x1 ;  /* 0x0000000e0c1c7c11 */ /* 0x002fc8000f8208ff */
[----:B------:R-:W-:-:S05]  /*3560*/  LEA.HI.X R29, R12, UR15, R9, 0x1, P1 ;  /* 0x0000000f0c1d7c11 */ /* 0x000fca00088f0c09 */
[----:B------:R0:W-:Y:S04]  /*3570*/  STG.E desc[UR16][R28.64], R45 ;  /* 0x0000002d1c007986 */ /* 0x0001e8000c101910 */
.L_x_1781:
[----:B------:R-:W-:Y:S05]  /*3580*/  BSYNC.RECONVERGENT B1 ;  /* 0x0000000000017941 */ /* 0x000fea0003800200 */
.L_x_1780:
        /* <DEDUP_REMOVED lines=44> */
.L_x_1783:
[----:B------:R-:W-:Y:S05]  /*3850*/  BSYNC.RECONVERGENT B1 ;  /* 0x0000000000017941 */ /* 0x000fea0003800200 */
.L_x_1782:
        /* <DEDUP_REMOVED lines=9> */
[----:B------:R-:W-:Y:S02]  /*38f0*/  IMAD.MOV.U32 R13, RZ, RZ, R41 ;  /* 0x000000ffff0d7224 */ /* 0x000fe400078e0029 */
        /* <DEDUP_REMOVED lines=20> */
.L_x_1785:
[----:B------:R-:W-:Y:S05]  /*3a40*/  BSYNC.RECONVERGENT B1 ;  /* 0x0000000000017941 */ /* 0x000fea0003800200 */
.L_x_1784:
        /* <DEDUP_REMOVED lines=9> */
[----:B------:R-:W-:Y:S01]  /*3ae0*/  MOV R8, R42 ;  /* 0x0000002a00087202 */ /* 0x000fe20000000f00 */
        /* <DEDUP_REMOVED lines=20> */
.L_x_1787:
[----:B------:R-:W-:Y:S05]  /*3c30*/  BSYNC.RECONVERGENT B1 ;  /* 0x0000000000017941 */ /* 0x000fea0003800200 */
.L_x_1786:
        /* <DEDUP_REMOVED lines=19> */
[----:B----4-:R-:W-:-:S03]  /*3d70*/  LEA R6, P1, R8, UR14, 0x1 ;  /* 0x0000000e08067c11 */ /* 0x010fc6000f8208ff */
[----:B------:R-:W-:Y:S02]  /*3d80*/  IMAD.IADD R7, R9, 0x1, R7 ;  /* 0x0000000109077824 */ /* 0x000fe400078e0207 */
        /* <DEDUP_REMOVED lines=9> */
.L_x_1789:
[----:B------:R-:W-:Y:S05]  /*3e20*/  BSYNC.RECONVERGENT B1 ;  /* 0x0000000000017941 */ /* 0x000fea0003800200 */
.L_x_1788:
        /* <DEDUP_REMOVED lines=9> */
[----:B------:R-:W-:Y:S01]  /*3ec0*/  MOV R9, R41 ;  /* 0x0000002900097202 */ /* 0x000fe20000000f00 */
        /* <DEDUP_REMOVED lines=20> */
.L_x_1791:
[----:B------:R-:W-:Y:S05]  /*4010*/  BSYNC.RECONVERGENT B1 ;  /* 0x0000000000017941 */ /* 0x000fea0003800200 */
.L_x_1790:
        /* <DEDUP_REMOVED lines=29> */
.L_x_1777:
[----:B------:R-:W-:Y:S05]  /*41f0*/  BSYNC.RECONVERGENT B0 ;  /* 0x0000000000007941 */ /* 0x000fea0003800200 */
.L_x_1761:
[----:B------:R-:W-:Y:S02]  /*4200*/  UIADD3 UR9, UPT, UPT, UR21, UR9, URZ ;  /* 0x0000000915097290 */ /* 0x000fe4000fffe0ff */
[----:B------:R-:W-:Y:S02]  /*4210*/  UIADD3 UR4, UPT, UPT, UR4, 0x1, URZ ;  /* 0x0000000104047890 */ /* 0x000fe4000fffe0ff */
[----:B------:R-:W-:-:S09]  /*4220*/  UISETP.GE.AND UP1, UPT, UR9, UR7, UPT ;  /* 0x000000070900728c */ /* 0x000fd2000bf26270 */
[----:B------:R-:W-:Y:S05]  /*4230*/  BRA.U !UP1, `(.L_x_1792) ;  /* 0xffffffc109187547 */ /* 0x000fea000b83ffff */
[----:B------:R-:W-:Y:S05]  /*4240*/  EXIT ;  /* 0x000000000000794d */ /* 0x000fea0003800000 */
.L_x_1793:
        /* <DEDUP_REMOVED lines=11> */
.L_x_2514:


//--------------------- .text._Z35group_norm_nhwc_fwd_one_pass_kernelI11Fp16IOFp32WLi64ELi4ELi128EEv26Group_norm_nhwc_fwd_params --------------------------
	.section	.text._Z35group_norm_nhwc_fwd_one_pass_kernelI11Fp16IOFp32WLi64ELi4ELi128EEv26Group_norm_nhwc_fwd_params,"ax",@progbits
	.align	128
        .global         _Z35group_norm_nhwc_fwd_one_pass_kernelI11Fp16IOFp32WLi64ELi4ELi128EEv26Group_norm_nhwc_fwd_params
        .type           _Z35group_norm_nhwc_fwd_one_pass_kernelI11Fp16IOFp32WLi64ELi4ELi128EEv26Group_norm_nhwc_fwd_params,@function
        .size           _Z35group_norm_nhwc_fwd_one_pass_kernelI11Fp16IOFp32WLi64ELi4ELi128EEv26Group_norm_nhwc_fwd_params,(.L_x_2515 - _Z35group_norm_nhwc_fwd_one_pass_kernelI11Fp16IOFp32WLi64ELi4ELi128EEv26Group_norm_nhwc_fwd_params)
        .other          _Z35group_norm_nhwc_fwd_one_pass_kernelI11Fp16IOFp32WLi64ELi4ELi128EEv26Group_norm_nhwc_fwd_params,@"STO_CUDA_ENTRY STV_DEFAULT"
_Z35group_norm_nhwc_fwd_one_pass_kernelI11Fp16IOFp32WLi64ELi4ELi128EEv26Group_norm_nhwc_fwd_params:
.text._Z35group_norm_nhwc_fwd_one_pass_kernelI11Fp16IOFp32WLi64ELi4ELi128EEv26Group_norm_nhwc_fwd_params:
        /* <DEDUP_REMOVED lines=34> */
.L_x_1809:
        /* <DEDUP_REMOVED lines=56> */
[C---:B------:R-:W-:Y:S02]  /*05a0*/  ISETP.GT.AND P2, PT, R3.reuse, 0xf, PT ;  /* 0x0000000f0300780c */ /* 0x040fe40003f44270 */
[C---:B--2---:R-:W-:Y:S02]  /*05b0*/  @!P1 PRMT R12, R8.reuse, 0x7632, R12 ;  /* 0x00007632080c9816 */ /* 0x044fe4000000000c */
[----:B------:R-:W-:Y:S02]  /*05c0*/  @!P1 PRMT R13, R8, 0x7610, R13 ;  /* 0x00007610080d9816 */ /* 0x000fe4000000000d */
[----:B------:R-:W-:Y:S01]  /*05d0*/  ISETP.GT.AND P1, PT, R3, 0x1e, PT ;  /* 0x0000001e0300780c */ /* 0x000fe20003f24270 */
[----:B------:R-:W-:-:S02]  /*05e0*/  HADD2.F32 R12, -RZ, R12.H0_H0 ;  /* 0x2000000cff0c7230 */ /* 0x000fc40000004100 */
[----:B------:R-:W-:-:S03]  /*05f0*/  HADD2.F32 R13, -RZ, R13.H0_H0 ;  /* 0x2000000dff0d7230 */ /* 0x000fc60000004100 */
        /* <DEDUP_REMOVED lines=33> */
.L_x_1795:
[----:B------:R-:W-:Y:S05]  /*0810*/  BSYNC.RECONVERGENT B0 ;  /* 0x0000000000007941 */ /* 0x000fea0003800200 */
.L_x_1794:
        /* <DEDUP_REMOVED lines=16> */
.L_x_1797:
[----:B------:R-:W-:Y:S05]  /*0920*/  BSYNC.RECONVERGENT B0 ;  /* 0x0000000000007941 */ /* 0x000fea0003800200 */
.L_x_1796:
        /* <DEDUP_REMOVED lines=33> */
.L_x_1800:
[----:B------:R-:W4:Y:S04]  /*0b40*/  LDG.E.STRONG.GPU R10, desc[UR16][R8.64] ;  /* 0x00000010080a7981 */ /* 0x000f28000c1ef900 */
[----:B----4-:R-:W-:Y:S01]  /*0b50*/  CCTL.IVALL ;  /* 0x00000000ff00798f */ /* 0x010fe20002000000 */
[----:B------:R-:W-:Y:S05]  /*0b60*/  YIELD ;  /* 0x0000000000007946 */ /* 0x000fea0003800000 */
[----:B------:R-:W-:-:S13]  /*0b70*/  ISETP.NE.AND P2, PT, R10, R17, PT ;  /* 0x000000110a00720c */ /* 0x000fda0003f45270 */
[----:B------:R-:W-:Y:S05]  /*0b80*/  @P2 BRA `(.L_x_1800) ;  /* 0xfffffffc00ec2947 */ /* 0x000fea000383ffff */
.L_x_1799:
        /* <DEDUP_REMOVED lines=14> */
.L_x_1802:
        /* <DEDUP_REMOVED lines=91> */
.L_x_1801:
        /* <DEDUP_REMOVED lines=52> */
.L_x_1803:
        /* <DEDUP_REMOVED lines=27> */
.L_x_1804:
        /* <DEDUP_REMOVED lines=13> */
.L_x_1805:
[----:B------:R-:W-:Y:S05]  /*17e0*/  BSYNC.RECONVERGENT B0 ;  /* 0x0000000000007941 */ /* 0x000fea0003800200 */
.L_x_1798:
        /* <DEDUP_REMOVED lines=52> */
.L_x_1806:
[----:B------:R-:W-:Y:S04]  /*1b30*/  BSSY.RECONVERGENT B0, `(.L_x_1807) ;  /* 0x000000d000007945 */ /* 0x000fe80003800200 */
        /* <DEDUP_REMOVED lines=12> */
.L_x_1808:
[----:B------:R-:W-:Y:S05]  /*1c00*/  BSYNC.RECONVERGENT B0 ;  /* 0x0000000000007941 */ /* 0x000fea0003800200 */
.L_x_1807:
[----:B------:R-:W-:Y:S02]  /*1c10*/  UIADD3 UR9, UPT, UPT, UR21, UR9, URZ ;  /* 0x0000000915097290 */ /* 0x000fe4000fffe0ff */
[----:B------:R-:W-:Y:S02]  /*1c20*/  UIADD3 UR4, UPT, UPT, UR4, 0x1, URZ ;  /* 0x0000000104047890 */ /* 0x000fe4000fffe0ff */
[----:B------:R-:W-:-:S09]  /*1c30*/  UISETP.GE.AND UP0, UPT, UR9, UR7, UPT ;  /* 0x000000070900728c */ /* 0x000fd2000bf06270 */
[----:B------:R-:W-:Y:S05]  /*1c40*/  BRA.U !UP0, `(.L_x_1809) ;  /* 0xffffffe508747547 */ /* 0x000fea000b83ffff */
[----:B------:R-:W-:Y:S05]  /*1c50*/  EXIT ;  /* 0x000000000000794d */ /* 0x000fea0003800000 */
.L_x_1810:
        /* <DEDUP_REMOVED lines=10> */
.L_x_2515:


//--------------------- .text._Z35group_norm_nhwc_fwd_one_pass_kernelI11Fp16IOFp32WLi128ELi4ELi128EEv26Group_norm_nhwc_fwd_params --------------------------
	.section	.text._Z35group_norm_nhwc_fwd_one_pass_kernelI11Fp16IOFp32WLi128ELi4ELi128EEv26Group_norm_nhwc_fwd_params,"ax",@progbits
	.align	128
        .global         _Z35group_norm_nhwc_fwd_one_pass_kernelI11Fp16IOFp32WLi128ELi4ELi128EEv26Group_norm_nhwc_fwd_params
        .type           _Z35group_norm_nhwc_fwd_one_pass_kernelI11Fp16IOFp32WLi128ELi4ELi128EEv26Group_norm_nhwc_fwd_params,@function
        .size           _Z35group_norm_nhwc_fwd_one_pass_kernelI11Fp16IOFp32WLi128ELi4ELi128EEv26Group_norm_nhwc_fwd_params,(.L_x_2516 - _Z35group_norm_nhwc_fwd_one_pass_kernelI11Fp16IOFp32WLi128ELi4ELi128EEv26Group_norm_nhwc_fwd_params)
        .other          _Z35group_norm_nhwc_fwd_one_pass_kernelI11Fp16IOFp32WLi128ELi4ELi128EEv26Group_norm_nhwc_fwd_params,@"STO_CUDA_ENTRY STV_DEFAULT"
_Z35group_norm_nhwc_fwd_one_pass_kernelI11Fp16IOFp32WLi128ELi4ELi128EEv26Group_norm_nhwc_fwd_params:
.text._Z35group_norm_nhwc_fwd_one_pass_kernelI11Fp16IOFp32WLi128ELi4ELi128EEv26Group_norm_nhwc_fwd_params:
        /* <DEDUP_REMOVED lines=27> */
.L_x_1830:
[----:B0-23--:R-:W0:Y:S01]  /*01b0*/  LDC R5, c[0x0][0x3f8] ;  /* 0x0000fe00ff057b82 */ /* 0x00de220000000800 */
[----:B-1----:R-:W1:Y:S01]  /*01c0*/  LDCU.64 UR10, c[0x0][0x3e8] ;  /* 0x00007d00ff0a77ac */ /* 0x002e620008000a00 */
[----:B------:R-:W2:Y:S01]  /*01d0*/  S2R R16, SR_TID.X ;  /* 0x0000000000107919 */ /* 0x000ea20000002100 */
[----:B------:R-:W-:Y:S02]  /*01e0*/  IADD3 R14, PT, PT, R3, 0x40, RZ ;  /* 0x00000040030e7810 */ /* 0x000fe40007ffe0ff */
[----:B------:R-:W-:Y:S02]  /*01f0*/  SHF.R.S32.HI R17, RZ, 0x1f, R3 ;  /* 0x0000001fff117819 */ /* 0x000fe40000011403 */
[----:B------:R-:W-:Y:S02]  /*0200*/  SHF.R.S32.HI R15, RZ, 0x1f, R14 ;  /* 0x0000001fff0f7819 */ /* 0x000fe4000001140e */
[----:B0----5:R-:W-:Y:S02]  /*0210*/  IABS R9, R5 ;  /* 0x0000000500097213 */ /* 0x021fe40000000000 */
        /* <DEDUP_REMOVED lines=65> */
[----:B------:R-:W-:Y:S01]  /*0630*/  ISETP.GT.AND P3, PT, R0, 0xf, PT ;  /* 0x0000000f0000780c */ /* 0x000fe20003f64270 */
[--C-:B--2---:R-:W-:Y:S02]  /*0640*/  HADD2.F32 R6, -RZ, R7.reuse.H1_H1 ;  /* 0x30000007ff067230 */ /* 0x104fe40000004100 */
[----:B------:R-:W-:-:S02]  /*0650*/  HADD2.F32 R7, -RZ, R7.H0_H0 ;  /* 0x20000007ff077230 */ /* 0x000fc40000004100 */
[--C-:B---3--:R-:W-:Y:S02]  /*0660*/  HADD2.F32 R12, -RZ, R13.reuse.H1_H1 ;  /* 0x3000000dff0c7230 */ /* 0x108fe40000004100 */
[----:B------:R-:W-:Y:S01]  /*0670*/  FMUL.FTZ R18, R6, R6 ;  /* 0x0000000606127220 */ /* 0x000fe20000410000 */
[----:B------:R-:W-:Y:S02]  /*0680*/  HADD2.F32 R13, -RZ, R13.H0_H0 ;  /* 0x2000000dff0d7230 */ /* 0x000fe40000004100 */
[C---:B------:R-:W-:Y:S01]  /*0690*/  FADD.FTZ R14, R7.reuse, R6 ;  /* 0x00000006070e7221 */ /* 0x040fe20000010000 */
[----:B------:R-:W-:Y:S01]  /*06a0*/  FMUL.FTZ R24, R12, R12 ;  /* 0x0000000c0c187220 */ /* 0x000fe20000410000 */
        /* <DEDUP_REMOVED lines=40> */
.L_x_1812:
[----:B------:R-:W-:Y:S05]  /*0930*/  BSYNC.RECONVERGENT B0 ;  /* 0x0000000000007941 */ /* 0x000fea0003800200 */
.L_x_1811:
        /* <DEDUP_REMOVED lines=8> */
[----:B---3--:R-:W3:Y:S04]  /*09c0*/  LDS.128 R8, [UR5+0x10] ;  /* 0x00001005ff087984 */ /* 0x008ee80008000c00 */
[----:B--2---:R-:W0:Y:S01]  /*09d0*/  LDS.64 R16, [UR5+0x20] ;  /* 0x00002005ff107984 */ /* 0x004e220008000a00 */
[----:B---3--:R-:W-:Y:S01]  /*09e0*/  FADD.FTZ R19, R14, R8 ;  /* 0x000000080e137221 */ /* 0x008fe20000010000 */
[----:B------:R-:W-:-:S03]  /*09f0*/  FADD.FTZ R8, R15, R9 ;  /* 0x000000090f087221 */ /* 0x000fc60000010000 */
[----:B------:R-:W-:Y:S01]  /*0a00*/  FADD.FTZ R19, R19, R10 ;  /* 0x0000000a13137221 */ /* 0x000fe20000010000 */
[----:B------:R-:W-:-:S03]  /*0a10*/  FADD.FTZ R8, R8, R11 ;  /* 0x0000000b08087221 */ /* 0x000fc60000010000 */
[----:B0-----:R-:W-:Y:S01]  /*0a20*/  FADD.FTZ R14, R19, R16 ;  /* 0x00000010130e7221 */ /* 0x001fe20000010000 */
[----:B------:R-:W-:-:S07]  /*0a30*/  FADD.FTZ R15, R8, R17 ;  /* 0x00000011080f7221 */ /* 0x000fce0000010000 */
.L_x_1814:
[----:B------:R-:W-:Y:S05]  /*0a40*/  BSYNC.RECONVERGENT B0 ;  /* 0x0000000000007941 */ /* 0x000fea0003800200 */
.L_x_1813:
        /* <DEDUP_REMOVED lines=15> */
[----:B------:R-:W-:Y:S01]  /*0b40*/  IMAD.U32 R11, RZ, RZ, UR12 ;  /* 0x0000000cff0b7e24 */ /* 0x000fe2000f8e00ff */
[----:B------:R-:W-:Y:S01]  /*0b50*/  MOV R16, UR12 ;  /* 0x0000000c00107c02 */ /* 0x000fe20008000f00 */
[----:B------:R-:W-:Y:S02]  /*0b60*/  UIMAD.WIDE.U32 UR10, UR10, 0x8, UR16 ;  /* 0x000000080a0a78a5 */ /* 0x000fe4000f8e0010 */
[----:B------:R-:W-:-:S04]  /*0b70*/  UIADD3 UR9, UPT, UPT, -UR9, 0x1, URZ ;  /* 0x0000000109097890 */ /* 0x000fc8000fffe1ff */
[----:B------:R-:W-:Y:S02]  /*0b80*/  MOV R10, UR10 ;  /* 0x0000000a000a7c02 */ /* 0x000fe40008000f00 */
[----:B------:R-:W-:Y:S02]  /*0b90*/  MOV R19, UR9 ;  /* 0x0000000900137c02 */ /* 0x000fe40008000f00 */
[----:B---3--:R-:W-:Y:S01]  /*0ba0*/  LEA R8, P4, R11, R8, 0x2 ;  /* 0x000000080b087211 */ /* 0x008fe200078810ff */
[----:B------:R-:W-:-:S03]  /*0bb0*/  IMAD.U32 R11, RZ, RZ, UR11 ;  /* 0x0000000bff0b7e24 */ /* 0x000fc6000f8e00ff */
        /* <DEDUP_REMOVED lines=9> */
[----:B---3--:R-:W-:Y:S05]  /*0c50*/  @!P4 BRA `(.L_x_1816) ;  /* 0x000000000014c947 */ /* 0x008fea0003800000 */
.L_x_1817:
[----:B------:R-:W2:Y:S04]  /*0c60*/  LDG.E.STRONG.GPU R10, desc[UR14][R8.64] ;  /* 0x0000000e080a7981 */ /* 0x000ea8000c1ef900 */
[----:B--2---:R-:W-:Y:S01]  /*0c70*/  CCTL.IVALL ;  /* 0x00000000ff00798f */ /* 0x004fe20002000000 */
[----:B------:R-:W-:Y:S05]  /*0c80*/  YIELD ;  /* 0x0000000000007946 */ /* 0x000fea0003800000 */
[----:B------:R-:W-:-:S13]  /*0c90*/  ISETP.NE.AND P4, PT, R10, R17, PT ;  /* 0x000000110a00720c */ /* 0x000fda0003f85270 */
[----:B------:R-:W-:Y:S05]  /*0ca0*/  @P4 BRA `(.L_x_1817) ;  /* 0xfffffffc00ec4947 */ /* 0x000fea000383ffff */
.L_x_1816:
        /* <DEDUP_REMOVED lines=14> */
.L_x_1819:
        /* <DEDUP_REMOVED lines=13> */
[----:B------:R-:W-:Y:S01]  /*0e60*/  MOV R8, UR24 ;  /* 0x0000001800087c02 */ /* 0x000fe20008000f00 */
[----:B------:R-:W-:Y:S01]  /*0e70*/  IMAD.U32 R9, RZ, RZ, UR25 ;  /* 0x00000019ff097e24 */ /* 0x000fe2000f8e00ff */
[----:B------:R-:W-:Y:S01]  /*0e80*/  @!UP1 UIMAD.WIDE.U32 UR24, UR20, 0x8, UR16 ;  /* 0x00000008141898a5 */ /* 0x000fe2000f8e0010 */
[----:B------:R-:W-:-:S03]  /*0e90*/  VOTEU.ALL UP2, P6 ;  /* 0x0000000000ff7886 */ /* 0x000fc60003040000 */
[----:B------:R-:W-:Y:S01]  /*0ea0*/  VOTEU.ALL UP1, P5 ;  /* 0x0000000000ff7886 */ /* 0x000fe20002820000 */
[----:B------:R-:W0:Y:S01]  /*0eb0*/  @!P2 LDG.E.64 R8, desc[UR14][R8.64] ;  /* 0x0000000e0808a981 */ /* 0x000e22000c1e1b00 */
[----:B------:R-:W-:Y:S01]  /*0ec0*/  MOV R10, UR24 ;  /* 0x00000018000a7c02 */ /* 0x000fe20008000f00 */
[----:B------:R-:W-:Y:S01]  /*0ed0*/  @!UP2 UIMAD.WIDE.U32 UR26, UR22, 0x8, UR16 ;  /* 0x00000008161aa8a5 */ /* 0x000fe2000f8e0010 */
[----:B------:R-:W-:Y:S01]  /*0ee0*/  MOV R11, UR25 ;  /* 0x00000019000b7c02 */ /* 0x000fe20008000f00 */
[----:B------:R-:W-:-:S04]  /*0ef0*/  @!UP1 UIMAD.WIDE.U32 UR24, UR23, 0x8, UR16 ;  /* 0x00000008171898a5 */ /* 0x000fc8000f8e0010 */
[----:B------:R-:W-:Y:S01]  /*0f00*/  IMAD.U32 R16, RZ, RZ, UR26 ;  /* 0x0000001aff107e24 */ /* 0x000fe2000f8e00ff */
[----:B--2---:R-:W-:Y:S01]  /*0f10*/  MOV R17, UR27 ;  /* 0x0000001b00117c02 */ /* 0x004fe20008000f00 */
[----:B------:R-:W2:Y:S01]  /*0f20*/  @!P4 LDG.E.64 R10, desc[UR14][R10.64] ;  /* 0x0000000e0a0ac981 */ /* 0x000ea2000c1e1b00 */
[----:B-1----:R-:W-:Y:S01]  /*0f30*/  MOV R18, UR24 ;  /* 0x0000001800127c02 */ /* 0x002fe20008000f00 */
[----:B------:R-:W-:-:S03]  /*0f40*/  IMAD.U32 R19, RZ, RZ, UR25 ;  /* 0x00000019ff137e24 */ /* 0x000fc6000f8e00ff */
[----:B------:R-:W3:Y:S04]  /*0f50*/  @!P6 LDG.E.64 R16, desc[UR14][R16.64] ;  /* 0x0000000e1010e981 */ /* 0x000ee8000c1e1b00 */
[----:B------:R-:W4:Y:S01]  /*0f60*/  @!P5 LDG.E.64 R18, desc[UR14][R18.64] ;  /* 0x0000000e1212d981 */ /* 0x000f22000c1e1b00 */
[----:B------:R-:W-:Y:S02]  /*0f70*/  UIADD3 UR24, UPT, UPT, UR5, 0x4, URZ ;  /* 0x0000000405187890 */ /* 0x000fe4000fffe0ff */
[----:B------:R-:W-:-:S04]  /*0f80*/  UIADD3 UR25, UPT, UPT, UR5, 0x5, URZ ;  /* 0x0000000505197890 */ /* 0x000fc8000fffe0ff */
[----:B------:R-:W-:Y:S01]  /*0f90*/  MOV R24, UR24 ;  /* 0x0000001800187c02 */ /* 0x000fe20008000f00 */
[----:B------:R-:W-:Y:S01]  /*0fa0*/  UIADD3 UR24, UPT, UPT, UR5, 0x6, URZ ;  /* 0x0000000605187890 */ /* 0x000fe2000fffe0ff */
[----:B0-----:R-:W-:Y:S01]  /*0fb0*/  @!P2 FADD.FTZ R14, R14, R8 ;  /* 0x000000080e0ea221 */ /* 0x001fe20000010000 */
[----:B------:R-:W-:Y:S01]  /*0fc0*/  @!P2 FADD.FTZ R15, R15, R9 ;  /* 0x000000090f0fa221 */ /* 0x000fe20000010000 */
[----:B------:R-:W-:Y:S02]  /*0fd0*/  ISETP.EQ.OR P2, PT, R24, UR18, P3 ;  /* 0x0000001218007c0c */ /* 0x000fe40009f42670 */
[----:B------:R-:W-:Y:S01]  /*0fe0*/  MOV R8, UR25 ;  /* 0x0000001900087c02 */ /* 0x000fe20008000f00 */
[----:B------:R-:W-:Y:S01]  /*0ff0*/  UIADD3 UR25, UPT, UPT, UR5, 0x7, URZ ;  /* 0x0000000705197890 */ /* 0x000fe2000fffe0ff */
[----:B--2---:R-:W-:Y:S01]  /*1000*/  @!P4 FADD.FTZ R14, R14, R10 ;  /* 0x0000000a0e0ec221 */ /* 0x004fe20000010000 */
[----:B------:R-:W-:Y:S01]  /*1010*/  @!P4 FADD.FTZ R15, R15, R11 ;  /* 0x0000000b0f0fc221 */ /* 0x000fe20000010000 */
[----:B------:R-:W-:Y:S01]  /*1020*/  ISETP.EQ.OR P4, PT, R8, UR18, P3 ;  /* 0x0000001208007c0c */ /* 0x000fe20009f82670 */
[----:B------:R-:W-:-:S02]  /*1030*/  IMAD.U32 R8, RZ, RZ, UR24 ;  /* 0x00000018ff087e24 */ /* 0x000fc4000f8e00ff */
[----:B------:R-:W-:Y:S01]  /*1040*/  MOV R9, UR25 ;  /* 0x0000001900097c02 */ /* 0x000fe20008000f00 */
[----:B---3--:R-:W-:Y:S01]  /*1050*/  @!P6 FADD.FTZ R14, R14, R16 ;  /* 0x000000100e0ee221 */ /* 0x008fe20000010000 */
[----:B------:R-:W-:Y:S02]  /*1060*/  @!P6 FADD.FTZ R15, R15, R17 ;  /* 0x000000110f0fe221 */ /* 0x000fe40000010000 */
[----:B------:R-:W-:Y:S01]  /*1070*/  VOTEU.ALL UP1, P2 ;  /* 0x0000000000ff7886 */ /* 0x000fe20001020000 */
[----:B------:R-:W-:Y:S01]  /*1080*/  ISETP.EQ.OR P6, PT, R8, UR18, P3 ;  /* 0x0000001208007c0c */ /* 0x000fe20009fc2670 */
[----:B----4-:R-:W-:Y:S01]  /*1090*/  @!P5 FADD.FTZ R14, R14, R18 ;  /* 0x000000120e0ed221 */ /* 0x010fe20000010000 */
[----:B------:R-:W-:Y:S01]  /*10a0*/  @!P5 FADD.FTZ R15, R15, R19 ;  /* 0x000000130f0fd221 */ /* 0x000fe20000010000 */
[----:B------:R-:W-:Y:S01]  /*10b0*/  ISETP.EQ.OR P5, PT, R9, UR18, P3 ;  /* 0x0000001209007c0c */ /* 0x000fe20009fa2670 */
[----:B------:R-:W-:Y:S01]  /*10c0*/  @!UP1 UIMAD.WIDE.U32 UR24, UR13, 0x8, UR16 ;  /* 0x000000080d1898a5 */ /* 0x000fe2000f8e0010 */
[----:B------:R-:W-:-:S05]  /*10d0*/  VOTEU.ALL UP2, P4 ;  /* 0x0000000000ff7886 */ /* 0x000fca0002040000 */
[----:B------:R-:W-:Y:S01]  /*10e0*/  MOV R8, UR24 ;  /* 0x0000001800087c02 */ /* 0x000fe20008000f00 */
[----:B------:R-:W-:Y:S01]  /*10f0*/  IMAD.U32 R9, RZ, RZ, UR25 ;  /* 0x00000019ff097e24 */ /* 0x000fe2000f8e00ff */
[----:B------:R-:W-:Y:S01]  /*1100*/  @!UP2 UIMAD.WIDE.U32 UR26, UR10, 0x8, UR16 ;  /* 0x000000080a1aa8a5 */ /* 0x000fe2000f8e0010 */
[----:B------:R-:W-:-:S03]  /*1110*/  VOTEU.ALL UP1, P6 ;  /* 0x0000000000ff7886 */ /* 0x000fc60003020000 */
[----:B------:R-:W-:Y:S01]  /*1120*/  VOTEU.ALL UP2, P5 ;  /* 0x0000000000ff7886 */ /* 0x000fe20002840000 */
[----:B------:R-:W2:Y:S01]  /*1130*/  @!P2 LDG.E.64 R8, desc[UR14][R8.64] ;  /* 0x0000000e0808a981 */ /* 0x000ea2000c1e1b00 */
[----:B------:R-:W-:Y:S01]  /*1140*/  @!UP1 UIMAD.WIDE.U32 UR24, UR12, 0x8, UR16 ;  /* 0x000000080c1898a5 */ /* 0x000fe2000f8e0010 */
[----:B------:R-:W-:Y:S02]  /*1150*/  MOV R10, UR26 ;  /* 0x0000001a000a7c02 */ /* 0x000fe40008000f00 */
[----:B------:R-:W-:Y:S01]  /*1160*/  MOV R11, UR27 ;  /* 0x0000001b000b7c02 */ /* 0x000fe20008000f00 */
[----:B------:R-:W-:Y:S02]  /*1170*/  @!UP2 UIMAD.WIDE.U32 UR26, UR11, 0x8, UR16 ;  /* 0x000000080b1aa8a5 */ /* 0x000fe4000f8e0010 */
[----:B------:R-:W-:Y:S01]  /*1180*/  IMAD.U32 R16, RZ, RZ, UR24 ;  /* 0x00000018ff107e24 */ /* 0x000fe2000f8e00ff */
[----:B------:R-:W-:Y:S02]  /*1190*/  MOV R17, UR25 ;  /* 0x0000001900117c02 */ /* 0x000fe40008000f00 */
[----:B------:R-:W3:Y:S01]  /*11a0*/  @!P4 LDG.E.64 R10, desc[UR14][R10.64] ;  /* 0x0000000e0a0ac981 */ /* 0x000ee2000c1e1b00 */
[----:B------:R-:W-:Y:S01]  /*11b0*/  MOV R18, UR26 ;  /* 0x0000001a00127c02 */ /* 0x000fe20008000f00 */
[----:B------:R-:W-:-:S02]  /*11c0*/  IMAD.U32 R19, RZ, RZ, UR27 ;  /* 0x0000001bff137e24 */ /* 0x000fc4000f8e00ff */
        /* <DEDUP_REMOVED lines=23> */
.L_x_1818:
[----:B------:R-:W-:-:S04]  /*1340*/  LOP3.LUT R8, R2, 0x7, RZ, 0xc0, !PT ;  /* 0x0000000702087812 */ /* 0x000fc800078ec0ff */
[----:B------:R-:W-:-:S13]  /*1350*/  ISETP.NE.AND P2, PT, R8, RZ, PT ;  /* 0x000000ff0800720c */ /* 0x000fda0003f45270 */
[----:B------:R-:W-:Y:S05]  /*1360*/  @!P2 BRA `(.L_x_1815) ;  /* 0x00000004006ca947 */ /* 0x000fea0003800000 */
[----:B------:R-:W-:Y:S02]  /*1370*/  IADD3 R8, PT, PT, R8, -0x1, RZ ;  /* 0xffffffff08087810 */ /* 0x000fe40007ffe0ff */
[----:B-1----:R-:W-:Y:S02]  /*1380*/  LOP3.LUT P2, R18, R2, 0x3, RZ, 0xc0, !PT ;  /* 0x0000000302127812 */ /* 0x002fe4000784c0ff */
        /* <DEDUP_REMOVED lines=36> */
[----:B------:R-:W-:Y:S01]  /*15d0*/  IMAD.U32 R16, RZ, RZ, UR10 ;  /* 0x0000000aff107e24 */ /* 0x000fe2000f8e00ff */
[----:B--2---:R-:W-:-:S06]  /*15e0*/  MOV R17, UR11 ;  /* 0x0000000b00117c02 */ /* 0x004fcc0008000f00 */
[----:B------:R-:W2:Y:S01]  /*15f0*/  @!P6 LDG.E.64 R16, desc[UR14][R16.64] ;  /* 0x0000000e1010e981 */ /* 0x000ea2000c1e1b00 */
[----:B------:R-:W-:-:S05]  /*1600*/  MOV R19, UR5 ;  /* 0x0000000500137c02 */ /* 0x000fca0008000f00 */
[----:B------:R-:W-:-:S05]  /*1610*/  VIADD R19, R19, 0x4 ;  /* 0x0000000413137836 */ /* 0x000fca0000000000 */
[----:B------:R-:W-:Y:S01]  /*1620*/  R2UR UR5, R19 ;  /* 0x00000000130572ca */ /* 0x000fe200000e0000 */
[----:B---3--:R-:W-:Y:S01]  /*1630*/  @!P5 FADD.FTZ R14, R14, R8 ;  /* 0x000000080e0ed221 */ /* 0x008fe20000010000 */
[----:B------:R-:W-:-:S03]  /*1640*/  @!P5 FADD.FTZ R15, R15, R9 ;  /* 0x000000090f0fd221 */ /* 0x000fc60000010000 */
[----:B----4-:R-:W-:Y:S01]  /*1650*/  @!P4 FADD.FTZ R14, R14, R10 ;  /* 0x0000000a0e0ec221 */ /* 0x010fe20000010000 */
[----:B------:R-:W-:-:S03]  /*1660*/  @!P4 FADD.FTZ R15, R15, R11 ;  /* 0x0000000b0f0fc221 */ /* 0x000fc60000010000 */
[----:B--2---:R-:W-:Y:S01]  /*1670*/  @!P6 FADD.FTZ R14, R14, R16 ;  /* 0x000000100e0ee221 */ /* 0x004fe20000010000 */
[----:B------:R-:W-:-:S07]  /*1680*/  @!P6 FADD.FTZ R15, R15, R17 ;  /* 0x000000110f0fe221 */ /* 0x000fce0000010000 */
.L_x_1820:
        /* <DEDUP_REMOVED lines=27> */
.L_x_1821:
        /* <DEDUP_REMOVED lines=11> */
[----:B0-----:R-:W-:Y:S01]  /*18f0*/  FADD.FTZ R14, R14, R8 ;  /* 0x000000080e0e7221 */ /* 0x001fe20000010000 */
[----:B------:R-:W-:-:S07]  /*1900*/  FADD.FTZ R15, R15, R9 ;  /* 0x000000090f0f7221 */ /* 0x000fce0000010000 */
.L_x_1822:
[----:B------:R-:W-:Y:S05]  /*1910*/  BSYNC.RECONVERGENT B0 ;  /* 0x0000000000007941 */ /* 0x000fea0003800200 */
.L_x_1815:
[----:B-1----:R-:W1:Y:S01]  /*1920*/  S2R R18, SR_TID.X ;  /* 0x0000000000127919 */ /* 0x002e620000002100 */
[----:B------:R-:W4:Y:S01]  /*1930*/  S2UR UR9, SR_CgaCtaId ;  /* 0x00000000000979c3 */ /* 0x000f220000008800 */
[----:B------:R-:W0:Y:S01]  /*1940*/  LDCU UR10, c[0x0][0x414] ;  /* 0x00008280ff0a77ac */ /* 0x000e220008000800 */
[----:B------:R-:W-:Y:S01]  /*1950*/  MOV R19, UR8 ;  /* 0x0000000800137c02 */ /* 0x000fe20008000f00 */
[----:B------:R-:W-:-:S05]  /*1960*/  UMOV UR5, 0x400 ;  /* 0x0000040000057882 */ /* 0x000fca0000000000 */
[----:B--2---:R-:W2:Y:S08]  /*1970*/  @P0 LDC.64 R16, c[0x0][0x388] ;  /* 0x0000e200ff100b82 */ /* 0x004eb00000000a00 */
[----:B---3--:R-:W3:Y:S01]  /*1980*/  LDC.64 R8, c[0x0][0x398] ;  /* 0x0000e600ff087b82 */ /* 0x008ee20000000a00 */
[----:B----4-:R-:W-:-:S07]  /*1990*/  ULEA UR5, UR9, UR5, 0x18 ;  /* 0x0000000509057291 */ /* 0x010fce000f8ec0ff */
[----:B------:R-:W4:Y:S01]  /*19a0*/  LDC.64 R10, c[0x0][0x3a0] ;  /* 0x0000e800ff0a7b82 */ /* 0x000f220000000a00 */
[----:B-1----:R-:W-:Y:S01]  /*19b0*/  IMAD.SHL.U32 R18, R18, 0x2, RZ ;  /* 0x0000000212127824 */ /* 0x002fe200078e00ff */
[----:B------:R-:W-:Y:S04]  /*19c0*/  @!P3 STS.64 [UR5+0x30], R14 ;  /* 0x0000300eff00b988 */ /* 0x000fe80008000a05 */
[----:B------:R-:W-:-:S04]  /*19d0*/  LOP3.LUT R18, R18, 0x2, RZ, 0xc0, !PT ;  /* 0x0000000212127812 */ /* 0x000fc800078ec0ff */
[----:B------:R-:W-:Y:S01]  /*19e0*/  IADD3 R5, PT, PT, R18, R5, RZ ;  /* 0x0000000512057210 */ /* 0x000fe20007ffe0ff */
[----:B--2---:R-:W-:-:S04]  /*19f0*/  @P0 IMAD.WIDE R18, R19, 0x8, R16 ;  /* 0x0000000813120825 */ /* 0x004fc800078e0210 */
[----:B0-----:R-:W-:Y:S01]  /*1a00*/  @P0 FMUL.FTZ R16, R14, UR10 ;  /* 0x0000000a0e100c20 */ /* 0x001fe20008410000 */
[----:B------:R-:W-:Y:S01]  /*1a10*/  @P0 FMUL.FTZ R17, R15, UR10 ;  /* 0x0000000a0f110c20 */ /* 0x000fe20008410000 */
[----:B---3--:R-:W-:-:S04]  /*1a20*/  IMAD.WIDE R8, R5, 0x4, R8 ;  /* 0x0000000405087825 */ /* 0x008fc800078e0208 */
[----:B------:R0:W-:Y:S01]  /*1a30*/  @P0 STG.E.64 desc[UR14][R18.64], R16 ;  /* 0x0000001012000986 */ /* 0x0001e2000c101b0e */
[----:B----4-:R-:W-:Y:S01]  /*1a40*/  IMAD.WIDE R10, R5, 0x4, R10 ;  /* 0x00000004050a7825 */ /* 0x010fe200078e020a */
[----:B------:R-:W-:Y:S06]  /*1a50*/  BAR.SYNC.DEFER_BLOCKING 0x0 ;  /* 0x0000000000007b1d */ /* 0x000fec0000010000 */
[----:B------:R-:W5:Y:S04]  /*1a60*/  LDG.E.64 R8, desc[UR14][R8.64] ;  /* 0x0000000e08087981 */ /* 0x000f68000c1e1b00 */
[----:B------:R-:W5:Y:S01]  /*1a70*/  LDG.E.64 R10, desc[UR14][R10.64] ;  /* 0x0000000e0a0a7981 */ /* 0x000f62000c1e1b00 */
[----:B0-----:R-:W-:Y:S01]  /*1a80*/  MOV R16, 0x3f800000 ;  /* 0x3f80000000107802 */ /* 0x001fe20000000f00 */
        /* <DEDUP_REMOVED lines=33> */
[----:B--2---:R-:W-:Y:S02]  /*1ca0*/  LEA R14, P1, R6, UR10, 0x1 ;  /* 0x0000000a060e7c11 */ /* 0x004fe4000f8208ff */
[----:B------:R-:W-:Y:S02]  /*1cb0*/  IADD3 R25, PT, PT, R7, R25, RZ ;  /* 0x0000001907197210 */ /* 0x000fe40007ffe0ff */
[----:B------:R-:W-:Y:S02]  /*1cc0*/  F2FP.F16.F32.PACK_AB R7, R24, R19 ;  /* 0x000000131807723e */ /* 0x000fe400000000ff */
[----:B------:R-:W-:-:S05]  /*1cd0*/  LEA.HI.X R15, R6, UR11, R25, 0x1, P1 ;  /* 0x0000000b060f7c11 */ /* 0x000fca00088f0c19 */
[----:B------:R0:W-:Y:S02]  /*1ce0*/  STG.E desc[UR14][R14.64], R7 ;  /* 0x000000070e007986 */ /* 0x0001e4000c10190e */
.L_x_1826:
[----:B------:R-:W-:Y:S05]  /*1cf0*/  BSYNC.RECONVERGENT B1 ;  /* 0x0000000000017941 */ /* 0x000fea0003800200 */
.L_x_1825:
[----:B------:R-:W-:Y:S05]  /*1d00*/  @P2 BRA `(.L_x_1827) ;  /* 0x00000004004c2947 */ /* 0x000fea0003800000 */
[----:B------:R-:W2:Y:S01]  /*1d10*/  LDCU.64 UR10, c[0x0][0x3e0] ;  /* 0x00007c00ff0a77ac */ /* 0x000ea20008000a00 */
[----:B------:R-:W-:Y:S01]  /*1d20*/  FADD.FTZ R13, R13, -R5 ;  /* 0x800000050d0d7221 */ /* 0x000fe20000010000 */
[----:B------:R-:W-:Y:S02]  /*1d30*/  IMAD.MOV.U32 R21, RZ, RZ, R23 ;  /* 0x000000ffff157224 */ /* 0x000fe400078e0017 */
[----:B------:R-:W-:Y:S01]  /*1d40*/  FADD.FTZ R5, R12, -R5 ;  /* 0x800000050c057221 */ /* 0x000fe20000010000 */
[----:B------:R-:W3:Y:S01]  /*1d50*/  LDCU.64 UR12, c[0x0][0x380] ;  /* 0x00007000ff0c77ac */ /* 0x000ee20008000a00 */
[-C--:B-1----:R-:W-:Y:S02]  /*1d60*/  FMUL.FTZ R13, R13, R16.reuse ;  /* 0x000000100d0d7220 */ /* 0x082fe40000410000 */
[----:B------:R-:W-:Y:S02]  /*1d70*/  FMUL.FTZ R16, R5, R16 ;  /* 0x0000001005107220 */ /* 0x000fe40000410000 */
[----:B-----5:R-:W-:-:S02]  /*1d80*/  FFMA.FTZ R5, R8, R13, R10 ;  /* 0x0000000d08057223 */ /* 0x020fc4000001000a */
[----:B------:R-:W-:-:S05]  /*1d90*/  FFMA.FTZ R16, R9, R16, R11 ;  /* 0x0000001009107223 */ /* 0x000fca000001000b */
[----:B------:R-:W-:Y:S01]  /*1da0*/  F2FP.F16.F32.PACK_AB R5, R16, R5 ;  /* 0x000000051005723e */ /* 0x000fe200000000ff */
        /* <DEDUP_REMOVED lines=8> */
.L_x_1824:
        /* <DEDUP_REMOVED lines=29> */
[----:B------:R-:W-:-:S05]  /*2000*/  F2FP.F16.F32.PACK_AB R19, R26, R19 ;  /* 0x000000131a13723e */ /* 0x000fca00000000ff */
[----:B------:R2:W-:Y:S02]  /*2010*/  STG.E desc[UR14][R14.64], R19 ;  /* 0x000000130e007986 */ /* 0x0005e4000c10190e */
.L_x_1829:
[----:B------:R-:W-:Y:S05]  /*2020*/  BSYNC.RECONVERGENT B1 ;  /* 0x0000000000017941 */ /* 0x000fea0003800200 */
.L_x_1828:
        /* <DEDUP_REMOVED lines=17> */
[----:B--2---:R-:W-:Y:S01]  /*2140*/  IMAD R14, R6, UR10, RZ ;  /* 0x0000000a060e7c24 */ /* 0x004fe2000f8e02ff */
[----:B------:R-:W-:-:S06]  /*2150*/  MOV R6, R20 ;  /* 0x0000001400067202 */ /* 0x000fcc0000000f00 */
        /* <DEDUP_REMOVED lines=12> */
[----:B------:R-:W-:-:S05]  /*2220*/  F2FP.F16.F32.PACK_AB R5, R14, R5 ;  /* 0x000000050e05723e */ /* 0x000fca00000000ff */
[----:B------:R3:W-:Y:S02]  /*2230*/  STG.E desc[UR14][R8.64], R5 ;  /* 0x0000000508007986 */ /* 0x0007e4000c10190e */
.L_x_1827:
[----:B------:R-:W-:Y:S05]  /*2240*/  BSYNC.RECONVERGENT B0 ;  /* 0x0000000000007941 */ /* 0x000fea0003800200 */
.L_x_1823:
[----:B------:R-:W-:Y:S02]  /*2250*/  UIADD3 UR8, UPT, UPT, UR19, UR8, URZ ;  /* 0x0000000813087290 */ /* 0x000fe4000fffe0ff */
[----:B------:R-:W-:Y:S02]  /*2260*/  UIADD3 UR4, UPT, UPT, UR4, 0x1, URZ ;  /* 0x0000000104047890 */ /* 0x000fe4000fffe0ff */
[----:B------:R-:W-:-:S09]  /*2270*/  UISETP.GE.AND UP1, UPT, UR8, UR7, UPT ;  /* 0x000000070800728c */ /* 0x000fd2000bf26270 */
[----:B------:R-:W-:Y:S05]  /*2280*/  BRA.U !UP1, `(.L_x_1830) ;  /* 0xffffffdd09c87547 */ /* 0x000fea000b83ffff */
[----:B------:R-:W-:Y:S05]  /*2290*/  EXIT ;  /* 0x000000000000794d */ /* 0x000fea0003800000 */
.L_x_1831:
        /* <DEDUP_REMOVED lines=14> */
.L_x_2516:


//--------------------- .text._Z35group_norm_nhwc_fwd_one_pass_kernelI11Fp16IOFp32WLi256ELi4ELi128EEv26Group_norm_nhwc_fwd_params --------------------------
	.section	.text._Z35group_norm_nhwc_fwd_one_pass_kernelI11Fp16IOFp32WLi256ELi4ELi128EEv26Group_norm_nhwc_fwd_params,"ax",@progbits
	.align	128
        .global         _Z35group_norm_nhwc_fwd_one_pass_kernelI11Fp16IOFp32WLi256ELi4ELi128EEv26Group_norm_nhwc_fwd_params
        .type           _Z35group_norm_nhwc_fwd_one_pass_kernelI11Fp16IOFp32WLi256ELi4ELi128EEv26Group_norm_nhwc_fwd_params,@function
        .size           _Z35group_norm_nhwc_fwd_one_pass_kernelI11Fp16IOFp32WLi256ELi4ELi128EEv26Group_norm_nhwc_fwd_params,(.L_x_2517 - _Z35group_norm_nhwc_fwd_one_pass_kernelI11Fp16IOFp32WLi256ELi4ELi128EEv26Group_norm_nhwc_fwd_params)
        .other          _Z35group_norm_nhwc_fwd_one_pass_kernelI11Fp16IOFp32WLi256ELi4ELi128EEv26Group_norm_nhwc_fwd_params,@"STO_CUDA_ENTRY STV_DEFAULT"
_Z35group_norm_nhwc_fwd_one_pass_kernelI11Fp16IOFp32WLi256ELi4ELi128EEv26Group_norm_nhwc_fwd_params:
.text._Z35group_norm_nhwc_fwd_one_pass_kernelI11Fp16IOFp32WLi256ELi4ELi128EEv26Group_norm_nhwc_fwd_params:
        /* <DEDUP_REMOVED lines=34> */
.L_x_1859:
[----:B0-----:R-:W0:Y:S01]  /*0220*/  LDCU UR5, c[0x0][0x3f8] ;  /* 0x00007f00ff0577ac */ /* 0x001e220008000800 */
[----:B-----5:R-:W-:Y:S01]  /*0230*/  IABS R8, UR9 ;  /* 0x0000000900087c13 */ /* 0x020fe20008000000 */
[C---:B--2---:R-:W-:Y:S01]  /*0240*/  VIADD R9, R22.reuse, 0x40 ;  /* 0x0000004016097836 */ /* 0x044fe20000000000 */
[----:B------:R-:W-:Y:S01]  /*0250*/  IADD3 R16, PT, PT, R22, 0x80, RZ ;  /* 0x0000008016107810 */ /* 0x000fe20007ffe0ff */
[----:B-1----:R-:W1:Y:S01]  /*0260*/  LDCU.64 UR14, c[0x0][0x3e8] ;  /* 0x00007d00ff0e77ac */ /* 0x002e620008000a00 */
[----:B------:R-:W-:Y:S02]  /*0270*/  R2UR UR12, R8 ;  /* 0x00000000080c72ca */ /* 0x000fe400000e0000 */
[----:B------:R-:W-:Y:S01]  /*0280*/  SHF.R.S32.HI R17, RZ, 0x1f, R16 ;  /* 0x0000001fff117819 */ /* 0x000fe20000011410 */
[----:B------:R-:W3:Y:S01]  /*0290*/  LDCU.64 UR18, c[0x0][0x3f0] ;  /* 0x00007e00ff1277ac */ /* 0x000ee20008000a00 */
[----:B0-----:R-:W-:Y:S01]  /*02a0*/  MOV R3, UR5 ;  /* 0x0000000500037c02 */ /* 0x001fe20008000f00 */
[----:B------:R-:W-:-:S03]  /*02b0*/  UISETP.NE.AND UP1, UPT, UR5, URZ, UPT ;  /* 0x000000ff0500728c */ /* 0x000fc6000bf25270 */
[----:B------:R-:W-:Y:S02]  /*02c0*/  IABS R6, R3 ;  /* 0x0000000300067213 */ /* 0x000fe40000000000 */
[----:B-1----:R-:W-:Y:S02]  /*02d0*/  ISETP.GE.U32.AND P2, PT, R9, UR14, PT ;  /* 0x0000000e09007c0c */ /* 0x002fe4000bf46070 */
[----:B------:R-:W0:Y:S01]  /*02e0*/  I2F.RP R3, R6 ;  /* 0x0000000600037306 */ /* 0x000e220000209400 */
[----:B------:R-:W-:-:S04]  /*02f0*/  ISETP.GE.U32.AND P3, PT, R22, UR14, PT ;  /* 0x0000000e16007c0c */ /* 0x000fc8000bf66070 */
[----:B------:R-:W-:-:S03]  /*0300*/  ISETP.GE.AND.EX P3, PT, R2, UR15, PT, P3 ;  /* 0x0000000f02007c0c */ /* 0x000fc6000bf66330 */
[----:B0-----:R-:W0:Y:S02]  /*0310*/  MUFU.RCP R3, R3 ;  /* 0x0000000300037308 */ /* 0x001e240000001000 */
[----:B0-----:R-:W-:-:S06]  /*0320*/  IADD3 R4, PT, PT, R3, 0xffffffe, RZ ;  /* 0x0ffffffe03047810 */ /* 0x001fcc0007ffe0ff */
[----:B------:R0:W1:Y:S02]  /*0330*/  F2I.FTZ.U32.TRUNC.NTZ R5, R4 ;  /* 0x0000000400057305 */ /* 0x000064000021f000 */
[----:B0-----:R-:W-:Y:S01]  /*0340*/  HFMA2 R4, -RZ, RZ, 0, 0 ;  /* 0x00000000ff047431 */ /* 0x001fe200000001ff */
[----:B-1----:R-:W-:Y:S01]  /*0350*/  R2UR UR11, R5 ;  /* 0x00000000050b72ca */ /* 0x002fe200000e0000 */
[----:B------:R-:W-:-:S03]  /*0360*/  IMAD.MOV R7, RZ, RZ, -R5 ;  /* 0x000000ffff077224 */ /* 0x000fc600078e0a05 */
[----:B------:R-:W-:Y:S01]  /*0370*/  R2UR UR10, R4 ;  /* 0x00000000040a72ca */ /* 0x000fe200000e0000 */
[----:B------:R-:W-:-:S12]  /*0380*/  IMAD R7, R7, R6, RZ ;  /* 0x0000000607077224 */ /* 0x000fd800078e02ff */
[----:B------:R-:W-:Y:S01]  /*0390*/  IMAD.HI.U32 R7, R5, R7, UR10 ;  /* 0x0000000a05077e27 */ /* 0x000fe2000f8e0007 */
[----:B---3--:R-:W-:-:S04]  /*03a0*/  MOV R5, UR18 ;  /* 0x0000001200057c02 */ /* 0x008fc80008000f00 */
[----:B------:R-:W-:-:S13]  /*03b0*/  R2UR UR10, R7 ;  /* 0x00000000070a72ca */ /* 0x000fda00000e0000 */
        /* <DEDUP_REMOVED lines=42> */
[----:B------:R-:W-:-:S03]  /*0660*/  @!P1 MOV R28, R26 ;  /* 0x0000001a001c9202 */ /* 0x000fc60000000f00 */
[----:B------:R-:W-:Y:S01]  /*0670*/  @!P2 IMAD.WIDE.U32 R12, R9, R12, R24 ;  /* 0x0000000c090ca225 */ /* 0x000fe200078e0018 */
[----:B------:R-:W-:Y:S01]  /*0680*/  @!P1 MOV R29, R25 ;  /* 0x00000019001d9202 */ /* 0x000fe20000000f00 */
[----:B------:R-:W3:Y:S02]  /*0690*/  @!P3 LDC.64 R8, c[0x0][0x3e0] ;  /* 0x0000f800ff08bb82 */ /* 0x000ee40000000a00 */
[----:B------:R-:W-:Y:S01]  /*06a0*/  @!P1 IMAD R18, R16, R7, R18 ;  /* 0x0000000710129224 */ /* 0x000fe200078e0212 */
[----:B-1----:R-:W-:Y:S01]  /*06b0*/  @!P2 LEA R10, P5, R12, R10, 0x1 ;  /* 0x0000000a0c0aa211 */ /* 0x002fe200078a08ff */
[----:B------:R-:W-:-:S04]  /*06c0*/  @!P1 IMAD.WIDE.U32 R16, R16, R6, R28 ;  /* 0x0000000610109225 */ /* 0x000fc800078e001c */
[----:B------:R-:W1:Y:S01]  /*06d0*/  @!P3 LDC.64 R6, c[0x0][0x390] ;  /* 0x0000e400ff06bb82 */ /* 0x000e620000000a00 */
[----:B------:R-:W-:Y:S01]  /*06e0*/  @!P2 IMAD.IADD R19, R13, 0x1, R19 ;  /* 0x000000010d13a824 */ /* 0x000fe200078e0213 */
[----:B------:R-:W-:-:S04]  /*06f0*/  @!P1 IADD3 R17, PT, PT, R17, R18, RZ ;  /* 0x0000001211119210 */ /* 0x000fc80007ffe0ff */
[----:B------:R-:W-:Y:S02]  /*0700*/  @!P2 LEA.HI.X R11, R12, R11, R19, 0x1, P5 ;  /* 0x0000000b0c0ba211 */ /* 0x000fe400028f0c13 */
[C---:B0-----:R-:W-:Y:S01]  /*0710*/  @!P1 LEA R18, P5, R16.reuse, R4, 0x1 ;  /* 0x0000000410129211 */ /* 0x041fe200078a08ff */
[----:B------:R-:W0:Y:S03]  /*0720*/  @!P4 LDC.64 R12, c[0x0][0x3e0] ;  /* 0x0000f800ff0ccb82 */ /* 0x000e260000000a00 */
[----:B------:R-:W-:Y:S02]  /*0730*/  @!P1 LEA.HI.X R19, R16, R5, R17, 0x1, P5 ;  /* 0x0000000510139211 */ /* 0x000fe400028f0c11 */
[----:B------:R-:W-:Y:S01]  /*0740*/  @!P3 MOV R5, R25 ;  /* 0x000000190005b202 */ /* 0x000fe20000000f00 */
[----:B---3--:R-:W-:-:S04]  /*0750*/  @!P3 IMAD R4, R2, R8, RZ ;  /* 0x000000080204b224 */ /* 0x008fc800078e02ff */
[----:B------:R-:W-:Y:S01]  /*0760*/  @!P3 IMAD R17, R22, R9, R4 ;  /* 0x000000091611b224 */ /* 0x000fe200078e0204 */
[----:B------:R-:W-:-:S05]  /*0770*/  @!P3 MOV R4, R26 ;  /* 0x0000001a0004b202 */ /* 0x000fca0000000f00 */
[----:B------:R-:W-:Y:S02]  /*0780*/  @!P3 IMAD.WIDE.U32 R8, R22, R8, R4 ;  /* 0x000000081608b225 */ /* 0x000fe400078e0004 */
[----:B------:R-:W3:Y:S03]  /*0790*/  @!P4 LDC.64 R4, c[0x0][0x390] ;  /* 0x0000e400ff04cb82 */ /* 0x000ee60000000a00 */
[----:B------:R-:W-:Y:S02]  /*07a0*/  @!P3 IADD3 R9, PT, PT, R9, R17, RZ ;  /* 0x000000110909b210 */ /* 0x000fe40007ffe0ff */
[----:B-1----:R-:W-:Y:S01]  /*07b0*/  @!P3 LEA R6, P5, R8, R6, 0x1 ;  /* 0x000000060806b211 */ /* 0x002fe200078a08ff */
[----:B0-----:R-:W-:-:S03]  /*07c0*/  @!P4 IMAD R14, R14, R12, RZ ;  /* 0x0000000c0e0ec224 */ /* 0x001fc600078e02ff */
[----:B------:R-:W-:Y:S02]  /*07d0*/  @!P3 LEA.HI.X R7, R8, R7, R9, 0x1, P5 ;  /* 0x000000070807b211 */ /* 0x000fe400028f0c09 */
[----:B------:R-:W-:-:S06]  /*07e0*/  CS2R R8, SRZ ;  /* 0x0000000000087805 */ /* 0x000fcc000001ff00 */
[----:B--2---:R0:W2:Y:S01]  /*07f0*/  @!P3 LDG.E R9, desc[UR16][R6.64] ;  /* 0x000000100609b981 */ /* 0x0040a2000c1e1900 */
[----:B------:R-:W-:-:S03]  /*0800*/  @!P4 IMAD R13, R3, R13, R14 ;  /* 0x0000000d030dc224 */ /* 0x000fc600078e020e */
[----:B------:R1:W4:Y:S01]  /*0810*/  @!P2 LDG.E R8, desc[UR16][R10.64] ;  /* 0x000000100a08a981 */ /* 0x000322000c1e1900 */
[----:B0-----:R-:W-:Y:S02]  /*0820*/  @!P4 MOV R6, R26 ;  /* 0x0000001a0006c202 */ /* 0x001fe40000000f00 */
[----:B------:R-:W-:Y:S01]  /*0830*/  @!P4 MOV R7, R25 ;  /* 0x000000190007c202 */ /* 0x000fe20000000f00 */
[----:B------:R-:W-:Y:S02]  /*0840*/  HFMA2 R14, -RZ, RZ, 0, 0 ;  /* 0x00000000ff0e7431 */ /* 0x000fe400000001ff */
[----:B-1----:R-:W-:Y:S02]  /*0850*/  IMAD.MOV.U32 R10, RZ, RZ, RZ ;  /* 0x000000ffff0a7224 */ /* 0x002fe400078e00ff */
[----:B------:R-:W-:-:S04]  /*0860*/  @!P4 IMAD.WIDE.U32 R6, R3, R12, R6 ;  /* 0x0000000c0306c225 */ /* 0x000fc800078e0006 */
[----:B------:R-:W5:Y:S01]  /*0870*/  @!P1 LDG.E R10, desc[UR16][R18.64] ;  /* 0x00000010120a9981 */ /* 0x000f62000c1e1900 */
[----:B------:R-:W-:Y:S02]  /*0880*/  @!P4 IADD3 R3, PT, PT, R7, R13, RZ ;  /* 0x0000000d0703c210 */ /* 0x000fe40007ffe0ff */
[----:B---3--:R-:W-:-:S04]  /*0890*/  @!P4 LEA R12, P2, R6, R4, 0x1 ;  /* 0x00000004060cc211 */ /* 0x008fc800078408ff */
[----:B------:R-:W-:-:S05]  /*08a0*/  @!P4 LEA.HI.X R13, R6, R5, R3, 0x1, P2 ;  /* 0x00000005060dc211 */ /* 0x000fca00010f0c03 */
[----:B------:R0:W3:Y:S01]  /*08b0*/  @!P4 LDG.E R14, desc[UR16][R12.64] ;  /* 0x000000100c0ec981 */ /* 0x0000e2000c1e1900 */
[C---:B------:R-:W-:Y:S02]  /*08c0*/  ISETP.GT.AND P2, PT, R15.reuse, 0x1e, PT ;  /* 0x0000001e0f00780c */ /* 0x040fe40003f44270 */
[----:B------:R-:W-:Y:S01]  /*08d0*/  ISETP.GT.AND P3, PT, R15, 0xf, PT ;  /* 0x0000000f0f00780c */ /* 0x000fe20003f64270 */
[----:B------:R-:W-:Y:S01]  /*08e0*/  BSSY.RECONVERGENT B0, `(.L_x_1832) ;  /* 0x0000039000007945 */ /* 0x000fe20003800200 */
[--C-:B--2---:R-:W-:Y:S02]  /*08f0*/  HADD2.F32 R3, -RZ, R9.reuse.H1_H1 ;  /* 0x30000009ff037230 */ /* 0x104fe40000004100 */
[----:B------:R-:W-:Y:S02]  /*0900*/  HADD2.F32 R4, -RZ, R9.H0_H0 ;  /* 0x20000009ff047230 */ /* 0x000fe40000004100 */
[--C-:B----4-:R-:W-:Y:S02]  /*0910*/  HADD2.F32 R5, -RZ, R8.reuse.H1_H1 ;  /* 0x30000008ff057230 */ /* 0x110fe40000004100 */
[----:B------:R-:W-:Y:S01]  /*0920*/  FMUL.FTZ R9, R3, R3 ;  /* 0x0000000303097220 */ /* 0x000fe20000410000 */
[----:B------:R-:W-:-:S02]  /*0930*/  HADD2.F32 R6, -RZ, R8.H0_H0 ;  /* 0x20000008ff067230 */ /* 0x000fc40000004100 */
[C---:B------:R-:W-:Y:S01]  /*0940*/  FADD.FTZ R8, R4.reuse, R3 ;  /* 0x0000000304087221 */ /* 0x040fe20000010000 */
[----:B------:R-:W-:Y:S01]  /*0950*/  FMUL.FTZ R17, R5, R5 ;  /* 0x0000000505117220 */ /* 0x000fe20000410000 */
[----:B------:R-:W-:Y:S01]  /*0960*/  FFMA.FTZ R9, R4, R4, R9 ;  /* 0x0000000404097223 */ /* 0x000fe20000010009 */
[C---:B------:R-:W-:Y:S01]  /*0970*/  FADD.FTZ R11, R6.reuse, R5 ;  /* 0x00000005060b7221 */ /* 0x040fe20000010000 */
[----:B------:R-:W-:Y:S01]  /*0980*/  FADD.FTZ R8, RZ, R8 ;  /* 0x00000008ff087221 */ /* 0x000fe20000010000 */
[----:B------:R-:W-:Y:S01]  /*0990*/  FFMA.FTZ R16, R6, R6, R17 ;  /* 0x0000000606107223 */ /* 0x000fe20000010011 */
[----:B------:R-:W-:Y:S01]  /*09a0*/  FADD.FTZ R9, RZ, R9 ;  /* 0x00000009ff097221 */ /* 0x000fe20000010000 */
[--C-:B-----5:R-:W-:Y:S02]  /*09b0*/  HADD2.F32 R7, -RZ, R10.reuse.H1_H1 ;  /* 0x3000000aff077230 */ /* 0x120fe40000004100 */
[----:B0-----:R-:W-:-:S03]  /*09c0*/  HADD2.F32 R12, -RZ, R10.H0_H0 ;  /* 0x2000000aff0c7230 */ /* 0x001fc60000004100 */
[----:B------:R-:W-:Y:S01]  /*09d0*/  FMUL.FTZ R17, R7, R7 ;  /* 0x0000000707117220 */ /* 0x000fe20000410000 */
[----:B------:R-:W-:Y:S01]  /*09e0*/  FADD.FTZ R8, R8, R11 ;  /* 0x0000000b08087221 */ /* 0x000fe20000010000 */
[----:B------:R-:W-:Y:S01]  /*09f0*/  FADD.FTZ R9, R9, R16 ;  /* 0x0000001009097221 */ /* 0x000fe20000010000 */
[C---:B------:R-:W-:Y:S01]  /*0a00*/  FADD.FTZ R11, R12.reuse, R7 ;  /* 0x000000070c0b7221 */ /* 0x040fe20000010000 */
[----:B------:R-:W-:Y:S01]  /*0a10*/  FFMA.FTZ R10, R12, R12, R17 ;  /* 0x0000000c0c0a7223 */ /* 0x000fe20000010011 */
[--C-:B---3--:R-:W-:Y:S02]  /*0a20*/  HADD2.F32 R13, -RZ, R14.reuse.H1_H1 ;  /* 0x3000000eff0d7230 */ /* 0x108fe40000004100 */
[----:B------:R-:W-:-:S03]  /*0a30*/  HADD2.F32 R14, -RZ, R14.H0_H0 ;  /* 0x2000000eff0e7230 */ /* 0x000fc60000004100 */
[----:B------:R-:W-:Y:S01]  /*0a40*/  FMUL.FTZ R17, R13, R13 ;  /* 0x0000000d0d117220 */ /* 0x000fe20000410000 */
[----:B------:R-:W-:Y:S01]  /*0a50*/  FADD.FTZ R8, R8, R11 ;  /* 0x0000000b08087221 */ /* 0x000fe20000010000 */
[----:B------:R-:W-:Y:S01]  /*0a60*/  FADD.FTZ R9, R9, R10 ;  /* 0x0000000a09097221 */ /* 0x000fe20000010000 */
[C---:B------:R-:W-:Y:S01]  /*0a70*/  FADD.FTZ R11, R14.reuse, R13 ;  /* 0x0000000d0e0b7221 */ /* 0x040fe20000010000 */
[----:B------:R-:W-:-:S03]  /*0a80*/  FFMA.FTZ R10, R14, R14, R17 ;  /* 0x0000000e0e0a7223 */ /* 0x000fc60000010011 */
[----:B------:R-:W-:Y:S01]  /*0a90*/  FADD.FTZ R8, R8, R11 ;  /* 0x0000000b08087221 */ /* 0x000fe20000010000 */
[----:B------:R-:W-:-:S04]  /*0aa0*/  FADD.FTZ R9, R9, R10 ;  /* 0x0000000a09097221 */ /* 0x000fc80000010000 */
        /* <DEDUP_REMOVED lines=28> */
.L_x_1833:
[----:B------:R-:W-:Y:S05]  /*0c70*/  BSYNC.RECONVERGENT B0 ;  /* 0x0000000000007941 */ /* 0x000fea0003800200 */
.L_x_1832:
        /* <DEDUP_REMOVED lines=16> */
.L_x_1835:
[----:B------:R-:W-:Y:S05]  /*0d80*/  BSYNC.RECONVERGENT B0 ;  /* 0x0000000000007941 */ /* 0x000fea0003800200 */
.L_x_1834:
        /* <DEDUP_REMOVED lines=19> */
[----:B------:R-:W-:Y:S02]  /*0ec0*/  IMAD.U32 R29, RZ, RZ, UR11 ;  /* 0x0000000bff1d7e24 */ /* 0x000fe4000f8e00ff */
[----:B------:R-:W-:Y:S02]  /*0ed0*/  MOV R10, UR12 ;  /* 0x0000000c000a7c02 */ /* 0x000fe40008000f00 */
        /* <DEDUP_REMOVED lines=12> */
.L_x_1838:
[----:B------:R-:W2:Y:S04]  /*0fa0*/  LDG.E.STRONG.GPU R10, desc[UR16][R8.64] ;  /* 0x00000010080a7981 */ /* 0x000ea8000c1ef900 */
[----:B--2---:R-:W-:Y:S01]  /*0fb0*/  CCTL.IVALL ;  /* 0x00000000ff00798f */ /* 0x004fe20002000000 */
[----:B------:R-:W-:Y:S05]  /*0fc0*/  YIELD ;  /* 0x0000000000007946 */ /* 0x000fea0003800000 */
[----:B------:R-:W-:-:S13]  /*0fd0*/  ISETP.NE.AND P4, PT, R10, R19, PT ;  /* 0x000000130a00720c */ /* 0x000fda0003f85270 */
[----:B------:R-:W-:Y:S05]  /*0fe0*/  @P4 BRA `(.L_x_1838) ;  /* 0xfffffffc00ec4947 */ /* 0x000fea000383ffff */
.L_x_1837:
        /* <DEDUP_REMOVED lines=15> */
.L_x_1840:
        /* <DEDUP_REMOVED lines=29> */
[----:B------:R-:W-:Y:S01]  /*12b0*/  IMAD.U32 R8, RZ, RZ, UR26 ;  /* 0x0000001aff087e24 */ /* 0x000fe2000f8e00ff */
[----:B------:R-:W-:Y:S01]  /*12c0*/  MOV R9, UR27 ;  /* 0x0000001b00097c02 */ /* 0x000fe20008000f00 */
        /* <DEDUP_REMOVED lines=12> */
[----:B------:R-:W-:Y:S01]  /*1390*/  MOV R18, UR26 ;  /* 0x0000001a00127c02 */ /* 0x000fe20008000f00 */
[----:B------:R-:W-:-:S06]  /*13a0*/  IMAD.U32 R19, RZ, RZ, UR27 ;  /* 0x0000001bff137e24 */ /* 0x000fcc000f8e00ff */
        /* <DEDUP_REMOVED lines=46> */
.L_x_1839:
[----:B------:R-:W-:-:S04]  /*1690*/  LOP3.LUT R8, R0, 0x7, RZ, 0xc0, !PT ;  /* 0x0000000700087812 */ /* 0x000fc800078ec0ff */
[----:B------:R-:W-:-:S13]  /*16a0*/  ISETP.NE.AND P2, PT, R8, RZ, PT ;  /* 0x000000ff0800720c */ /* 0x000fda0003f45270 */
[----:B------:R-:W-:Y:S05]  /*16b0*/  @!P2 BRA `(.L_x_1836) ;  /* 0x00000004006ca947 */ /* 0x000fea0003800000 */
[----:B------:R-:W-:-:S04]  /*16c0*/  IADD3 R8, PT, PT, R8, -0x1, RZ ;  /* 0xffffffff08087810 */ /* 0x000fc80007ffe0ff */
        /* <DEDUP_REMOVED lines=22> */
[----:B------:R-:W-:Y:S02]  /*1830*/  @!UP1 UIMAD.WIDE.U32 UR12, UR12, 0x8, UR18 ;  /* 0x000000080c0c98a5 */ /* 0x000fe4000f8e0012 */
[----:B------:R-:W-:Y:S01]  /*1840*/  @!UP2 UIMAD UR11, UR11, UR21, UR6 ;  /* 0x000000150b0ba2a4 */ /* 0x000fe2000f8e0206 */
[----:B------:R-:W-:-:S03]  /*1850*/  VOTEU.ALL UP1, P6 ;  /* 0x0000000000ff7886 */ /* 0x000fc60003020000 */
[----:B------:R-:W-:Y:S02]  /*1860*/  MOV R8, UR12 ;  /* 0x0000000c00087c02 */ /* 0x000fe40008000f00 */
[----:B------:R-:W-:Y:S01]  /*1870*/  MOV R9, UR13 ;  /* 0x0000000d00097c02 */ /* 0x000fe20008000f00 */
        /* <DEDUP_REMOVED lines=9> */
[----:B0-----:R-:W-:Y:S01]  /*1910*/  IMAD.U32 R18, RZ, RZ, UR14 ;  /* 0x0000000eff127e24 */ /* 0x001fe2000f8e00ff */
[----:B------:R-:W-:-:S06]  /*1920*/  MOV R19, UR15 ;  /* 0x0000000f00137c02 */ /* 0x000fcc0008000f00 */
        /* <DEDUP_REMOVED lines=10> */
.L_x_1841:
        /* <DEDUP_REMOVED lines=18> */
[----:B------:R-:W0:Y:S01]  /*1af0*/  @!P4 LDG.E.64 R8, desc[UR16][R8.64] ;  /* 0x000000100808c981 */ /* 0x000e22000c1e1b00 */
[----:B------:R-:W-:-:S06]  /*1b00*/  MOV R11, UR13 ;  /* 0x0000000d000b7c02 */ /* 0x000fcc0008000f00 */
[----:B------:R-:W4:Y:S01]  /*1b10*/  @!P2 LDG.E.64 R10, desc[UR16][R10.64] ;  /* 0x000000100a0aa981 */ /* 0x000f22000c1e1b00 */
[----:B-1----:R-:W-:-:S05]  /*1b20*/  IMAD.U32 R18, RZ, RZ, UR5 ;  /* 0x00000005ff127e24 */ /* 0x002fca000f8e00ff */
[----:B------:R-:W-:-:S04]  /*1b30*/  IADD3 R18, PT, PT, R18, 0x2, RZ ;  /* 0x0000000212127810 */ /* 0x000fc80007ffe0ff */
[----:B------:R-:W-:Y:S01]  /*1b40*/  R2UR UR5, R18 ;  /* 0x00000000120572ca */ /* 0x000fe200000e0000 */
[----:B0--3--:R-:W-:Y:S01]  /*1b50*/  @!P4 FADD.FTZ R16, R16, R8 ;  /* 0x000000081010c221 */ /* 0x009fe20000010000 */
[----:B------:R-:W-:-:S03]  /*1b60*/  @!P4 FADD.FTZ R17, R17, R9 ;  /* 0x000000091111c221 */ /* 0x000fc60000010000 */
[----:B----4-:R-:W-:Y:S01]  /*1b70*/  @!P2 FADD.FTZ R16, R16, R10 ;  /* 0x0000000a1010a221 */ /* 0x010fe20000010000 */
[----:B------:R-:W-:-:S09]  /*1b80*/  @!P2 FADD.FTZ R17, R17, R11 ;  /* 0x0000000b1111a221 */ /* 0x000fd20000010000 */
.L_x_1842:
        /* <DEDUP_REMOVED lines=13> */
.L_x_1843:
[----:B------:R-:W-:Y:S05]  /*1c60*/  BSYNC.RECONVERGENT B0 ;  /* 0x0000000000007941 */ /* 0x000fea0003800200 */
.L_x_1836:
[----:B------:R-:W4:Y:S01]  /*1c70*/  @P0 LDC.64 R10, c[0x0][0x388] ;  /* 0x0000e200ff0a0b82 */ /* 0x000f220000000a00 */
[----:B------:R-:W0:Y:S01]  /*1c80*/  LDCU UR12, c[0x0][0x414] ;  /* 0x00008280ff0c77ac */ /* 0x000e220008000800 */
[----:B------:R-:W-:Y:S01]  /*1c90*/  IMAD.U32 R9, RZ, RZ, UR9 ;  /* 0x00000009ff097e24 */ /* 0x000fe2000f8e00ff */
[----:B--2---:R-:W-:Y:S01]  /*1ca0*/  IADD3 R19, PT, PT, R23, UR10, RZ ;  /* 0x0000000a17137c10 */ /* 0x004fe2000fffe0ff */
[----:B------:R-:W-:-:S04]  /*1cb0*/  UMOV UR5, 0x400 ;  /* 0x0000040000057882 */ /* 0x000fc80000000000 */
        /* <DEDUP_REMOVED lines=25> */
[----:B------:R-:W-:Y:S01]  /*1e50*/  IADD3 R17, PT, PT, R22, 0x80, RZ ;  /* 0x0000008016117810 */ /* 0x000fe20007ffe0ff */
        /* <DEDUP_REMOVED lines=12> */
[----:B------:R-:W-:Y:S01]  /*1f20*/  MOV R19, R25 ;  /* 0x0000001900137202 */ /* 0x000fe20000000f00 */
[----:B------:R-:W1:Y:S01]  /*1f30*/  LDCU.64 UR10, c[0x0][0x380] ;  /* 0x00007000ff0a77ac */ /* 0x000e620008000a00 */
[----:B------:R-:W-:Y:S01]  /*1f40*/  FMUL.FTZ R3, R4, UR5 ;  /* 0x0000000504037c20 */ /* 0x000fe20008410000 */
[----:B------:R-:W-:-:S03]  /*1f50*/  FMUL.FTZ R18, R18, UR5 ;  /* 0x0000000512127c20 */ /* 0x000fc60008410000 */
[----:B-----5:R-:W-:Y:S01]  /*1f60*/  FFMA.FTZ R3, R8, R3, R10 ;  /* 0x0000000308037223 */ /* 0x020fe2000001000a */
[----:B------:R-:W-:-:S05]  /*1f70*/  FFMA.FTZ R18, R9, R18, R11 ;  /* 0x0000001209127223 */ /* 0x000fca000001000b */
[----:B------:R-:W-:Y:S02]  /*1f80*/  F2FP.F16.F32.PACK_AB R3, R18, R3 ;  /* 0x000000031203723e */ /* 0x000fe400000000ff */
[----:B------:R-:W-:Y:S01]  /*1f90*/  MOV R18, R26 ;  /* 0x0000001a00127202 */ /* 0x000fe20000000f00 */
[----:B0-----:R-:W-:-:S04]  /*1fa0*/  IMAD R29, R2, UR14, RZ ;  /* 0x0000000e021d7c24 */ /* 0x001fc8000f8e02ff */
[----:B------:R-:W-:-:S04]  /*1fb0*/  IMAD.WIDE.U32 R18, R22, UR14, R18 ;  /* 0x0000000e16127c25 */ /* 0x000fc8000f8e0012 */
[----:B------:R-:W-:Y:S01]  /*1fc0*/  IMAD R29, R22, UR15, R29 ;  /* 0x0000000f161d7c24 */ /* 0x000fe2000f8e021d */
[----:B-1----:R-:W-:-:S03]  /*1fd0*/  LEA R28, P1, R18, UR10, 0x1 ;  /* 0x0000000a121c7c11 */ /* 0x002fc6000f8208ff */
[----:B------:R-:W-:-:S05]  /*1fe0*/  IMAD.IADD R29, R19, 0x1, R29 ;  /* 0x00000001131d7824 */ /* 0x000fca00078e021d */
[----:B------:R-:W-:-:S05]  /*1ff0*/  LEA.HI.X R29, R18, UR11, R29, 0x1, P1 ;  /* 0x0000000b121d7c11 */ /* 0x000fca00088f0c1d */
[----:B------:R0:W-:Y:S02]  /*2000*/  STG.E desc[UR16][R28.64], R3 ;  /* 0x000000031c007986 */ /* 0x0001e4000c101910 */
.L_x_1847:
[----:B------:R-:W-:Y:S05]  /*2010*/  BSYNC.RECONVERGENT B1 ;  /* 0x0000000000017941 */ /* 0x000fea0003800200 */
.L_x_1846:
[----:B------:R-:W-:Y:S01]  /*2020*/  IADD3 R19, PT, PT, R22, 0x40, RZ ;  /* 0x0000004016137810 */ /* 0x000fe20007ffe0ff */
[----:B------:R-:W-:Y:S03]  /*2030*/  BSSY.RECONVERGENT B1, `(.L_x_1848) ;  /* 0x0000017000017945 */ /* 0x000fe60003800200 */
[----:B------:R-:W-:Y:S02]  /*2040*/  ISETP.GE.U32.AND P1, PT, R19, UR12, PT ;  /* 0x0000000c13007c0c */ /* 0x000fe4000bf26070 */
[----:B------:R-:W-:-:S04]  /*2050*/  SHF.R.S32.HI R4, RZ, 0x1f, R19 ;  /* 0x0000001fff047819 */ /* 0x000fc80000011413 */
[----:B------:R-:W-:-:S13]  /*2060*/  ISETP.GE.AND.EX P1, PT, R4, UR13, PT, P1 ;  /* 0x0000000d04007c0c */ /* 0x000fda000bf26310 */
[----:B------:R-:W-:Y:S05]  /*2070*/  @P1 BRA `(.L_x_1849) ;  /* 0x0000000000481947 */ /* 0x000fea0003800000 */
[----:B------:R-:W1:Y:S01]  /*2080*/  LDCU.64 UR10, c[0x0][0x3e0] ;  /* 0x00007c00ff0a77ac */ /* 0x000e620008000a00 */
[--C-:B------:R-:W-:Y:S01]  /*2090*/  FADD.FTZ R18, R5, -R16.reuse ;  /* 0x8000001005127221 */ /* 0x100fe20000010000 */
[----:B------:R-:W-:Y:S01]  /*20a0*/  MOV R5, R25 ;  /* 0x0000001900057202 */ /* 0x000fe20000000f00 */
[----:B------:R-:W-:Y:S01]  /*20b0*/  FADD.FTZ R6, R6, -R16 ;  /* 0x8000001006067221 */ /* 0x000fe20000010000 */
[----:B------:R-:W2:Y:S01]  /*20c0*/  LDCU.64 UR14, c[0x0][0x380] ;  /* 0x00007000ff0e77ac */ /* 0x000ea20008000a00 */
[----:B------:R-:W-:-:S04]  /*20d0*/  FMUL.FTZ R18, R18, UR5 ;  /* 0x0000000512127c20 */ /* 0x000fc80008410000 */
[----:B0----5:R-:W-:Y:S01]  /*20e0*/  FFMA.FTZ R29, R9, R18, R11 ;  /* 0x00000012091d7223 */ /* 0x021fe2000001000b */
[----:B-1----:R-:W-:-:S04]  /*20f0*/  IMAD R4, R4, UR10, RZ ;  /* 0x0000000a04047c24 */ /* 0x002fc8000f8e02ff */
[----:B------:R-:W-:Y:S01]  /*2100*/  IMAD R3, R19, UR11, R4 ;  /* 0x0000000b13037c24 */ /* 0x000fe2000f8e0204 */
[----:B------:R-:W-:-:S05]  /*2110*/  MOV R4, R26 ;  /* 0x0000001a00047202 */ /* 0x000fca0000000f00 */
[----:B------:R-:W-:-:S04]  /*2120*/  IMAD.WIDE.U32 R4, R19, UR10, R4 ;  /* 0x0000000a13047c25 */ /* 0x000fc8000f8e0004 */
[----:B------:R-:W-:-:S04]  /*2130*/  FMUL.FTZ R19, R6, UR5 ;  /* 0x0000000506137c20 */ /* 0x000fc80008410000 */
[----:B------:R-:W-:Y:S01]  /*2140*/  FFMA.FTZ R6, R8, R19, R10 ;  /* 0x0000001308067223 */ /* 0x000fe2000001000a */
[----:B------:R-:W-:Y:S02]  /*2150*/  IADD3 R3, PT, PT, R5, R3, RZ ;  /* 0x0000000305037210 */ /* 0x000fe40007ffe0ff */
[----:B--2---:R-:W-:-:S04]  /*2160*/  LEA R18, P1, R4, UR14, 0x1 ;  /* 0x0000000e04127c11 */ /* 0x004fc8000f8208ff */
[----:B------:R-:W-:Y:S02]  /*2170*/  LEA.HI.X R19, R4, UR15, R3, 0x1, P1 ;  /* 0x0000000f04137c11 */ /* 0x000fe400088f0c03 */
[----:B------:R-:W-:-:S05]  /*2180*/  F2FP.F16.F32.PACK_AB R3, R29, R6 ;  /* 0x000000061d03723e */ /* 0x000fca00000000ff */
[----:B------:R1:W-:Y:S02]  /*2190*/  STG.E desc[UR16][R18.64], R3 ;  /* 0x0000000312007986 */ /* 0x0003e4000c101910 */
.L_x_1849:
[----:B------:R-:W-:Y:S05]  /*21a0*/  BSYNC.RECONVERGENT B1 ;  /* 0x0000000000017941 */ /* 0x000fea0003800200 */
.L_x_1848:
[----:B------:R-:W-:Y:S01]  /*21b0*/  SHF.R.S32.HI R4, RZ, 0x1f, R17 ;  /* 0x0000001fff047819 */ /* 0x000fe20000011411 */
[----:B01----:R-:W-:Y:S01]  /*21c0*/  VIADD R3, R22, 0xc0 ;  /* 0x000000c016037836 */ /* 0x003fe20000000000 */
[----:B------:R-:W-:Y:S01]  /*21d0*/  ISETP.GE.U32.AND P1, PT, R17, UR12, PT ;  /* 0x0000000c11007c0c */ /* 0x000fe2000bf26070 */
[----:B------:R-:W-:Y:S03]  /*21e0*/  BSSY.RECONVERGENT B1, `(.L_x_1850) ;  /* 0x0000018000017945 */ /* 0x000fe60003800200 */
[----:B------:R-:W-:Y:S02]  /*21f0*/  ISETP.GE.AND.EX P1, PT, R4, UR13, PT, P1 ;  /* 0x0000000d04007c0c */ /* 0x000fe4000bf26310 */
[----:B------:R-:W-:Y:S02]  /*2200*/  ISETP.GE.U32.AND P2, PT, R3, UR12, PT ;  /* 0x0000000c03007c0c */ /* 0x000fe4000bf46070 */
[----:B------:R-:W-:-:S04]  /*2210*/  SHF.R.S32.HI R18, RZ, 0x1f, R3 ;  /* 0x0000001fff127819 */ /* 0x000fc80000011403 */
        /* <DEDUP_REMOVED lines=17> */
[----:B------:R-:W-:Y:S02]  /*2330*/  F2FP.F16.F32.PACK_AB R5, R12, R17 ;  /* 0x000000110c05723e */ /* 0x000fe400000000ff */
[----:B------:R-:W-:-:S05]  /*2340*/  LEA.HI.X R7, R4, UR15, R7, 0x1, P1 ;  /* 0x0000000f04077c11 */ /* 0x000fca00088f0c07 */
[----:B------:R0:W-:Y:S04]  /*2350*/  STG.E desc[UR16][R6.64], R5 ;  /* 0x0000000506007986 */ /* 0x0001e8000c101910 */
.L_x_1851:
[----:B------:R-:W-:Y:S05]  /*2360*/  BSYNC.RECONVERGENT B1 ;  /* 0x0000000000017941 */ /* 0x000fea0003800200 */
.L_x_1850:
[----:B------:R-:W-:Y:S05]  /*2370*/  @P2 BRA `(.L_x_1852) ;  /* 0x0000000800602947 */ /* 0x000fea0003800000 */
[----:B------:R-:W1:Y:S01]  /*2380*/  LDCU.64 UR10, c[0x0][0x3e0] ;  /* 0x00007c00ff0a77ac */ /* 0x000e620008000a00 */
[----:B------:R-:W-:Y:S01]  /*2390*/  MOV R24, R26 ;  /* 0x0000001a00187202 */ /* 0x000fe20000000f00 */
[--C-:B------:R-:W-:Y:S01]  /*23a0*/  FADD.FTZ R14, R14, -R16.reuse ;  /* 0x800000100e0e7221 */ /* 0x100fe20000010000 */
[----:B------:R-:W-:Y:S01]  /*23b0*/  FADD.FTZ R13, R13, -R16 ;  /* 0x800000100d0d7221 */ /* 0x000fe20000010000 */
[----:B------:R-:W2:Y:S02]  /*23c0*/  LDCU.64 UR12, c[0x0][0x380] ;  /* 0x00007000ff0c77ac */ /* 0x000ea40008000a00 */
[----:B0-----:R-:W-:Y:S01]  /*23d0*/  FMUL.FTZ R5, R14, UR5 ;  /* 0x000000050e057c20 */ /* 0x001fe20008410000 */
[----:B------:R-:W-:-:S04]  /*23e0*/  FMUL.FTZ R4, R13, UR5 ;  /* 0x000000050d047c20 */ /* 0x000fc80008410000 */
[----:B-----5:R-:W-:Y:S01]  /*23f0*/  FFMA.FTZ R6, R9, R4, R11 ;  /* 0x0000000409067223 */ /* 0x020fe2000001000b */
[----:B-1----:R-:W-:Y:S02]  /*2400*/  IMAD R18, R18, UR10, RZ ;  /* 0x0000000a12127c24 */ /* 0x002fe4000f8e02ff */
[----:B------:R-:W-:-:S04]  /*2410*/  IMAD.WIDE.U32 R24, R3, UR10, R24 ;  /* 0x0000000a03187c25 */ /* 0x000fc8000f8e0018 */
[----:B------:R-:W-:Y:S02]  /*2420*/  IMAD R7, R3, UR11, R18 ;  /* 0x0000000b03077c24 */ /* 0x000fe4000f8e0212 */
[----:B------:R-:W-:Y:S01]  /*2430*/  FFMA.FTZ R3, R8, R5, R10 ;  /* 0x0000000508037223 */ /* 0x000fe2000001000a */
[----:B--2---:R-:W-:Y:S01]  /*2440*/  LEA R4, P1, R24, UR12, 0x1 ;  /* 0x0000000c18047c11 */ /* 0x004fe2000f8208ff */
[----:B------:R-:W-:-:S03]  /*2450*/  IMAD.IADD R7, R25, 0x1, R7 ;  /* 0x0000000119077824 */ /* 0x000fc600078e0207 */
[----:B------:R-:W-:Y:S02]  /*2460*/  F2FP.F16.F32.PACK_AB R3, R6, R3 ;  /* 0x000000030603723e */ /* 0x000fe400000000ff */
[----:B------:R-:W-:-:S05]  /*2470*/  LEA.HI.X R5, R24, UR13, R7, 0x1, P1 ;  /* 0x0000000d18057c11 */ /* 0x000fca00088f0c07 */
[----:B------:R1:W-:Y:S01]  /*2480*/  STG.E desc[UR16][R4.64], R3 ;  /* 0x0000000304007986 */ /* 0x0003e2000c101910 */
[----:B------:R-:W-:Y:S05]  /*2490*/  BRA `(.L_x_1852) ;  /* 0x0000000800187947 */ /* 0x000fea0003800000 */
.L_x_1845:
        /* <DEDUP_REMOVED lines=20> */
[----:B------:R-:W-:-:S06]  /*25e0*/  MOV R28, R26 ;  /* 0x0000001a001c7202 */ /* 0x000fcc0000000f00 */
[----:B------:R-:W3:Y:S01]  /*25f0*/  MUFU.RCP R29, R18 ;  /* 0x00000012001d7308 */ /* 0x000ee20000001000 */
[----:B--2---:R-:W-:Y:S01]  /*2600*/  FMUL.FTZ R4, R4, R19 ;  /* 0x0000001304047220 */ /* 0x004fe20000410000 */
[----:B---3--:R-:W-:Y:S01]  /*2610*/  FMUL.FTZ R3, R3, R29 ;  /* 0x0000001d03037220 */ /* 0x008fe20000410000 */
[----:B------:R-:W-:-:S04]  /*2620*/  MOV R29, R25 ;  /* 0x00000019001d7202 */ /* 0x000fc80000000f00 */
        /* <DEDUP_REMOVED lines=8> */
.L_x_1854:
[----:B------:R-:W-:Y:S05]  /*26b0*/  BSYNC.RECONVERGENT B1 ;  /* 0x0000000000017941 */ /* 0x000fea0003800200 */
.L_x_1853:
[C---:B0-----:R-:W-:Y:S01]  /*26c0*/  IADD3 R18, PT, PT, R22.reuse, 0x40, RZ ;  /* 0x0000004016127810 */ /* 0x041fe20007ffe0ff */
[----:B------:R-:W-:Y:S01]  /*26d0*/  BSSY.RECONVERGENT B1, `(.L_x_1855) ;  /* 0x0000022000017945 */ /* 0x000fe20003800200 */
[----:B------:R-:W-:Y:S02]  /*26e0*/  VIADD R3, R22, 0xc0 ;  /* 0x000000c016037836 */ /* 0x000fe40000000000 */
[----:B------:R-:W-:Y:S02]  /*26f0*/  ISETP.GE.U32.AND P2, PT, R18, UR10, PT ;  /* 0x0000000a12007c0c */ /* 0x000fe4000bf46070 */
[----:B------:R-:W-:-:S04]  /*2700*/  SHF.R.S32.HI R4, RZ, 0x1f, R18 ;  /* 0x0000001fff047819 */ /* 0x000fc80000011412 */
        /* <DEDUP_REMOVED lines=17> */
[----:B------:R3:W4:Y:S01]  /*2820*/  MUFU.RCP R28, R5 ;  /* 0x00000005001c7308 */ /* 0x0007220000001000 */
[----:B--2---:R-:W-:Y:S01]  /*2830*/  FMUL.FTZ R6, R6, R29 ;  /* 0x0000001d06067220 */ /* 0x004fe20000410000 */
[----:B0-----:R-:W-:Y:S01]  /*2840*/  IMAD R29, R4, UR12, RZ ;  /* 0x0000000c041d7c24 */ /* 0x001fe2000f8e02ff */
[----:B------:R-:W-:Y:S02]  /*2850*/  MOV R4, R26 ;  /* 0x0000001a00047202 */ /* 0x000fe40000000f00 */
[----:B---3--:R-:W-:Y:S01]  /*2860*/  MOV R5, R25 ;  /* 0x0000001900057202 */ /* 0x008fe20000000f00 */
[----:B----4-:R-:W-:Y:S01]  /*2870*/  FMUL.FTZ R19, R19, R28 ;  /* 0x0000001c13137220 */ /* 0x010fe20000410000 */
[C---:B------:R-:W-:Y:S02]  /*2880*/  IMAD R28, R18.reuse, UR13, R29 ;  /* 0x0000000d121c7c24 */ /* 0x040fe4000f8e021d */
[----:B------:R-:W-:Y:S02]  /*2890*/  IMAD.WIDE.U32 R4, R18, UR12, R4 ;  /* 0x0000000c12047c25 */ /* 0x000fe4000f8e0004 */
[----:B------:R-:W-:-:S03]  /*28a0*/  F2FP.F16.F32.PACK_AB R19, R19, R6 ;  /* 0x000000061313723e */ /* 0x000fc600000000ff */
[----:B------:R-:W-:Y:S02]  /*28b0*/  IADD3 R29, PT, PT, R5, R28, RZ ;  /* 0x0000001c051d7210 */ /* 0x000fe40007ffe0ff */
[----:B-1----:R-:W-:-:S04]  /*28c0*/  LEA R28, P2, R4, UR14, 0x1 ;  /* 0x0000000e041c7c11 */ /* 0x002fc8000f8408ff */
[----:B------:R-:W-:-:S05]  /*28d0*/  LEA.HI.X R29, R4, UR15, R29, 0x1, P2 ;  /* 0x0000000f041d7c11 */ /* 0x000fca00090f0c1d */
[----:B------:R0:W-:Y:S04]  /*28e0*/  STG.E desc[UR16][R28.64], R19 ;  /* 0x000000131c007986 */ /* 0x0001e8000c101910 */
.L_x_1856:
[----:B------:R-:W-:Y:S05]  /*28f0*/  BSYNC.RECONVERGENT B1 ;  /* 0x0000000000017941 */ /* 0x000fea0003800200 */
.L_x_1855:
[----:B------:R-:W-:Y:S01]  /*2900*/  ISETP.GE.U32.AND P2, PT, R3, UR10, PT ;  /* 0x0000000a03007c0c */ /* 0x000fe2000bf46070 */
[----:B------:R-:W-:Y:S01]  /*2910*/  BSSY.RECONVERGENT B1, `(.L_x_1857) ;  /* 0x0000021000017945 */ /* 0x000fe20003800200 */
[----:B------:R-:W-:-:S04]  /*2920*/  SHF.R.S32.HI R6, RZ, 0x1f, R3 ;  /* 0x0000001fff067819 */ /* 0x000fc80000011403 */
[----:B------:R-:W-:Y:S01]  /*2930*/  ISETP.GE.AND.EX P2, PT, R6, UR11, PT, P2 ;  /* 0x0000000b06007c0c */ /* 0x000fe2000bf46320 */
[----:B------:R-:W-:-:S12]  /*2940*/  @P1 BRA `(.L_x_1858) ;  /* 0x0000000000741947 */ /* 0x000fd80003800000 */
[--C-:B------:R-:W-:Y:S01]  /*2950*/  FADD.FTZ R7, R7, -R16.reuse ;  /* 0x8000001007077221 */ /* 0x100fe20000010000 */
[----:B------:R-:W-:Y:S01]  /*2960*/  FADD.FTZ R12, R12, -R16 ;  /* 0x800000100c0c7221 */ /* 0x000fe20000010000 */
[----:B------:R-:W1:Y:S02]  /*2970*/  LDCU.64 UR12, c[0x0][0x3e0] ;  /* 0x00007c00ff0c77ac */ /* 0x000e640008000a00 */
[----:B------:R-:W-:Y:S01]  /*2980*/  FMUL.FTZ R18, R7, UR5 ;  /* 0x0000000507127c20 */ /* 0x000fe20008410000 */
[----:B0-----:R-:W-:Y:S01]  /*2990*/  FMUL.FTZ R19, R12, UR5 ;  /* 0x000000050c137c20 */ /* 0x001fe20008410000 */
[----:B------:R-:W0:Y:S01]  /*29a0*/  LDCU.64 UR14, c[0x0][0x380] ;  /* 0x00007000ff0e77ac */ /* 0x000e220008000a00 */
[----:B------:R-:W-:Y:S01]  /*29b0*/  SHF.R.S32.HI R12, RZ, 0x1f, R17 ;  /* 0x0000001fff0c7819 */ /* 0x000fe20000011411 */
        /* <DEDUP_REMOVED lines=9> */
[----:B------:R-:W-:-:S06]  /*2a50*/  IMAD.MOV.U32 R5, RZ, RZ, R25 ;  /* 0x000000ffff057224 */ /* 0x000fcc00078e0019 */
[----:B------:R-:W2:Y:S01]  /*2a60*/  MUFU.RCP R7, R7 ;  /* 0x0000000700077308 */ /* 0x000ea20000001000 */
[----:B-1----:R-:W-:Y:S01]  /*2a70*/  FADD.FTZ R29, R4, 1 ;  /* 0x3f800000041d7421 */ /* 0x002fe20000010000 */
[----:B------:R-:W-:-:S06]  /*2a80*/  MOV R4, R26 ;  /* 0x0000001a00047202 */ /* 0x000fcc0000000f00 */
[----:B------:R-:W1:Y:S01]  /*2a90*/  MUFU.RCP R28, R29 ;  /* 0x0000001d001c7308 */ /* 0x000e620000001000 */
[----:B------:R-:W-:-:S05]  /*2aa0*/  IMAD.WIDE.U32 R4, R17, UR12, R4 ;  /* 0x0000000c11047c25 */ /* 0x000fca000f8e0004 */
[----:B------:R-:W-:Y:S01]  /*2ab0*/  IADD3 R5, PT, PT, R5, R12, RZ ;  /* 0x0000000c05057210 */ /* 0x000fe20007ffe0ff */
[----:B--2---:R-:W-:Y:S01]  /*2ac0*/  FMUL.FTZ R17, R18, R7 ;  /* 0x0000000712117220 */ /* 0x004fe20000410000 */
[----:B0-----:R-:W-:Y:S01]  /*2ad0*/  LEA R18, P1, R4, UR14, 0x1 ;  /* 0x0000000e04127c11 */ /* 0x001fe2000f8208ff */
[----:B-1----:R-:W-:-:S03]  /*2ae0*/  FMUL.FTZ R28, R19, R28 ;  /* 0x0000001c131c7220 */ /* 0x002fc60000410000 */
[----:B------:R-:W-:Y:S02]  /*2af0*/  LEA.HI.X R19, R4, UR15, R5, 0x1, P1 ;  /* 0x0000000f04137c11 */ /* 0x000fe400088f0c05 */
[----:B------:R-:W-:-:S05]  /*2b00*/  F2FP.F16.F32.PACK_AB R17, R17, R28 ;  /* 0x0000001c1111723e */ /* 0x000fca00000000ff */
[----:B------:R1:W-:Y:S02]  /*2b10*/  STG.E desc[UR16][R18.64], R17 ;  /* 0x0000001112007986 */ /* 0x0003e4000c101910 */
.L_x_1858:
[----:B------:R-:W-:Y:S05]  /*2b20*/  BSYNC.RECONVERGENT B1 ;  /* 0x0000000000017941 */ /* 0x000fea0003800200 */
.L_x_1857:
[----:B------:R-:W-:Y:S05]  /*2b30*/  @P2 BRA `(.L_x_1852) ;  /* 0x0000000000702947 */ /* 0x000fea0003800000 */
[--C-:B------:R-:W-:Y:S01]  /*2b40*/  FADD.FTZ R14, R14, -R16.reuse ;  /* 0x800000100e0e7221 */ /* 0x100fe20000010000 */
[----:B------:R-:W-:Y:S01]  /*2b50*/  FADD.FTZ R13, R13, -R16 ;  /* 0x800000100d0d7221 */ /* 0x000fe20000010000 */
[----:B------:R-:W2:Y:S02]  /*2b60*/  LDCU.64 UR10, c[0x0][0x3e0] ;  /* 0x00007c00ff0a77ac */ /* 0x000ea40008000a00 */
[----:B------:R-:W-:Y:S01]  /*2b70*/  FMUL.FTZ R5, R14, UR5 ;  /* 0x000000050e057c20 */ /* 0x000fe20008410000 */
[----:B------:R-:W3:Y:S03]  /*2b80*/  LDCU.64 UR12, c[0x0][0x380] ;  /* 0x00007000ff0c77ac */ /* 0x000ee60008000a00 */
[----:B-----5:R-:W-:Y:S01]  /*2b90*/  FFMA.FTZ R8, R8, R5, R10 ;  /* 0x0000000508087223 */ /* 0x020fe2000001000a */
[----:B------:R-:W-:Y:S01]  /*2ba0*/  FMUL.FTZ R10, R13, UR5 ;  /* 0x000000050d0a7c20 */ /* 0x000fe20008410000 */
[----:B------:R-:W-:-:S02]  /*2bb0*/  MOV R5, R25 ;  /* 0x0000001900057202 */ /* 0x000fc40000000f00 */
[----:B------:R-:W-:Y:S01]  /*2bc0*/  FMUL.FTZ R4, R8, -1.4426950216293334961 ;  /* 0xbfb8aa3b08047820 */ /* 0x000fe20000410000 */
[----:B------:R-:W-:-:S04]  /*2bd0*/  FFMA.FTZ R9, R9, R10, R11 ;  /* 0x0000000a09097223 */ /* 0x000fc8000001000b */
[----:B------:R-:W-:Y:S01]  /*2be0*/  FMUL.FTZ R11, R9, -1.4426950216293334961 ;  /* 0xbfb8aa3b090b7820 */ /* 0x000fe20000410000 */
[----:B------:R-:W4:Y:S01]  /*2bf0*/  MUFU.EX2 R4, R4 ;  /* 0x0000000400047308 */ /* 0x000f220000000800 */
[----:B--2---:R-:W-:-:S07]  /*2c00*/  IMAD R6, R6, UR10, RZ ;  /* 0x0000000a06067c24 */ /* 0x004fce000f8e02ff */
[----:B------:R-:W2:Y:S01]  /*2c10*/  MUFU.EX2 R11, R11 ;  /* 0x0000000b000b7308 */ /* 0x000ea20000000800 */
[----:B----4-:R-:W-:Y:S01]  /*2c20*/  FADD.FTZ R10, R4, 1 ;  /* 0x3f800000040a7421 */ /* 0x010fe20000010000 */
[----:B------:R-:W-:-:S06]  /*2c30*/  MOV R4, R26 ;  /* 0x0000001a00047202 */ /* 0x000fcc0000000f00 */
[----:B------:R-:W4:Y:S01]  /*2c40*/  MUFU.RCP R7, R10 ;  /* 0x0000000a00077308 */ /* 0x000f220000001000 */
[----:B------:R-:W-:-:S04]  /*2c50*/  IMAD.WIDE.U32 R4, R3, UR10, R4 ;  /* 0x0000000a03047c25 */ /* 0x000fc8000f8e0004 */
[----:B--2---:R-:W-:Y:S01]  /*2c60*/  FADD.FTZ R12, R11, 1 ;  /* 0x3f8000000b0c7421 */ /* 0x004fe20000010000 */
[----:B------:R-:W-:Y:S01]  /*2c70*/  IMAD R3, R3, UR11, R6 ;  /* 0x0000000b03037c24 */ /* 0x000fe2000f8e0206 */
[----:B---3--:R-:W-:-:S04]  /*2c80*/  LEA R6, P1, R4, UR12, 0x1 ;  /* 0x0000000c04067c11 */ /* 0x008fc8000f8208ff */
[----:B------:R-:W2:Y:S01]  /*2c90*/  MUFU.RCP R12, R12 ;  /* 0x0000000c000c7308 */ /* 0x000ea20000001000 */
[----:B------:R-:W-:Y:S01]  /*2ca0*/  IADD3 R3, PT, PT, R5, R3, RZ ;  /* 0x0000000305037210 */ /* 0x000fe20007ffe0ff */
[----:B----4-:R-:W-:-:S03]  /*2cb0*/  FMUL.FTZ R8, R8, R7 ;  /* 0x0000000708087220 */ /* 0x010fc60000410000 */
[----:B------:R-:W-:Y:S01]  /*2cc0*/  LEA.HI.X R7, R4, UR13, R3, 0x1, P1 ;  /* 0x0000000d04077c11 */ /* 0x000fe200088f0c03 */
[----:B--2---:R-:W-:-:S05]  /*2cd0*/  FMUL.FTZ R9, R9, R12 ;  /* 0x0000000c09097220 */ /* 0x004fca0000410000 */
[----:B------:R-:W-:-:S05]  /*2ce0*/  F2FP.F16.F32.PACK_AB R9, R9, R8 ;  /* 0x000000080909723e */ /* 0x000fca00000000ff */
[----:B------:R2:W-:Y:S02]  /*2cf0*/  STG.E desc[UR16][R6.64], R9 ;  /* 0x0000000906007986 */ /* 0x0005e4000c101910 */
.L_x_1852:
[----:B------:R-:W-:Y:S05]  /*2d00*/  BSYNC.RECONVERGENT B0 ;  /* 0x0000000000007941 */ /* 0x000fea0003800200 */
.L_x_1844:
[----:B------:R-:W-:Y:S02]  /*2d10*/  UIADD3 UR9, UPT, UPT, UR21, UR9, URZ ;  /* 0x0000000915097290 */ /* 0x000fe4000fffe0ff */
[----:B------:R-:W-:Y:S02]  /*2d20*/  UIADD3 UR4, UPT, UPT, UR4, 0x1, URZ ;  /* 0x0000000104047890 */ /* 0x000fe4000fffe0ff */
[----:B------:R-:W-:-:S09]  /*2d30*/  UISETP.GE.AND UP1, UPT, UR9, UR7, UPT ;  /* 0x000000070900728c */ /* 0x000fd2000bf26270 */
[----:B------:R-:W-:Y:S05]  /*2d40*/  BRA.U !UP1, `(.L_x_1859) ;  /* 0xffffffd509347547 */ /* 0x000fea000b83ffff */
[----:B------:R-:W-:Y:S05]  /*2d50*/  EXIT ;  /* 0x000000000000794d */ /* 0x000fea0003800000 */
.L_x_1860:
        /* <DEDUP_REMOVED lines=10> */
.L_x_2517:


//--------------------- .text._Z35group_norm_nhwc_fwd_one_pass_kernelI11Fp16IOFp32WLi512ELi4ELi128EEv26Group_norm_nhwc_fwd_params --------------------------
	.section	.text._Z35group_norm_nhwc_fwd_one_pass_kernelI11Fp16IOFp32WLi512ELi4ELi128EEv26Group_norm_nhwc_fwd_params,"ax",@progbits
	.align	128
        .global         _Z35group_norm_nhwc_fwd_one_pass_kernelI11Fp16IOFp32WLi512ELi4ELi128EEv26Group_norm_nhwc_fwd_params
        .type           _Z35group_norm_nhwc_fwd_one_pass_kernelI11Fp16IOFp32WLi512ELi4ELi128EEv26Group_norm_nhwc_fwd_params,@function
        .size           _Z35group_norm_nhwc_fwd_one_pass_kernelI11Fp16IOFp32WLi512ELi4ELi128EEv26Group_norm_nhwc_fwd_params,(.L_x_2518 - _Z35group_norm_nhwc_fwd_one_pass_kernelI11Fp16IOFp32WLi512ELi4ELi128EEv26Group_norm_nhwc_fwd_params)
        .other          _Z35group_norm_nhwc_fwd_one_pass_kernelI11Fp16IOFp32WLi512ELi4ELi128EEv26Group_norm_nhwc_fwd_params,@"STO_CUDA_ENTRY STV_DEFAULT"
_Z35group_norm_nhwc_fwd_one_pass_kernelI11Fp16IOFp32WLi512ELi4ELi128EEv26Group_norm_nhwc_fwd_params:
.text._Z35group_norm_nhwc_fwd_one_pass_kernelI11Fp16IOFp32WLi512ELi4ELi128EEv26Group_norm_nhwc_fwd_params:
        /* <DEDUP_REMOVED lines=30> */
[----:B------:R-:W-:Y:S01]  /*01e0*/  UMOV UR9, UR6 ;  /* 0x0000000600097c82 */ /* 0x000fe20008000000 */
[----:B------:R-:W-:-:S02]  /*01f0*/  IADD3 R36, PT, PT, R38, 0x100, RZ ;  /* 0x0000010026247810 */ /* 0x000fc40007ffe0ff */
[C---:B------:R-:W-:Y:S02]  /*0200*/  IADD3 R35, PT, PT, R38.reuse, 0x140, RZ ;  /* 0x0000014026237810 */ /* 0x040fe40007ffe0ff */
[C---:B------:R-:W-:Y:S02]  /*0210*/  IADD3 R34, PT, PT, R38.reuse, 0x180, RZ ;  /* 0x0000018026227810 */ /* 0x040fe40007ffe0ff */
[----:B------:R-:W-:Y:S02]  /*0220*/  IADD3 R33, PT, PT, R38, 0x1c0, RZ ;  /* 0x000001c026217810 */ /* 0x000fe40007ffe0ff */
[----:B------:R-:W-:Y:S02]  /*0230*/  LOP3.LUT R39, R39, 0x2, RZ, 0xc0, !PT ;  /* 0x0000000227277812 */ /* 0x000fe400078ec0ff */
[----:B------:R-:W-:Y:S02]  /*0240*/  LOP3.LUT R37, R37, 0xf8, RZ, 0xc0, !PT ;  /* 0x000000f825257812 */ /* 0x000fe400078ec0ff */
[----:B------:R-:W-:-:S02]  /*0250*/  SHF.R.S32.HI R29, RZ, 0x1f, R38 ;  /* 0x0000001fff1d7819 */ /* 0x000fc40000011426 */
[----:B------:R-:W-:Y:S02]  /*0260*/  SHF.R.S32.HI R28, RZ, 0x1f, R36 ;  /* 0x0000001fff1c7819 */ /* 0x000fe40000011424 */
[----:B------:R-:W-:Y:S02]  /*0270*/  SHF.R.S32.HI R23, RZ, 0x1f, R35 ;  /* 0x0000001fff177819 */ /* 0x000fe40000011423 */
[----:B------:R-:W-:Y:S02]  /*0280*/  SHF.R.S32.HI R0, RZ, 0x1f, R34 ;  /* 0x0000001fff007819 */ /* 0x000fe40000011422 */
[----:B------:R-:W-:-:S07]  /*0290*/  SHF.R.S32.HI R2, RZ, 0x1f, R33 ;  /* 0x0000001fff027819 */ /* 0x000fce0000011421 */
.L_x_1904:
[----:B0-----:R-:W0:Y:S01]  /*02a0*/  LDCU UR5, c[0x0][0x3f8] ;  /* 0x00007f00ff0577ac */ /* 0x001e220008000800 */
[----:B------:R-:W-:Y:S02]  /*02b0*/  IABS R8, UR9 ;  /* 0x0000000900087c13 */ /* 0x000fe40008000000 */
[----:B------:R-:W-:Y:S01]  /*02c0*/  IADD3 R19, PT, PT, R38, 0x80, RZ ;  /* 0x0000008026137810 */ /* 0x000fe20007ffe0ff */
[----:B-1----:R-:W1:Y:S01]  /*02d0*/  LDCU.64 UR14, c[0x0][0x3e8] ;  /* 0x00007d00ff0e77ac */ /* 0x002e620008000a00 */
[----:B------:R-:W-:Y:S02]  /*02e0*/  R2UR UR12, R8 ;  /* 0x00000000080c72ca */ /* 0x000fe400000e0000 */
[----:B------:R-:W-:Y:S01]  /*02f0*/  SHF.R.S32.HI R11, RZ, 0x1f, R19 ;  /* 0x0000001fff0b7819 */ /* 0x000fe20000011413 */
[----:B---3--:R-:W3:Y:S01]  /*0300*/  LDCU.64 UR18, c[0x0][0x3f0] ;  /* 0x00007e00ff1277ac */ /* 0x008ee20008000a00 */
[----:B------:R-:W-:-:S04]  /*0310*/  IADD3 R21, PT, PT, R38, 0x40, RZ ;  /* 0x0000004026157810 */ /* 0x000fc80007ffe0ff */
[----:B-----5:R-:W-:Y:S02]  /*0320*/  SHF.R.S32.HI R15, RZ, 0x1f, R21 ;  /* 0x0000001fff0f7819 */ /* 0x020fe40000011415 */
[----:B0-2-4-:R-:W-:Y:S01]  /*0330*/  MOV R3, UR5 ;  /* 0x0000000500037c02 */ /* 0x015fe20008000f00 */
[----:B------:R-:W-:-:S03]  /*0340*/  UISETP.NE.AND UP1, UPT, UR5, URZ, UPT ;  /* 0x000000ff0500728c */ /* 0x000fc6000bf25270 */
[----:B------:R-:W-:Y:S02]  /*0350*/  IABS R6, R3 ;  /* 0x0000000300067213 */ /* 0x000fe40000000000 */
[----:B-1----:R-:W-:Y:S02]  /*0360*/  ISETP.GE.U32.AND P4, PT, R19, UR14, PT ;  /* 0x0000000e13007c0c */ /* 0x002fe4000bf86070 */
[----:B------:R-:W0:Y:S01]  /*0370*/  I2F.RP R3, R6 ;  /* 0x0000000600037306 */ /* 0x000e220000209400 */
[----:B------:R-:W-:Y:S02]  /*0380*/  ISETP.GE.U32.AND P5, PT, R21, UR14, PT ;  /* 0x0000000e15007c0c */ /* 0x000fe4000bfa6070 */
[----:B------:R-:W-:Y:S02]  /*0390*/  ISETP.GE.AND.EX P4, PT, R11, UR15, PT, P4 ;  /* 0x0000000f0b007c0c */ /* 0x000fe4000bf86340 */
[----:B------:R-:W-:Y:S02]  /*03a0*/  ISETP.GE.AND.EX P5, PT, R15, UR15, PT, P5 ;  /* 0x0000000f0f007c0c */ /* 0x000fe4000bfa6350 */
[----:B---3--:R-:W-:Y:S01]  /*03b0*/  MOV R13, UR18 ;  /* 0x00000012000d7c02 */ /* 0x008fe20008000f00 */
[----:B0-----:R-:W0:Y:S08]  /*03c0*/  MUFU.RCP R3, R3 ;  /* 0x0000000300037308 */ /* 0x001e300000001000 */
[----:B------:R-:W1:Y:S01]  /*03d0*/  @!P4 LDC.64 R8, c[0x0][0x390] ;  /* 0x0000e400ff08cb82 */ /* 0x000e620000000a00 */
[----:B0-----:R-:W-:-:S04]  /*03e0*/  IADD3 R4, PT, PT, R3, 0xffffffe, RZ ;  /* 0x0ffffffe03047810 */ /* 0x001fc80007ffe0ff */
[----:B------:R0:W3:Y:S02]  /*03f0*/  F2I.FTZ.U32.TRUNC.NTZ R5, R4 ;  /* 0x0000000400057305 */ /* 0x0000e4000021f000 */
[----:B0-----:R-:W-:Y:S01]  /*0400*/  HFMA2 R4, -RZ, RZ, 0, 0 ;  /* 0x00000000ff047431 */ /* 0x001fe200000001ff */
[----:B---3--:R-:W-:Y:S02]  /*0410*/  R2UR UR11, R5 ;  /* 0x00000000050b72ca */ /* 0x008fe400000e0000 */
[----:B------:R-:W-:Y:S02]  /*0420*/  IADD3 R7, PT, PT, RZ, -R5, RZ ;  /* 0x80000005ff077210 */ /* 0x000fe40007ffe0ff */
[----:B------:R-:W-:-:S03]  /*0430*/  R2UR UR10, R4 ;  /* 0x00000000040a72ca */ /* 0x000fc600000e0000 */
[----:B------:R-:W-:-:S10]  /*0440*/  IMAD R7, R7, R6, RZ ;  /* 0x0000000607077224 */ /* 0x000fd400078e02ff */
[----:B------:R-:W-:Y:S02]  /*0450*/  IMAD.HI.U32 R7, R5, R7, UR10 ;  /* 0x0000000a05077e27 */ /* 0x000fe4000f8e0007 */
[----:B------:R-:W0:Y:S03]  /*0460*/  @!P5 LDC.64 R4, c[0x0][0x3e0] ;  /* 0x0000f800ff04db82 */ /* 0x000e260000000a00 */
        /* <DEDUP_REMOVED lines=17> */
[----:B------:R-:W-:Y:S02]  /*0580*/  ISETP.GE.AND.EX P2, PT, R17, UR15, PT, P2 ;  /* 0x0000000f11007c0c */ /* 0x000fe4000bf46320 */
[----:B------:R-:W-:Y:S02]  /*0590*/  ISETP.GE.U32.AND P1, PT, R38, UR14, PT ;  /* 0x0000000e26007c0c */ /* 0x000fe4000bf26070 */
[----:B------:R-:W-:Y:S02]  /*05a0*/  @UP2 UIADD3 UR11, UPT, UPT, UR11, 0x1, URZ ;  /* 0x000000010b0b2890 */ /* 0x000fe4000fffe0ff */
[----:B------:R-:W-:Y:S02]  /*05b0*/  ISETP.GE.AND.EX P1, PT, R29, UR15, PT, P1 ;  /* 0x0000000f1d007c0c */ /* 0x000fe4000bf26310 */
[----:B------:R-:W-:Y:S02]  /*05c0*/  @!UP3 UIADD3 UR11, UPT, UPT, -UR11, URZ, URZ ;  /* 0x000000ff0b0bb290 */ /* 0x000fe4000fffe1ff */
[----:B------:R-:W-:Y:S01]  /*05d0*/  @!UP1 ULOP3.LUT UR11, URZ, UR5, URZ, 0x33, !UPT ;  /* 0x00000005ff0b9292 */ /* 0x000fe2000f8e33ff */
[----:B---3--:R-:W-:-:S03]  /*05e0*/  @!P4 IMAD R14, R11, R6, RZ ;  /* 0x000000060b0ec224 */ /* 0x008fc600078e02ff */
[----:B------:R-:W-:Y:S01]  /*05f0*/  UIADD3 UR10, UPT, UPT, -UR11, URZ, URZ ;  /* 0x000000ff0b0a7290 */ /* 0x000fe2000fffe1ff */
[----:B------:R-:W3:Y:S01]  /*0600*/  @!P2 LDC.64 R10, c[0x0][0x3e0] ;  /* 0x0000f800ff0aab82 */ /* 0x000ee20000000a00 */
[----:B------:R-:W-:Y:S02]  /*0610*/  @!P4 IMAD R25, R19, R7, R14 ;  /* 0x000000071319c224 */ /* 0x000fe400078e020e */
[----:B------:R-:W-:Y:S02]  /*0620*/  UIMAD UR10, UR5, UR10, UR9 ;  /* 0x0000000a050a72a4 */ /* 0x000fe4000f8e0209 */
[----:B------:R-:W-:Y:S02]  /*0630*/  USHF.R.S32.HI UR5, URZ, 0x1f, UR11 ;  /* 0x0000001fff057899 */ /* 0x000fe4000801140b */
[----:B------:R-:W-:Y:S02]  /*0640*/  USHF.L.U32 UR10, UR10, 0x2, URZ ;  /* 0x000000020a0a7899 */ /* 0x000fe400080006ff */
[----:B------:R-:W-:-:S02]  /*0650*/  UIMAD UR5, UR5, UR18, URZ ;  /* 0x00000012050572a4 */ /* 0x000fc4000f8e02ff */
[----:B------:R-:W-:Y:S02]  /*0660*/  USHF.R.S32.HI UR12, URZ, 0x1f, UR10 ;  /* 0x0000001fff0c7899 */ /* 0x000fe4000801140a */
[----:B------:R-:W-:Y:S01]  /*0670*/  LOP3.LUT R42, R39, UR10, RZ, 0xfc, !PT ;  /* 0x0000000a272a7c12 */ /* 0x000fe2000f8efcff */
[----:B------:R-:W-:-:S03]  /*0680*/  UIMAD UR5, UR11, UR19, UR5 ;  /* 0x000000130b0572a4 */ /* 0x000fc6000f8e0205 */
[----:B------:R-:W-:-:S03]  /*0690*/  MOV R43, UR12 ;  /* 0x0000000c002b7c02 */ /* 0x000fc60008000f00 */
[----:B------:R-:W-:Y:S02]  /*06a0*/  IMAD.WIDE.U32 R42, R13, UR11, R42 ;  /* 0x0000000b0d2a7c25 */ /* 0x000fe4000f8e002a */
[----:B------:R-:W4:Y:S02]  /*06b0*/  @!P5 LDC.64 R12, c[0x0][0x390] ;  /* 0x0000e400ff0cdb82 */ /* 0x000f240000000a00 */
[----:B------:R-:W-:Y:S01]  /*06c0*/  @!P4 IMAD.MOV.U32 R40, RZ, RZ, R42 ;  /* 0x000000ffff28c224 */ /* 0x000fe200078e002a */
[----:B------:R-:W-:Y:S01]  /*06d0*/  IADD3 R41, PT, PT, R43, UR5, RZ ;  /* 0x000000052b297c10 */ /* 0x000fe2000fffe0ff */
[----:B---3--:R-:W-:Y:S02]  /*06e0*/  @!P2 IMAD R20, R17, R10, RZ ;  /* 0x0000000a1114a224 */ /* 0x008fe400078e02ff */
[----:B------:R-:W-:Y:S02]  /*06f0*/  @!P4 IMAD.WIDE.U32 R18, R19, R6, R40 ;  /* 0x000000061312c225 */ /* 0x000fe400078e0028 */
[----:B------:R-:W3:Y:S03]  /*0700*/  @!P1 LDC.64 R6, c[0x0][0x3e0] ;  /* 0x0000f800ff069b82 */ /* 0x000ee60000000a00 */
[----:B------:R-:W-:-:S02]  /*0710*/  @!P4 IADD3 R16, PT, PT, R19, R25, RZ ;  /* 0x000000191310c210 */ /* 0x000fc40007ffe0ff */
[C---:B-1----:R-:W-:Y:S01]  /*0720*/  @!P4 LEA R14, P3, R18.reuse, R8, 0x1 ;  /* 0x00000008120ec211 */ /* 0x042fe200078608ff */
[----:B0-----:R-:W-:Y:S01]  /*0730*/  @!P5 IMAD R8, R15, R4, RZ ;  /* 0x000000040f08d224 */ /* 0x001fe200078e02ff */
[----:B------:R-:W-:Y:S02]  /*0740*/  @!P5 MOV R19, R41 ;  /* 0x000000290013d202 */ /* 0x000fe40000000f00 */
[----:B------:R-:W-:Y:S01]  /*0750*/  @!P4 LEA.HI.X R15, R18, R9, R16, 0x1, P3 ;  /* 0x00000009120fc211 */ /* 0x000fe200018f0c10 */
[C---:B------:R-:W-:Y:S01]  /*0760*/  @!P5 IMAD R25, R21.reuse, R5, R8 ;  /* 0x000000051519d224 */ /* 0x040fe200078e0208 */
[----:B------:R-:W-:Y:S01]  /*0770*/  @!P5 MOV R18, R42 ;  /* 0x0000002a0012d202 */ /* 0x000fe20000000f00 */
[----:B------:R-:W0:Y:S01]  /*0780*/  @!P2 LDC.64 R8, c[0x0][0x390] ;  /* 0x0000e400ff08ab82 */ /* 0x000e220000000a00 */
[----:B------:R-:W-:Y:S01]  /*0790*/  HFMA2 R16, -RZ, RZ, 0, 0 ;  /* 0x00000000ff107431 */ /* 0x000fe200000001ff */
[----:B------:R-:W-:Y:S02]  /*07a0*/  ISETP.GE.U32.AND P3, PT, R36, UR14, PT ;  /* 0x0000000e24007c0c */ /* 0x000fe4000bf66070 */
[----:B------:R-:W-:-:S02]  /*07b0*/  @!P5 IMAD.WIDE.U32 R18, R21, R4, R18 ;  /* 0x000000041512d225 */ /* 0x000fc400078e0012 */
[----:B------:R-:W-:Y:S02]  /*07c0*/  ISETP.GE.AND.EX P3, PT, R28, UR15, PT, P3 ;  /* 0x0000000f1c007c0c */ /* 0x000fe4000bf66330 */
[----:B------:R-:W1:Y:S01]  /*07d0*/  @!P1 LDC.64 R4, c[0x0][0x390] ;  /* 0x0000e400ff049b82 */ /* 0x000e620000000a00 */
[----:B------:R-:W-:Y:S02]  /*07e0*/  @!P5 IADD3 R17, PT, PT, R19, R25, RZ ;  /* 0x000000191311d210 */ /* 0x000fe40007ffe0ff */
[C---:B----4-:R-:W-:Y:S01]  /*07f0*/  @!P5 LEA R12, P6, R18.reuse, R12, 0x1 ;  /* 0x0000000c120cd211 */ /* 0x050fe200078c08ff */
[----:B--2---:R2:W4:Y:S01]  /*0800*/  @!P4 LDG.E R16, desc[UR16][R14.64] ;  /* 0x000000100e10c981 */ /* 0x004522000c1e1900 */
[----:B------:R-:W-:Y:S01]  /*0810*/  ISETP.GE.U32.AND P4, PT, R35, UR14, PT ;  /* 0x0000000e23007c0c */ /* 0x000fe2000bf86070 */
[----:B------:R-:W-:Y:S01]  /*0820*/  @!P2 IMAD R21, R3, R11, R20 ;  /* 0x0000000b0315a224 */ /* 0x000fe200078e0214 */
[----:B------:R-:W-:Y:S01]  /*0830*/  @!P5 LEA.HI.X R13, R18, R13, R17, 0x1, P6 ;  /* 0x0000000d120dd211 */ /* 0x000fe200030f0c11 */
[----:B---3--:R-:W-:Y:S01]  /*0840*/  @!P1 IMAD R17, R29, R6, RZ ;  /* 0x000000061d119224 */ /* 0x008fe200078e02ff */
[----:B------:R-:W-:-:S02]  /*0850*/  ISETP.GE.AND.EX P4, PT, R23, UR15, PT, P4 ;  /* 0x0000000f17007c0c */ /* 0x000fc4000bf86340 */
[-C--:B------:R-:W-:Y:S01]  /*0860*/  @!P1 MOV R18, R42.reuse ;  /* 0x0000002a00129202 */ /* 0x080fe20000000f00 */
[----:B------:R-:W-:Y:S02]  /*0870*/  @!P1 IMAD R25, R38, R7, R17 ;  /* 0x0000000726199224 */ /* 0x000fe400078e0211 */
[----:B------:R-:W-:Y:S01]  /*0880*/  HFMA2 R17, -RZ, RZ, 0, 0 ;  /* 0x00000000ff117431 */ /* 0x000fe200000001ff */
[----:B--2---:R-:W-:Y:S02]  /*0890*/  @!P2 MOV R14, R42 ;  /* 0x0000002a000ea202 */ /* 0x004fe40000000f00 */
[-C--:B------:R-:W-:Y:S02]  /*08a0*/  @!P2 MOV R15, R41.reuse ;  /* 0x00000029000fa202 */ /* 0x080fe40000000f00 */
[----:B------:R-:W-:Y:S01]  /*08b0*/  @!P1 MOV R19, R41 ;  /* 0x0000002900139202 */ /* 0x000fe20000000f00 */
[----:B------:R-:W-:-:S03]  /*08c0*/  @!P2 IMAD.WIDE.U32 R10, R3, R10, R14 ;  /* 0x0000000a030aa225 */ /* 0x000fc600078e000e */
[----:B------:R-:W2:Y:S01]  /*08d0*/  @!P3 LDC.64 R14, c[0x0][0x3e0] ;  /* 0x0000f800ff0ebb82 */ /* 0x000ea20000000a00 */
[----:B------:R3:W5:Y:S01]  /*08e0*/  @!P5 LDG.E R17, desc[UR16][R12.64] ;  /* 0x000000100c11d981 */ /* 0x000762000c1e1900 */
[----:B------:R-:W-:Y:S01]  /*08f0*/  @!P1 IMAD.WIDE.U32 R6, R38, R6, R18 ;  /* 0x0000000626069225 */ /* 0x000fe200078e0012 */
[----:B------:R-:W-:Y:S02]  /*0900*/  @!P2 IADD3 R3, PT, PT, R11, R21, RZ ;  /* 0x000000150b03a210 */ /* 0x000fe40007ffe0ff */
[----:B0-----:R-:W-:Y:S02]  /*0910*/  @!P2 LEA R20, P6, R10, R8, 0x1 ;  /* 0x000000080a14a211 */ /* 0x001fe400078c08ff */
[----:B------:R-:W-:Y:S02]  /*0920*/  ISETP.GE.U32.AND P5, PT, R34, UR14, PT ;  /* 0x0000000e22007c0c */ /* 0x000fe4000bfa6070 */
[----:B------:R-:W-:Y:S02]  /*0930*/  @!P2 LEA.HI.X R21, R10, R9, R3, 0x1, P6 ;  /* 0x000000090a15a211 */ /* 0x000fe400030f0c03 */
[----:B------:R-:W-:Y:S01]  /*0940*/  @!P1 IADD3 R3, PT, PT, R7, R25, RZ ;  /* 0x0000001907039210 */ /* 0x000fe20007ffe0ff */
[----:B---3--:R-:W0:Y:S01]  /*0950*/  @!P4 LDC.64 R12, c[0x0][0x3e0] ;  /* 0x0000f800ff0ccb82 */ /* 0x008e220000000a00 */
[----:B-1----:R-:W-:-:S02]  /*0960*/  @!P1 LEA R8, P6, R6, R4, 0x1 ;  /* 0x0000000406089211 */ /* 0x002fc400078c08ff */
[----:B------:R-:W-:Y:S02]  /*0970*/  ISETP.GE.AND.EX P5, PT, R0, UR15, PT, P5 ;  /* 0x0000000f00007c0c */ /* 0x000fe4000bfa6350 */
[----:B------:R-:W-:-:S03]  /*0980*/  @!P1 LEA.HI.X R9, R6, R5, R3, 0x1, P6 ;  /* 0x0000000506099211 */ /* 0x000fc600030f0c03 */
[----:B------:R-:W1:Y:S01]  /*0990*/  @!P3 LDC.64 R6, c[0x0][0x390] ;  /* 0x0000e400ff06bb82 */ /* 0x000e620000000a00 */
[----:B------:R-:W-:-:S04]  /*09a0*/  ISETP.GE.U32.AND P6, PT, R33, UR14, PT ;  /* 0x0000000e21007c0c */ /* 0x000fc8000bfc6070 */
[----:B------:R-:W-:-:S03]  /*09b0*/  ISETP.GE.AND.EX P6, PT, R2, UR15, PT, P6 ;  /* 0x0000000f02007c0c */ /* 0x000fc6000bfc6360 */
[----:B------:R-:W3:Y:S01]  /*09c0*/  @!P5 LDC.64 R4, c[0x0][0x3e0] ;  /* 0x0000f800ff04db82 */ /* 0x000ee20000000a00 */
[----:B------:R-:W-:Y:S01]  /*09d0*/  @!P3 MOV R26, R42 ;  /* 0x0000002a001ab202 */ /* 0x000fe20000000f00 */
[----:B--2---:R-:W-:Y:S01]  /*09e0*/  @!P3 IMAD R3, R28, R14, RZ ;  /* 0x0000000e1c03b224 */ /* 0x004fe200078e02ff */
[----:B------:R-:W-:Y:S02]  /*09f0*/  @!P3 MOV R27, R41 ;  /* 0x00000029001bb202 */ /* 0x000fe40000000f00 */
[----:B------:R-:W-:Y:S02]  /*0a00*/  CS2R R18, SRZ ;  /* 0x0000000000127805 */ /* 0x000fe4000001ff00 */
[----:B------:R-:W-:Y:S01]  /*0a10*/  @!P4 MOV R24, R42 ;  /* 0x0000002a0018c202 */ /* 0x000fe20000000f00 */
[----:B------:R-:W2:Y:S01]  /*0a20*/  @!P4 LDC.64 R10, c[0x0][0x390] ;  /* 0x0000e400ff0acb82 */ /* 0x000ea20000000a00 */
[----:B------:R-:W-:Y:S02]  /*0a30*/  @!P4 IMAD.MOV.U32 R25, RZ, RZ, R41 ;  /* 0x000000ffff19c224 */ /* 0x000fe400078e0029 */
[----:B------:R1:W5:Y:S01]  /*0a40*/  @!P1 LDG.E R19, desc[UR16][R8.64] ;  /* 0x0000001008139981 */ /* 0x000362000c1e1900 */
[----:B------:R-:W-:-:S02]  /*0a50*/  @!P3 IMAD R3, R36, R15, R3 ;  /* 0x0000000f2403b224 */ /* 0x000fc400078e0203 */
[----:B------:R-:W-:Y:S01]  /*0a60*/  @!P3 IMAD.WIDE.U32 R26, R36, R14, R26 ;  /* 0x0000000e241ab225 */ /* 0x000fe200078e001a */
[----:B------:R1:W5:Y:S01]  /*0a70*/  @!P2 LDG.E R18, desc[UR16][R20.64] ;  /* 0x000000101412a981 */ /* 0x000362000c1e1900 */
[----:B------:R-:W2:Y:S02]  /*0a80*/  @!P5 LDC.64 R14, c[0x0][0x390] ;  /* 0x0000e400ff0edb82 */ /* 0x000ea40000000a00 */
[-C--:B0-----:R-:W-:Y:S02]  /*0a90*/  @!P4 IMAD R22, R23, R12.reuse, RZ ;  /* 0x0000000c1716c224 */ /* 0x081fe400078e02ff */
[----:B------:R-:W-:-:S04]  /*0aa0*/  @!P4 IMAD.WIDE.U32 R24, R35, R12, R24 ;  /* 0x0000000c2318c225 */ /* 0x000fc800078e0018 */
[----:B------:R-:W-:Y:S01]  /*0ab0*/  HFMA2 R12, -RZ, RZ, 0, 0 ;  /* 0x00000000ff0c7431 */ /* 0x000fe200000001ff */
[----:B------:R-:W-:Y:S01]  /*0ac0*/  @!P3 IADD3 R3, PT, PT, R27, R3, RZ ;  /* 0x000000031b03b210 */ /* 0x000fe20007ffe0ff */
[----:B-1----:R-:W0:Y:S01]  /*0ad0*/  @!P6 LDC.64 R8, c[0x0][0x3e0] ;  /* 0x0000f800ff08eb82 */ /* 0x002e220000000a00 */
[----:B------:R-:W-:-:S04]  /*0ae0*/  @!P3 LEA R20, P2, R26, R6, 0x1 ;  /* 0x000000061a14b211 */ /* 0x000fc800078408ff */
[----:B------:R-:W-:Y:S01]  /*0af0*/  @!P3 LEA.HI.X R21, R26, R7, R3, 0x1, P2 ;  /* 0x000000071a15b211 */ /* 0x000fe200010f0c03 */
[----:B------:R-:W-:Y:S02]  /*0b00*/  @!P4 IMAD R13, R35, R13, R22 ;  /* 0x0000000d230dc224 */ /* 0x000fe400078e0216 */
[----:B------:R-:W1:Y:S02]  /*0b10*/  @!P6 LDC.64 R6, c[0x0][0x390] ;  /* 0x0000e400ff06eb82 */ /* 0x000e640000000a00 */
[----:B------:R2:W5:Y:S01]  /*0b20*/  @!P3 LDG.E R12, desc[UR16][R20.64] ;  /* 0x00000010140cb981 */ /* 0x000562000c1e1900 */
[----:B---3--:R-:W-:Y:S01]  /*0b30*/  @!P5 IMAD R3, R0, R4, RZ ;  /* 0x000000040003d224 */ /* 0x008fe200078e02ff */
[----:B------:R-:W-:Y:S02]  /*0b40*/  @!P4 IADD3 R13, PT, PT, R25, R13, RZ ;  /* 0x0000000d190dc210 */ /* 0x000fe40007ffe0ff */
[----:B--2---:R-:W-:Y:S01]  /*0b50*/  @!P4 LEA R10, P2, R24, R10, 0x1 ;  /* 0x0000000a180ac211 */ /* 0x004fe200078408ff */
[----:B------:R-:W-:Y:S01]  /*0b60*/  @!P5 IMAD R3, R34, R5, R3 ;  /* 0x000000052203d224 */ /* 0x000fe200078e0203 */
[----:B------:R-:W-:-:S02]  /*0b70*/  @!P5 MOV R20, R42 ;  /* 0x0000002a0014d202 */ /* 0x000fc40000000f00 */
[----:B------:R-:W-:-:S03]  /*0b80*/  @!P5 MOV R21, R41 ;  /* 0x000000290015d202 */ /* 0x000fc60000000f00 */
[----:B------:R-:W-:Y:S01]  /*0b90*/  @!P5 IMAD.WIDE.U32 R20, R34, R4, R20 ;  /* 0x000000042214d225 */ /* 0x000fe200078e0014 */
[----:B------:R-:W-:Y:S02]  /*0ba0*/  @!P4 LEA.HI.X R11, R24, R11, R13, 0x1, P2 ;  /* 0x0000000b180bc211 */ /* 0x000fe400010f0c0d */
[----:B------:R-:W-:Y:S02]  /*0bb0*/  MOV R13, RZ ;  /* 0x000000ff000d7202 */ /* 0x000fe40000000f00 */
[----:B------:R-:W-:Y:S02]  /*0bc0*/  @!P5 IADD3 R3, PT, PT, R21, R3, RZ ;  /* 0x000000031503d210 */ /* 0x000fe40007ffe0ff */
[----:B------:R-:W-:Y:S01]  /*0bd0*/  @!P5 LEA R14, P2, R20, R14, 0x1 ;  /* 0x0000000e140ed211 */ /* 0x000fe200078408ff */
[----:B0-----:R-:W-:Y:S01]  /*0be0*/  @!P6 IMAD R22, R2, R8, RZ ;  /* 0x000000080216e224 */ /* 0x001fe200078e02ff */
[----:B------:R-:W-:Y:S01]  /*0bf0*/  @!P6 MOV R4, R42 ;  /* 0x0000002a0004e202 */ /* 0x000fe20000000f00 */
[----:B------:R-:W2:Y:S01]  /*0c00*/  @!P4 LDG.E R13, desc[UR16][R10.64] ;  /* 0x000000100a0dc981 */ /* 0x000ea2000c1e1900 */
[----:B------:R-:W-:-:S02]  /*0c10*/  @!P6 MOV R5, R41 ;  /* 0x000000290005e202 */ /* 0x000fc40000000f00 */
[----:B------:R-:W-:Y:S01]  /*0c20*/  @!P5 LEA.HI.X R15, R20, R15, R3, 0x1, P2 ;  /* 0x0000000f140fd211 */ /* 0x000fe200010f0c03 */
[----:B------:R-:W-:Y:S02]  /*0c30*/  HFMA2 R20, -RZ, RZ, 0, 0 ;  /* 0x00000000ff147431 */ /* 0x000fe400000001ff */
[C---:B------:R-:W-:Y:S02]  /*0c40*/  @!P6 IMAD R9, R33.reuse, R9, R22 ;  /* 0x000000092109e224 */ /* 0x040fe400078e0216 */
[----:B------:R-:W-:Y:S01]  /*0c50*/  @!P6 IMAD.WIDE.U32 R4, R33, R8, R4 ;  /* 0x000000082104e225 */ /* 0x000fe200078e0004 */
[----:B------:R-:W-:-:S04]  /*0c60*/  MOV R22, RZ ;  /* 0x000000ff00167202 */ /* 0x000fc80000000f00 */
[----:B------:R-:W-:Y:S02]  /*0c70*/  @!P6 IADD3 R3, PT, PT, R5, R9, RZ ;  /* 0x000000090503e210 */ /* 0x000fe40007ffe0ff */
[C---:B-1----:R-:W-:Y:S01]  /*0c80*/  @!P6 LEA R6, P2, R4.reuse, R6, 0x1 ;  /* 0x000000060406e211 */ /* 0x042fe200078408ff */
[----:B------:R-:W3:Y:S03]  /*0c90*/  @!P5 LDG.E R20, desc[UR16][R14.64] ;  /* 0x000000100e14d981 */ /* 0x000ee6000c1e1900 */
[----:B------:R-:W-:-:S05]  /*0ca0*/  @!P6 LEA.HI.X R7, R4, R7, R3, 0x1, P2 ;  /* 0x000000070407e211 */ /* 0x000fca00010f0c03 */
[----:B------:R4:W3:Y:S01]  /*0cb0*/  @!P6 LDG.E R22, desc[UR16][R6.64] ;  /* 0x000000100616e981 */ /* 0x0008e2000c1e1900 */
[C---:B------:R-:W-:Y:S02]  /*0cc0*/  ISETP.GT.AND P2, PT, R31.reuse, 0x1e, PT ;  /* 0x0000001e1f00780c */ /* 0x040fe40003f44270 */
[----:B------:R-:W-:Y:S01]  /*0cd0*/  ISETP.GT.AND P3, PT, R31, 0xf, PT ;  /* 0x0000000f1f00780c */ /* 0x000fe20003f64270 */
[----:B----4-:R-:W-:Y:S02]  /*0ce0*/  HADD2.F32 R7, -RZ, R16.H1_H1 ;  /* 0x30000010ff077230 */ /* 0x010fe40000004100 */
[--C-:B-----5:R-:W-:Y:S02]  /*0cf0*/  HADD2.F32 R5, -RZ, R17.reuse.H0_H0 ;  /* 0x20000011ff057230 */ /* 0x120fe40000004100 */
[----:B------:R-:W-:-:S05]  /*0d00*/  HADD2.F32 R6, -RZ, R17.H1_H1 ;  /* 0x30000011ff067230 */ /* 0x000fca0000004100 */
[----:B------:R-:W-:Y:S01]  /*0d10*/  FADD.FTZ R9, R5, R6 ;  /* 0x0000000605097221 */ /* 0x000fe20000010000 */
[----:B------:R-:W-:-:S04]  /*0d20*/  FMUL.FTZ R14, R6, R6 ;  /* 0x00000006060e7220 */ /* 0x000fc80000410000 */
[----:B------:R-:W-:Y:S01]  /*0d30*/  FFMA.FTZ R15, R5, R5, R14 ;  /* 0x00000005050f7223 */ /* 0x000fe2000001000e */
[----:B------:R-:W-:Y:S01]  /*0d40*/  FMUL.FTZ R17, R7, R7 ;  /* 0x0000000707117220 */ /* 0x000fe20000410000 */
[--C-:B------:R-:W-:Y:S02]  /*0d50*/  HADD2.F32 R3, -RZ, R19.reuse.H0_H0 ;  /* 0x20000013ff037230 */ /* 0x100fe40000004100 */
[----:B------:R-:W-:-:S05]  /*0d60*/  HADD2.F32 R4, -RZ, R19.H1_H1 ;  /* 0x30000013ff047230 */ /* 0x000fca0000004100 */
[----:B------:R-:W-:Y:S01]  /*0d70*/  FADD.FTZ R8, R3, R4 ;  /* 0x0000000403087221 */ /* 0x000fe20000010000 */
[----:B------:R-:W-:-:S03]  /*0d80*/  FMUL.FTZ R10, R4, R4 ;  /* 0x00000004040a7220 */ /* 0x000fc60000410000 */
[----:B------:R-:W-:Y:S01]  /*0d90*/  FADD.FTZ R8, RZ, R8 ;  /* 0x00000008ff087221 */ /* 0x000fe20000010000 */
[----:B------:R-:W-:-:S03]  /*0da0*/  FFMA.FTZ R10, R3, R3, R10 ;  /* 0x00000003030a7223 */ /* 0x000fc6000001000a */
[----:B------:R-:W-:Y:S01]  /*0db0*/  FADD.FTZ R11, R8, R9 ;  /* 0x00000009080b7221 */ /* 0x000fe20000010000 */
[----:B------:R-:W-:Y:S02]  /*0dc0*/  HADD2.F32 R8, -RZ, R16.H0_H0 ;  /* 0x20000010ff087230 */ /* 0x000fe40000004100 */
[----:B------:R-:W-:Y:S01]  /*0dd0*/  FADD.FTZ R10, RZ, R10 ;  /* 0x0000000aff0a7221 */ /* 0x000fe20000010000 */
[----:B------:R-:W-:-:S03]  /*0de0*/  HADD2.F32 R9, -RZ, R18.H1_H1 ;  /* 0x30000012ff097230 */ /* 0x000fc60000004100 */
[----:B------:R-:W-:Y:S01]  /*0df0*/  FADD.FTZ R15, R10, R15 ;  /* 0x0000000f0a0f7221 */ /* 0x000fe20000010000 */
[C---:B------:R-:W-:Y:S01]  /*0e00*/  FADD.FTZ R14, R8.reuse, R7 ;  /* 0x00000007080e7221 */ /* 0x040fe20000010000 */
[----:B------:R-:W-:Y:S02]  /*0e10*/  HADD2.F32 R10, -RZ, R18.H0_H0 ;  /* 0x20000012ff0a7230 */ /* 0x000fe40000004100 */
[----:B------:R-:W-:Y:S01]  /*0e20*/  FFMA.FTZ R16, R8, R8, R17 ;  /* 0x0000000808107223 */ /* 0x000fe20000010011 */
[----:B------:R-:W-:Y:S01]  /*0e30*/  FMUL.FTZ R19, R9, R9 ;  /* 0x0000000909137220 */ /* 0x000fe20000410000 */
[----:B------:R-:W-:Y:S01]  /*0e40*/  FADD.FTZ R14, R11, R14 ;  /* 0x0000000e0b0e7221 */ /* 0x000fe20000010000 */
[--C-:B------:R-:W-:Y:S02]  /*0e50*/  HADD2.F32 R11, -RZ, R12.reuse.H1_H1 ;  /* 0x3000000cff0b7230 */ /* 0x100fe40000004100 */
[----:B------:R-:W-:Y:S01]  /*0e60*/  FADD.FTZ R17, R10, R9 ;  /* 0x000000090a117221 */ /* 0x000fe20000010000 */
[----:B------:R-:W-:Y:S01]  /*0e70*/  FADD.FTZ R15, R15, R16 ;  /* 0x000000100f0f7221 */ /* 0x000fe20000010000 */
[----:B------:R-:W-:-:S02]  /*0e80*/  HADD2.F32 R16, -RZ, R12.H0_H0 ;  /* 0x2000000cff107230 */ /* 0x000fc40000004100 */
[----:B------:R-:W-:Y:S01]  /*0e90*/  FFMA.FTZ R18, R10, R10, R19 ;  /* 0x0000000a0a127223 */ /* 0x000fe20000010013 */
[----:B------:R-:W-:Y:S01]  /*0ea0*/  FADD.FTZ R14, R14, R17 ;  /* 0x000000110e0e7221 */ /* 0x000fe20000010000 */
[----:B------:R-:W-:Y:S02]  /*0eb0*/  FMUL.FTZ R21, R11, R11 ;  /* 0x0000000b0b157220 */ /* 0x000fe40000410000 */
[----:B------:R-:W-:Y:S01]  /*0ec0*/  FADD.FTZ R15, R15, R18 ;  /* 0x000000120f0f7221 */ /* 0x000fe20000010000 */
[C---:B------:R-:W-:Y:S01]  /*0ed0*/  FADD.FTZ R19, R16.reuse, R11 ;  /* 0x0000000b10137221 */ /* 0x040fe20000010000 */
[----:B------:R-:W-:-:S03]  /*0ee0*/  FFMA.FTZ R12, R16, R16, R21 ;  /* 0x00000010100c7223 */ /* 0x000fc60000010015 */
[----:B------:R-:W-:Y:S01]  /*0ef0*/  FADD.FTZ R14, R14, R19 ;  /* 0x000000130e0e7221 */ /* 0x000fe20000010000 */
[----:B------:R-:W-:Y:S01]  /*0f00*/  FADD.FTZ R12, R15, R12 ;  /* 0x0000000c0f0c7221 */ /* 0x000fe20000010000 */
[--C-:B--2---:R-:W-:Y:S02]  /*0f10*/  HADD2.F32 R17, -RZ, R13.reuse.H1_H1 ;  /* 0x3000000dff117230 */ /* 0x104fe40000004100 */
[----:B------:R-:W-:-:S03]  /*0f20*/  HADD2.F32 R18, -RZ, R13.H0_H0 ;  /* 0x2000000dff127230 */ /* 0x000fc60000004100 */
[----:B------:R-:W-:-:S04]  /*0f30*/  FMUL.FTZ R21, R17, R17 ;  /* 0x0000001111157220 */ /* 0x000fc80000410000 */
[C---:B------:R-:W-:Y:S01]  /*0f40*/  FFMA.FTZ R21, R18.reuse, R18, R21 ;  /* 0x0000001212157223 */ /* 0x040fe20000010015 */
[----:B------:R-:W-:Y:S01]  /*0f50*/  FADD.FTZ R13, R18, R17 ;  /* 0x00000011120d7221 */ /* 0x000fe20000010000 */
[--C-:B---3--:R-:W-:Y:S02]  /*0f60*/  HADD2.F32 R19, -RZ, R20.reuse.H1_H1 ;  /* 0x30000014ff137230 */ /* 0x108fe40000004100 */
[----:B------:R-:W-:Y:S01]  /*0f70*/  FADD.FTZ R12, R12, R21 ;  /* 0x000000150c0c7221 */ /* 0x000fe20000010000 */
[----:B------:R-:W-:Y:S02]  /*0f80*/  HADD2.F32 R20, -RZ, R20.H0_H0 ;  /* 0x20000014ff147230 */ /* 0x000fe40000004100 */
[----:B------:R-:W-:Y:S01]  /*0f90*/  FMUL.FTZ R15, R19, R19 ;  /* 0x00000013130f7220 */ /* 0x000fe20000410000 */
[--C-:B------:R-:W-:Y:S02]  /*0fa0*/  HADD2.F32 R21, -RZ, R22.reuse.H1_H1 ;  /* 0x30000016ff157230 */ /* 0x100fe40000004100 */
[----:B------:R-:W-:Y:S01]  /*0fb0*/  FADD.FTZ R13, R14, R13 ;  /* 0x0000000d0e0d7221 */ /* 0x000fe20000010000 */
[----:B------:R-:W-:-:S02]  /*0fc0*/  HADD2.F32 R22, -RZ, R22.H0_H0 ;  /* 0x20000016ff167230 */ /* 0x000fc40000004100 */
[C---:B------:R-:W-:Y:S01]  /*0fd0*/  FFMA.FTZ R15, R20.reuse, R20, R15 ;  /* 0x00000014140f7223 */ /* 0x040fe2000001000f */
[----:B------:R-:W-:Y:S01]  /*0fe0*/  FADD.FTZ R14, R20, R19 ;  /* 0x00000013140e7221 */ /* 0x000fe20000010000 */
[----:B------:R-:W-:Y:S02]  /*0ff0*/  FMUL.FTZ R25, R21, R21 ;  /* 0x0000001515197220 */ /* 0x000fe40000410000 */
        /* <DEDUP_REMOVED lines=23> */
[----:B------:R-:W-:Y:S01]  /*1170*/  BSSY.RECONVERGENT B0, `(.L_x_1861) ;  /* 0x000000c000007945 */ /* 0x000fe20003800200 */
        /* <DEDUP_REMOVED lines=11> */
.L_x_1862:
[----:B------:R-:W-:Y:S05]  /*1230*/  BSYNC.RECONVERGENT B0 ;  /* 0x0000000000007941 */ /* 0x000fea0003800200 */
.L_x_1861:
        /* <DEDUP_REMOVED lines=16> */
.L_x_1864:
[----:B------:R-:W-:Y:S05]  /*1340*/  BSYNC.RECONVERGENT B0 ;  /* 0x0000000000007941 */ /* 0x000fea0003800200 */
.L_x_1863:
        /* <DEDUP_REMOVED lines=33> */
.L_x_1867:
[----:B----4-:R-:W2:Y:S04]  /*1560*/  LDG.E.STRONG.GPU R14, desc[UR16][R12.64] ;  /* 0x000000100c0e7981 */ /* 0x010ea8000c1ef900 */
[----:B--2---:R-:W-:Y:S01]  /*1570*/  CCTL.IVALL ;  /* 0x00000000ff00798f */ /* 0x004fe20002000000 */
[----:B------:R-:W-:Y:S05]  /*1580*/  YIELD ;  /* 0x0000000000007946 */ /* 0x000fea0003800000 */
[----:B------:R-:W-:-:S13]  /*1590*/  ISETP.NE.AND P4, PT, R14, R27, PT ;  /* 0x0000001b0e00720c */ /* 0x000fda0003f85270 */
[----:B------:R-:W-:Y:S05]  /*15a0*/  @P4 BRA `(.L_x_1867) ;  /* 0xfffffffc00ec4947 */ /* 0x000fea000383ffff */
.L_x_1866:
        /* <DEDUP_REMOVED lines=15> */
.L_x_1869:
        /* <DEDUP_REMOVED lines=91> */
.L_x_1868:
        /* <DEDUP_REMOVED lines=52> */
.L_x_1870:
        /* <DEDUP_REMOVED lines=28> */
.L_x_1871:
        /* <DEDUP_REMOVED lines=13> */
.L_x_1872:
[----:B------:R-:W-:Y:S05]  /*2220*/  BSYNC.RECONVERGENT B0 ;  /* 0x0000000000007941 */ /* 0x000fea0003800200 */
.L_x_1865:
        /* <DEDUP_REMOVED lines=16> */
[----:B---3--:R-:W1:Y:S05]  /*2330*/  LDS.64 R24, [UR5+0x30] ;  /* 0x00003005ff187984 */ /* 0x008e6a0008000a00 */
[----:B------:R-:W5:Y:S01]  /*2340*/  LDG.E.64 R12, desc[UR16][R12.64] ;  /* 0x000000100c0c7981 */ /* 0x000f62000c1e1b00 */
[----:B--2---:R-:W-:-:S06]  /*2350*/  IMAD.WIDE R14, R27, 0x4, R14 ;  /* 0x000000041b0e7825 */ /* 0x004fcc00078e020e */
[----:B------:R-:W5:Y:S01]  /*2360*/  LDG.E.64 R14, desc[UR16][R14.64] ;  /* 0x000000100e0e7981 */ /* 0x000f62000c1e1b00 */
[----:B-1----:R-:W-:-:S05]  /*2370*/  FMUL.FTZ R26, R24, UR12 ;  /* 0x0000000c181a7c20 */ /* 0x002fca0008410000 */
[----:B------:R-:W-:-:S13]  /*2380*/  R2UR UR5, R26 ;  /* 0x000000001a0572ca */ /* 0x000fda00000e0000 */
[----:B------:R-:W-:-:S05]  /*2390*/  MOV R26, UR5 ;  /* 0x00000005001a7c02 */ /* 0x000fca0008000f00 */
[----:B------:R-:W-:-:S04]  /*23a0*/  FMUL.FTZ R26, R26, UR5 ;  /* 0x000000051a1a7c20 */ /* 0x000fc80008410000 */
        /* <DEDUP_REMOVED lines=8> */
[----:B------:R-:W-:Y:S01]  /*2430*/  UMOV UR10, 0x3f800000 ;  /* 0x3f800000000a7882 */ /* 0x000fe20000000000 */
[----:B0-----:R-:W-:-:S13]  /*2440*/  @P2 R2UR UR11, R26 ;  /* 0x000000001a0b22ca */ /* 0x001fda00000e0000 */
[----:B------:R-:W-:Y:S01]  /*2450*/  @UP1 UMOV UR10, UR11 ;  /* 0x0000000b000a1c82 */ /* 0x000fe20008000000 */
[----:B------:R-:W-:Y:S05]  /*2460*/  BRA.U UP0, `(.L_x_1874) ;  /* 0x0000000900f87547 */ /* 0x000fea000b800000 */
        /* <DEDUP_REMOVED lines=25> */
.L_x_1876:
[----:B------:R-:W-:Y:S05]  /*2600*/  BSYNC.RECONVERGENT B1 ;  /* 0x0000000000017941 */ /* 0x000fea0003800200 */
.L_x_1875:
[----:B------:R-:W-:Y:S01]  /*2610*/  SHF.R.S32.HI R25, RZ, 0x1f, R44 ;  /* 0x0000001fff197819 */ /* 0x000fe2000001142c */
[----:B------:R-:W-:Y:S01]  /*2620*/  BSSY.RECONVERGENT B1, `(.L_x_1877) ;  /* 0x0000017000017945 */ /* 0x000fe20003800200 */
[C---:B0-----:R-:W-:Y:S02]  /*2630*/  IADD3 R3, PT, PT, R38.reuse, 0x80, RZ ;  /* 0x0000008026037810 */ /* 0x041fe40007ffe0ff */
[----:B------:R-:W-:Y:S02]  /*2640*/  ISETP.GE.AND.EX P2, PT, R25, UR15, PT, P2 ;  /* 0x0000000f19007c0c */ /* 0x000fe4000bf46320 */
[----:B------:R-:W-:-:S11]  /*2650*/  IADD3 R4, PT, PT, R38, 0xc0, RZ ;  /* 0x000000c026047810 */ /* 0x000fd60007ffe0ff */
        /* <DEDUP_REMOVED lines=8> */
[----:B-----5:R-:W-:Y:S01]  /*26e0*/  FFMA.FTZ R5, R12, R5, R14 ;  /* 0x000000050c057223 */ /* 0x020fe2000001000e */
[----:B------:R-:W-:-:S05]  /*26f0*/  FFMA.FTZ R6, R13, R6, R15 ;  /* 0x000000060d067223 */ /* 0x000fca000001000f */
[----:B------:R-:W-:Y:S01]  /*2700*/  F2FP.F16.F32.PACK_AB R5, R6, R5 ;  /* 0x000000050605723e */ /* 0x000fe200000000ff */
        /* <DEDUP_REMOVED lines=8> */
.L_x_1878:
[----:B------:R-:W-:Y:S05]  /*2790*/  BSYNC.RECONVERGENT B1 ;  /* 0x0000000000017941 */ /* 0x000fea0003800200 */
.L_x_1877:
[----:B------:R-:W-:Y:S01]  /*27a0*/  ISETP.GE.U32.AND P5, PT, R3, UR14, PT ;  /* 0x0000000e03007c0c */ /* 0x000fe2000bfa6070 */
[----:B------:R-:W-:Y:S01]  /*27b0*/  BSSY.RECONVERGENT B1, `(.L_x_1879) ;  /* 0x0000021000017945 */ /* 0x000fe20003800200 */
[----:B------:R-:W-:Y:S02]  /*27c0*/  SHF.R.S32.HI R6, RZ, 0x1f, R3 ;  /* 0x0000001fff067819 */ /* 0x000fe40000011403 */
[----:B------:R-:W-:Y:S02]  /*27d0*/  ISETP.GE.U32.AND P2, PT, R4, UR14, PT ;  /* 0x0000000e04007c0c */ /* 0x000fe4000bf46070 */
[----:B------:R-:W-:Y:S02]  /*27e0*/  ISETP.GE.AND.EX P5, PT, R6, UR15, PT, P5 ;  /* 0x0000000f06007c0c */ /* 0x000fe4000bfa6350 */
[----:B------:R-:W-:Y:S02]  /*27f0*/  ISETP.GE.U32.AND P1, PT, R36, UR14, PT ;  /* 0x0000000e24007c0c */ /* 0x000fe4000bf26070 */
[----:B------:R-:W-:-:S02]  /*2800*/  ISETP.GE.U32.AND P6, PT, R35, UR14, PT ;  /* 0x0000000e23007c0c */ /* 0x000fc4000bfc6070 */
[----:B0-----:R-:W-:Y:S02]  /*2810*/  SHF.R.S32.HI R5, RZ, 0x1f, R4 ;  /* 0x0000001fff057819 */ /* 0x001fe40000011404 */
        /* <DEDUP_REMOVED lines=9> */
[----:B------:R-:W-:Y:S01]  /*28b0*/  FADD.FTZ R24, R7, -UR5 ;  /* 0x8000000507187e21 */ /* 0x000fe20008010000 */
[----:B------:R-:W-:Y:S01]  /*28c0*/  MOV R7, R41 ;  /* 0x0000002900077202 */ /* 0x000fe20000000f00 */
[----:B------:R-:W-:Y:S01]  /*28d0*/  FADD.FTZ R8, R8, -UR5 ;  /* 0x8000000508087e21 */ /* 0x000fe20008010000 */
        /* <DEDUP_REMOVED lines=14> */
.L_x_1880:
[----:B------:R-:W-:Y:S05]  /*29c0*/  BSYNC.RECONVERGENT B1 ;  /* 0x0000000000017941 */ /* 0x000fea0003800200 */
.L_x_1879:
        /* <DEDUP_REMOVED lines=8> */
[----:B0-----:R-:W-:-:S03]  /*2a50*/  FMUL.FTZ R3, R10, UR10 ;  /* 0x0000000a0a037c20 */ /* 0x001fc60008410000 */
[----:B------:R-:W-:Y:S01]  /*2a60*/  FMUL.FTZ R8, R9, UR10 ;  /* 0x0000000a09087c20 */ /* 0x000fe20008410000 */
[----:B-----5:R-:W-:-:S03]  /*2a70*/  FFMA.FTZ R3, R12, R3, R14 ;  /* 0x000000030c037223 */ /* 0x020fc6000001000e */
[----:B------:R-:W-:Y:S01]  /*2a80*/  FFMA.FTZ R8, R13, R8, R15 ;  /* 0x000000080d087223 */ /* 0x000fe2000001000f */
[----:B-1----:R-:W-:-:S04]  /*2a90*/  IMAD R5, R5, UR12, RZ ;  /* 0x0000000c05057c24 */ /* 0x002fc8000f8e02ff */
[----:B------:R-:W-:Y:S01]  /*2aa0*/  F2FP.F16.F32.PACK_AB R3, R8, R3 ;  /* 0x000000030803723e */ /* 0x000fe200000000ff */
[----:B------:R-:W-:-:S04]  /*2ab0*/  IMAD.WIDE.U32 R6, R4, UR12, R6 ;  /* 0x0000000c04067c25 */ /* 0x000fc8000f8e0006 */
[----:B------:R-:W-:Y:S01]  /*2ac0*/  IMAD R5, R4, UR13, R5 ;  /* 0x0000000d04057c24 */ /* 0x000fe2000f8e0205 */
[----:B--2---:R-:W-:-:S04]  /*2ad0*/  LEA R4, P2, R6, UR18, 0x1 ;  /* 0x0000001206047c11 */ /* 0x004fc8000f8408ff */
[----:B------:R-:W-:-:S04]  /*2ae0*/  IADD3 R5, PT, PT, R7, R5, RZ ;  /* 0x0000000507057210 */ /* 0x000fc80007ffe0ff */
[----:B------:R-:W-:-:S05]  /*2af0*/  LEA.HI.X R5, R6, UR19, R5, 0x1, P2 ;  /* 0x0000001306057c11 */ /* 0x000fca00090f0c05 */
[----:B------:R1:W-:Y:S02]  /*2b00*/  STG.E desc[UR16][R4.64], R3 ;  /* 0x0000000304007986 */ /* 0x0003e4000c101910 */
.L_x_1882:
[----:B------:R-:W-:Y:S05]  /*2b10*/  BSYNC.RECONVERGENT B1 ;  /* 0x0000000000017941 */ /* 0x000fea0003800200 */
.L_x_1881:
        /* <DEDUP_REMOVED lines=10> */
[----:B-----5:R-:W-:-:S03]  /*2bc0*/  FFMA.FTZ R3, R12, R3, R14 ;  /* 0x000000030c037223 */ /* 0x020fc6000001000e */
[----:B------:R-:W-:Y:S01]  /*2bd0*/  FFMA.FTZ R8, R13, R6, R15 ;  /* 0x000000060d087223 */ /* 0x000fe2000001000f */
[----:B--2---:R-:W-:-:S04]  /*2be0*/  IMAD R7, R28, UR12, RZ ;  /* 0x0000000c1c077c24 */ /* 0x004fc8000f8e02ff */
[----:B------:R-:W-:Y:S01]  /*2bf0*/  F2FP.F16.F32.PACK_AB R3, R8, R3 ;  /* 0x000000030803723e */ /* 0x000fe200000000ff */
[----:B------:R-:W-:-:S04]  /*2c00*/  IMAD.WIDE.U32 R4, R36, UR12, R4 ;  /* 0x0000000c24047c25 */ /* 0x000fc8000f8e0004 */
[----:B------:R-:W-:Y:S01]  /*2c10*/  IMAD R7, R36, UR13, R7 ;  /* 0x0000000d24077c24 */ /* 0x000fe2000f8e0207 */
[----:B-1----:R-:W-:-:S04]  /*2c20*/  LEA R6, P1, R4, UR18, 0x1 ;  /* 0x0000001204067c11 */ /* 0x002fc8000f8208ff */
[----:B------:R-:W-:-:S04]  /*2c30*/  IADD3 R7, PT, PT, R5, R7, RZ ;  /* 0x0000000705077210 */ /* 0x000fc80007ffe0ff */
[----:B------:R-:W-:-:S05]  /*2c40*/  LEA.HI.X R7, R4, UR19, R7, 0x1, P1 ;  /* 0x0000001304077c11 */ /* 0x000fca00088f0c07 */
[----:B------:R2:W-:Y:S02]  /*2c50*/  STG.E desc[UR16][R6.64], R3 ;  /* 0x0000000306007986 */ /* 0x0005e4000c101910 */
.L_x_1884:
[----:B------:R-:W-:Y:S05]  /*2c60*/  BSYNC.RECONVERGENT B1 ;  /* 0x0000000000017941 */ /* 0x000fea0003800200 */
.L_x_1883:
[----:B------:R-:W-:Y:S04]  /*2c70*/  BSSY.RECONVERGENT B1, `(.L_x_1885) ;  /* 0x0000014000017945 */ /* 0x000fe80003800200 */
[----:B------:R-:W-:Y:S05]  /*2c80*/  @P6 BRA `(.L_x_1886) ;  /* 0x0000000000486947 */ /* 0x000fea0003800000 */
[----:B------:R-:W3:Y:S01]  /*2c90*/  LDCU.64 UR12, c[0x0][0x3e0] ;  /* 0x00007c00ff0c77ac */ /* 0x000ee20008000a00 */
[----:B-1----:R-:W-:Y:S01]  /*2ca0*/  MOV R5, R41 ;  /* 0x0000002900057202 */ /* 0x002fe20000000f00 */
[----:B------:R-:W-:Y:S01]  /*2cb0*/  FADD.FTZ R18, R18, -UR5 ;  /* 0x8000000512127e21 */ /* 0x000fe20008010000 */
[----:B------:R-:W-:Y:S01]  /*2cc0*/  FADD.FTZ R17, R17, -UR5 ;  /* 0x8000000511117e21 */ /* 0x000fe20008010000 */
[----:B------:R-:W1:Y:S01]  /*2cd0*/  LDCU.64 UR18, c[0x0][0x380] ;  /* 0x00007000ff1277ac */ /* 0x000e620008000a00 */
[----:B------:R-:W-:Y:S02]  /*2ce0*/  IMAD.MOV.U32 R4, RZ, RZ, R42 ;  /* 0x000000ffff047224 */ /* 0x000fe400078e002a */
[----:B0-2---:R-:W-:Y:S01]  /*2cf0*/  FMUL.FTZ R3, R18, UR10 ;  /* 0x0000000a12037c20 */ /* 0x005fe20008410000 */
[----:B------:R-:W-:-:S03]  /*2d00*/  FMUL.FTZ R6, R17, UR10 ;  /* 0x0000000a11067c20 */ /* 0x000fc60008410000 */
[----:B-----5:R-:W-:Y:S01]  /*2d10*/  FFMA.FTZ R3, R12, R3, R14 ;  /* 0x000000030c037223 */ /* 0x020fe2000001000e */
[----:B---3--:R-:W-:Y:S02]  /*2d20*/  IMAD R8, R23, UR12, RZ ;  /* 0x0000000c17087c24 */ /* 0x008fe4000f8e02ff */
[----:B------:R-:W-:-:S04]  /*2d30*/  IMAD.WIDE.U32 R4, R35, UR12, R4 ;  /* 0x0000000c23047c25 */ /* 0x000fc8000f8e0004 */
[----:B------:R-:W-:Y:S02]  /*2d40*/  IMAD R7, R35, UR13, R8 ;  /* 0x0000000d23077c24 */ /* 0x000fe4000f8e0208 */
[----:B------:R-:W-:Y:S01]  /*2d50*/  FFMA.FTZ R8, R13, R6, R15 ;  /* 0x000000060d087223 */ /* 0x000fe2000001000f */
[----:B-1----:R-:W-:Y:S02]  /*2d60*/  LEA R6, P1, R4, UR18, 0x1 ;  /* 0x0000001204067c11 */ /* 0x002fe4000f8208ff */
[----:B------:R-:W-:Y:S02]  /*2d70*/  IADD3 R7, PT, PT, R5, R7, RZ ;  /* 0x0000000705077210 */ /* 0x000fe40007ffe0ff */
[----:B------:R-:W-:Y:S02]  /*2d80*/  F2FP.F16.F32.PACK_AB R3, R8, R3 ;  /* 0x000000030803723e */ /* 0x000fe400000000ff */
[----:B------:R-:W-:-:S05]  /*2d90*/  LEA.HI.X R7, R4, UR19, R7, 0x1, P1 ;  /* 0x0000001304077c11 */ /* 0x000fca00088f0c07 */
[----:B------:R3:W-:Y:S02]  /*2da0*/  STG.E desc[UR16][R6.64], R3 ;  /* 0x0000000306007986 */ /* 0x0007e4000c101910 */
.L_x_1886:
[----:B------:R-:W-:Y:S05]  /*2db0*/  BSYNC.RECONVERGENT B1 ;  /* 0x0000000000017941 */ /* 0x000fea0003800200 */
.L_x_1885:
[----:B------:R-:W-:Y:S04]  /*2dc0*/  BSSY.RECONVERGENT B1, `(.L_x_1887) ;  /* 0x0000014000017945 */ /* 0x000fe80003800200 */
[----:B------:R-:W-:Y:S05]  /*2dd0*/  @P3 BRA `(.L_x_1888) ;  /* 0x0000000000483947 */ /* 0x000fea0003800000 */
[----:B------:R-:W4:Y:S01]  /*2de0*/  LDCU.64 UR12, c[0x0][0x3e0] ;  /* 0x00007c00ff0c77ac */ /* 0x000f220008000a00 */
[----:B-1----:R-:W-:Y:S01]  /*2df0*/  MOV R4, R42 ;  /* 0x0000002a00047202 */ /* 0x002fe20000000f00 */
[----:B------:R-:W-:Y:S01]  /*2e00*/  FADD.FTZ R20, R20, -UR5 ;  /* 0x8000000514147e21 */ /* 0x000fe20008010000 */
[----:B------:R-:W-:Y:S01]  /*2e10*/  MOV R5, R41 ;  /* 0x0000002900057202 */ /* 0x000fe20000000f00 */
[----:B------:R-:W1:Y:S01]  /*2e20*/  LDCU.64 UR18, c[0x0][0x380] ;  /* 0x00007000ff1277ac */ /* 0x000e620008000a00 */
[----:B------:R-:W-:Y:S01]  /*2e30*/  FADD.FTZ R19, R19, -UR5 ;  /* 0x8000000513137e21 */ /* 0x000fe20008010000 */
[----:B0-23--:R-:W-:-:S03]  /*2e40*/  FMUL.FTZ R3, R20, UR10 ;  /* 0x0000000a14037c20 */ /* 0x00dfc60008410000 */
[----:B------:R-:W-:Y:S01]  /*2e50*/  FMUL.FTZ R6, R19, UR10 ;  /* 0x0000000a13067c20 */ /* 0x000fe20008410000 */
[----:B-----5:R-:W-:-:S03]  /*2e60*/  FFMA.FTZ R3, R12, R3, R14 ;  /* 0x000000030c037223 */ /* 0x020fc6000001000e */
[----:B------:R-:W-:Y:S01]  /*2e70*/  FFMA.FTZ R8, R13, R6, R15 ;  /* 0x000000060d087223 */ /* 0x000fe2000001000f */
[----:B----4-:R-:W-:-:S04]  /*2e80*/  IMAD R7, R0, UR12, RZ ;  /* 0x0000000c00077c24 */ /* 0x010fc8000f8e02ff */
[----:B------:R-:W-:Y:S01]  /*2e90*/  F2FP.F16.F32.PACK_AB R3, R8, R3 ;  /* 0x000000030803723e */ /* 0x000fe200000000ff */
[----:B------:R-:W-:-:S04]  /*2ea0*/  IMAD.WIDE.U32 R4, R34, UR12, R4 ;  /* 0x0000000c22047c25 */ /* 0x000fc8000f8e0004 */
[----:B------:R-:W-:Y:S01]  /*2eb0*/  IMAD R7, R34, UR13, R7 ;  /* 0x0000000d22077c24 */ /* 0x000fe2000f8e0207 */
[----:B-1----:R-:W-:-:S04]  /*2ec0*/  LEA R6, P1, R4, UR18, 0x1 ;  /* 0x0000001204067c11 */ /* 0x002fc8000f8208ff */
[----:B------:R-:W-:-:S04]  /*2ed0*/  IADD3 R7, PT, PT, R5, R7, RZ ;  /* 0x0000000705077210 */ /* 0x000fc80007ffe0ff */
[----:B------:R-:W-:-:S05]  /*2ee0*/  LEA.HI.X R7, R4, UR19, R7, 0x1, P1 ;  /* 0x0000001304077c11 */ /* 0x000fca00088f0c07 */
[----:B------:R4:W-:Y:S02]  /*2ef0*/  STG.E desc[UR16][R6.64], R3 ;  /* 0x0000000306007986 */ /* 0x0009e4000c101910 */
.L_x_1888:
[----:B------:R-:W-:Y:S05]  /*2f00*/  BSYNC.RECONVERGENT B1 ;  /* 0x0000000000017941 */ /* 0x000fea0003800200 */
.L_x_1887:
[----:B------:R-:W-:Y:S05]  /*2f10*/  @P4 BRA `(.L_x_1889) ;  /* 0x0000001000784947 */ /* 0x000fea0003800000 */
[----:B------:R-:W0:Y:S01]  /*2f20*/  LDCU.64 UR12, c[0x0][0x3e0] ;  /* 0x00007c00ff0c77ac */ /* 0x000e220008000a00 */
[----:B-1----:R-:W-:Y:S01]  /*2f30*/  MOV R4, R42 ;  /* 0x0000002a00047202 */ /* 0x002fe20000000f00 */
[----:B------:R-:W-:Y:S01]  /*2f40*/  FADD.FTZ R22, R22, -UR5 ;  /* 0x8000000516167e21 */ /* 0x000fe20008010000 */
[----:B------:R-:W-:Y:S01]  /*2f50*/  MOV R5, R41 ;  /* 0x0000002900057202 */ /* 0x000fe20000000f00 */
[----:B------:R-:W1:Y:S01]  /*2f60*/  LDCU.64 UR14, c[0x0][0x380] ;  /* 0x00007000ff0e77ac */ /* 0x000e620008000a00 */
[----:B------:R-:W-:Y:S01]  /*2f70*/  FADD.FTZ R21, R21, -UR5 ;  /* 0x8000000515157e21 */ /* 0x000fe20008010000 */
[----:B0-234-:R-:W-:-:S03]  /*2f80*/  FMUL.FTZ R3, R22, UR10 ;  /* 0x0000000a16037c20 */ /* 0x01dfc60008410000 */
[----:B------:R-:W-:Y:S01]  /*2f90*/  FMUL.FTZ R6, R21, UR10 ;  /* 0x0000000a15067c20 */ /* 0x000fe20008410000 */
[----:B-----5:R-:W-:Y:S01]  /*2fa0*/  FFMA.FTZ R3, R12, R3, R14 ;  /* 0x000000030c037223 */ /* 0x020fe2000001000e */
[----:B------:R-:W-:Y:S02]  /*2fb0*/  IMAD R8, R2, UR12, RZ ;  /* 0x0000000c02087c24 */ /* 0x000fe4000f8e02ff */
[----:B------:R-:W-:-:S04]  /*2fc0*/  IMAD.WIDE.U32 R4, R33, UR12, R4 ;  /* 0x0000000c21047c25 */ /* 0x000fc8000f8e0004 */
[----:B------:R-:W-:Y:S02]  /*2fd0*/  IMAD R7, R33, UR13, R8 ;  /* 0x0000000d21077c24 */ /* 0x000fe4000f8e0208 */
[----:B------:R-:W-:Y:S01]  /*2fe0*/  FFMA.FTZ R8, R13, R6, R15 ;  /* 0x000000060d087223 */ /* 0x000fe2000001000f */
[----:B-1----:R-:W-:Y:S02]  /*2ff0*/  LEA R6, P1, R4, UR14, 0x1 ;  /* 0x0000000e04067c11 */ /* 0x002fe4000f8208ff */
[----:B------:R-:W-:Y:S02]  /*3000*/  IADD3 R7, PT, PT, R5, R7, RZ ;  /* 0x0000000705077210 */ /* 0x000fe40007ffe0ff */
[----:B------:R-:W-:Y:S02]  /*3010*/  F2FP.F16.F32.PACK_AB R3, R8, R3 ;  /* 0x000000030803723e */ /* 0x000fe400000000ff */
[----:B------:R-:W-:-:S05]  /*3020*/  LEA.HI.X R7, R4, UR15, R7, 0x1, P1 ;  /* 0x0000000f04077c11 */ /* 0x000fca00088f0c07 */
[----:B------:R0:W-:Y:S01]  /*3030*/  STG.E desc[UR16][R6.64], R3 ;  /* 0x0000000306007986 */ /* 0x0001e2000c101910 */
[----:B------:R-:W-:Y:S05]  /*3040*/  BRA `(.L_x_1889) ;  /* 0x00000010002c7947 */ /* 0x000fea0003800000 */
.L_x_1874:
        /* <DEDUP_REMOVED lines=21> */
[----:B------:R0:W3:Y:S02]  /*31a0*/  MUFU.RCP R45, R25 ;  /* 0x00000019002d7308 */ /* 0x0000e40000001000 */
[----:B0-----:R-:W-:Y:S02]  /*31b0*/  IMAD R25, R29, UR12, RZ ;  /* 0x0000000c1d197c24 */ /* 0x001fe4000f8e02ff */
[----:B--2---:R-:W-:Y:S02]  /*31c0*/  FMUL.FTZ R3, R3, R26 ;  /* 0x0000001a03037220 */ /* 0x004fe40000410000 */
[----:B------:R-:W-:Y:S02]  /*31d0*/  IMAD R27, R38, UR13, R25 ;  /* 0x0000000d261b7c24 */ /* 0x000fe4000f8e0219 */
[----:B---3--:R-:W-:Y:S01]  /*31e0*/  FMUL.FTZ R4, R4, R45 ;  /* 0x0000002d04047220 */ /* 0x008fe20000410000 */
[----:B------:R-:W-:-:S04]  /*31f0*/  MOV R45, R41 ;  /* 0x00000029002d7202 */ /* 0x000fc80000000f00 */
[----:B------:R-:W-:Y:S01]  /*3200*/  F2FP.F16.F32.PACK_AB R3, R4, R3 ;  /* 0x000000030403723e */ /* 0x000fe200000000ff */
[----:B------:R-:W-:-:S05]  /*3210*/  IMAD.WIDE.U32 R44, R38, UR12, R44 ;  /* 0x0000000c262c7c25 */ /* 0x000fca000f8e002c */
[----:B------:R-:W-:Y:S02]  /*3220*/  IADD3 R27, PT, PT, R45, R27, RZ ;  /* 0x0000001b2d1b7210 */ /* 0x000fe40007ffe0ff */
[----:B-1----:R-:W-:-:S04]  /*3230*/  LEA R26, P1, R44, UR14, 0x1 ;  /* 0x0000000e2c1a7c11 */ /* 0x002fc8000f8208ff */
[----:B------:R-:W-:-:S05]  /*3240*/  LEA.HI.X R27, R44, UR15, R27, 0x1, P1 ;  /* 0x0000000f2c1b7c11 */ /* 0x000fca00088f0c1b */
[----:B------:R0:W-:Y:S04]  /*3250*/  STG.E desc[UR16][R26.64], R3 ;  /* 0x000000031a007986 */ /* 0x0001e8000c101910 */
.L_x_1891:
[----:B------:R-:W-:Y:S05]  /*3260*/  BSYNC.RECONVERGENT B1 ;  /* 0x0000000000017941 */ /* 0x000fea0003800200 */
.L_x_1890:
[----:B------:R-:W-:Y:S01]  /*3270*/  SHF.R.S32.HI R4, RZ, 0x1f, R24 ;  /* 0x0000001fff047819 */ /* 0x000fe20000011418 */
[----:B------:R-:W-:Y:S01]  /*3280*/  BSSY.RECONVERGENT B1, `(.L_x_1892) ;  /* 0x0000021000017945 */ /* 0x000fe20003800200 */
[----:B0-----:R-:W-:Y:S02]  /*3290*/  IADD3 R3, PT, PT, R38, 0x80, RZ ;  /* 0x0000008026037810 */ /* 0x001fe40007ffe0ff */
        /* <DEDUP_REMOVED lines=17> */
[----:B------:R-:W-:Y:S01]  /*33b0*/  MUFU.RCP R44, R44 ;  /* 0x0000002c002c7308 */ /* 0x000fe20000001000 */
[----:B0-----:R-:W-:Y:S01]  /*33c0*/  FADD.FTZ R45, R26, 1 ;  /* 0x3f8000001a2d7421 */ /* 0x001fe20000010000 */
[----:B------:R-:W-:Y:S01]  /*33d0*/  IMAD R26, R24, UR13, R4 ;  /* 0x0000000d181a7c24 */ /* 0x000fe2000f8e0204 */
[----:B------:R-:W-:-:S05]  /*33e0*/  MOV R4, R42 ;  /* 0x0000002a00047202 */ /* 0x000fca0000000f00 */
[----:B------:R-:W0:Y:S02]  /*33f0*/  MUFU.RCP R5, R45 ;  /* 0x0000002d00057308 */ /* 0x000e240000001000 */
[----:B0-----:R-:W-:Y:S01]  /*3400*/  FMUL.FTZ R6, R6, R5 ;  /* 0x0000000506067220 */ /* 0x001fe20000410000 */
[----:B------:R-:W-:-:S03]  /*3410*/  MOV R5, R41 ;  /* 0x0000002900057202 */ /* 0x000fc60000000f00 */
[----:B------:R-:W-:-:S04]  /*3420*/  IMAD.WIDE.U32 R4, R24, UR12, R4 ;  /* 0x0000000c18047c25 */ /* 0x000fc8000f8e0004 */
[----:B------:R-:W-:Y:S01]  /*3430*/  FMUL.FTZ R24, R27, R44 ;  /* 0x0000002c1b187220 */ /* 0x000fe20000410000 */
[----:B------:R-:W-:Y:S02]  /*3440*/  IADD3 R5, PT, PT, R5, R26, RZ ;  /* 0x0000001a05057210 */ /* 0x000fe40007ffe0ff */
[----:B-1----:R-:W-:-:S04]  /*3450*/  LEA R26, P1, R4, UR14, 0x1 ;  /* 0x0000000e041a7c11 */ /* 0x002fc8000f8208ff */
[----:B------:R-:W-:Y:S02]  /*3460*/  LEA.HI.X R27, R4, UR15, R5, 0x1, P1 ;  /* 0x0000000f041b7c11 */ /* 0x000fe400088f0c05 */
[----:B------:R-:W-:-:S05]  /*3470*/  F2FP.F16.F32.PACK_AB R5, R24, R6 ;  /* 0x000000061805723e */ /* 0x000fca00000000ff */
[----:B------:R0:W-:Y:S02]  /*3480*/  STG.E desc[UR16][R26.64], R5 ;  /* 0x000000051a007986 */ /* 0x0001e4000c101910 */
.L_x_1893:
[----:B------:R-:W-:Y:S05]  /*3490*/  BSYNC.RECONVERGENT B1 ;  /* 0x0000000000017941 */ /* 0x000fea0003800200 */
.L_x_1892:
        /* <DEDUP_REMOVED lines=18> */
[----:B------:R-:W1:Y:S02]  /*35c0*/  LDCU.64 UR12, c[0x0][0x3e0] ;  /* 0x00007c00ff0c77ac */ /* 0x000e640008000a00 */
[----:B0-----:R-:W-:Y:S01]  /*35d0*/  FMUL.FTZ R27, R8, UR10 ;  /* 0x0000000a081b7c20 */ /* 0x001fe20008410000 */
        /* <DEDUP_REMOVED lines=10> */
[----:B------:R-:W-:Y:S02]  /*3680*/  IMAD.MOV.U32 R6, RZ, RZ, R42 ;  /* 0x000000ffff067224 */ /* 0x000fe400078e002a */
[----:B--2---:R-:W-:Y:S01]  /*3690*/  FADD.FTZ R4, R7, 1 ;  /* 0x3f80000007047421 */ /* 0x004fe20000010000 */
[----:B------:R-:W-:-:S05]  /*36a0*/  MOV R7, R41 ;  /* 0x0000002900077202 */ /* 0x000fca0000000f00 */
[----:B------:R-:W2:Y:S01]  /*36b0*/  MUFU.RCP R4, R4 ;  /* 0x0000000400047308 */ /* 0x000ea20000001000 */
[----:B------:R-:W-:-:S04]  /*36c0*/  IMAD.WIDE.U32 R6, R3, UR12, R6 ;  /* 0x0000000c03067c25 */ /* 0x000fc8000f8e0006 */
[----:B-1----:R-:W-:Y:S01]  /*36d0*/  FADD.FTZ R44, R26, 1 ;  /* 0x3f8000001a2c7421 */ /* 0x002fe20000010000 */
[----:B------:R-:W-:-:S03]  /*36e0*/  IADD3 R45, PT, PT, R7, R45, RZ ;  /* 0x0000002d072d7210 */ /* 0x000fc60007ffe0ff */
[----:B------:R-:W1:Y:S01]  /*36f0*/  MUFU.RCP R5, R44 ;  /* 0x0000002c00057308 */ /* 0x000e620000001000 */
[----:B--2---:R-:W-:Y:S01]  /*3700*/  FMUL.FTZ R27, R27, R4 ;  /* 0x000000041b1b7220 */ /* 0x004fe20000410000 */
[----:B0-----:R-:W-:Y:S01]  /*3710*/  LEA R4, P5, R6, UR14, 0x1 ;  /* 0x0000000e06047c11 */ /* 0x001fe2000f8a08ff */
[----:B-1----:R-:W-:-:S03]  /*3720*/  FMUL.FTZ R8, R8, R5 ;  /* 0x0000000508087220 */ /* 0x002fc60000410000 */
[----:B------:R-:W-:Y:S02]  /*3730*/  LEA.HI.X R5, R6, UR15, R45, 0x1, P5 ;  /* 0x0000000f06057c11 */ /* 0x000fe4000a8f0c2d */
[----:B------:R-:W-:-:S05]  /*3740*/  F2FP.F16.F32.PACK_AB R27, R8, R27 ;  /* 0x0000001b081b723e */ /* 0x000fca00000000ff */
[----:B------:R1:W-:Y:S02]  /*3750*/  STG.E desc[UR16][R4.64], R27 ;  /* 0x0000001b04007986 */ /* 0x0003e4000c101910 */
.L_x_1895:
[----:B------:R-:W-:Y:S05]  /*3760*/  BSYNC.RECONVERGENT B1 ;  /* 0x0000000000017941 */ /* 0x000fea0003800200 */
.L_x_1894:
[----:B------:R-:W-:Y:S04]  /*3770*/  BSSY.RECONVERGENT B1, `(.L_x_1896) ;  /* 0x000001e000017945 */ /* 0x000fe80003800200 */
[----:B------:R-:W-:Y:S05]  /*3780*/  @P2 BRA `(.L_x_1897) ;  /* 0x0000000000702947 */ /* 0x000fea0003800000 */
[----:B------:R-:W-:Y:S01]  /*3790*/  FADD.FTZ R10, R10, -UR5 ;  /* 0x800000050a0a7e21 */ /* 0x000fe20008010000 */
[----:B------:R-:W-:Y:S01]  /*37a0*/  FADD.FTZ R9, R9, -UR5 ;  /* 0x8000000509097e21 */ /* 0x000fe20008010000 */
[----:B------:R-:W2:Y:S01]  /*37b0*/  LDCU.64 UR12, c[0x0][0x3e0] ;  /* 0x00007c00ff0c77ac */ /* 0x000ea20008000a00 */
[----:B01----:R-:W-:Y:S01]  /*37c0*/  MOV R5, R41 ;  /* 0x0000002900057202 */ /* 0x003fe20000000f00 */
[----:B------:R-:W-:Y:S01]  /*37d0*/  FMUL.FTZ R3, R10, UR10 ;  /* 0x0000000a0a037c20 */ /* 0x000fe20008410000 */
[----:B------:R-:W-:Y:S01]  /*37e0*/  FMUL.FTZ R8, R9, UR10 ;  /* 0x0000000a09087c20 */ /* 0x000fe20008410000 */
[----:B------:R-:W0:Y:S02]  /*37f0*/  LDCU.64 UR14, c[0x0][0x380] ;  /* 0x00007000ff0e77ac */ /* 0x000e240008000a00 */
[----:B-----5:R-:W-:Y:S01]  /*3800*/  FFMA.FTZ R6, R12, R3, R14 ;  /* 0x000000030c067223 */ /* 0x020fe2000001000e */
[----:B------:R-:W-:-:S03]  /*3810*/  FFMA.FTZ R3, R13, R8, R15 ;  /* 0x000000080d037223 */ /* 0x000fc6000001000f */
[----:B------:R-:W-:Y:S01]  /*3820*/  FMUL.FTZ R4, R6, -1.4426950216293334961 ;  /* 0xbfb8aa3b06047820 */ /* 0x000fe20000410000 */
[----:B------:R-:W-:-:S05]  /*3830*/  FMUL.FTZ R9, R3, -1.4426950216293334961 ;  /* 0xbfb8aa3b03097820 */ /* 0x000fca0000410000 */
[----:B------:R-:W1:Y:S01]  /*3840*/  MUFU.EX2 R4, R4 ;  /* 0x0000000400047308 */ /* 0x000e620000000800 */
[----:B--2---:R-:W-:-:S07]  /*3850*/  IMAD R24, R24, UR12, RZ ;  /* 0x0000000c18187c24 */ /* 0x004fce000f8e02ff */
[----:B------:R-:W2:Y:S01]  /*3860*/  MUFU.EX2 R9, R9 ;  /* 0x0000000900097308 */ /* 0x000ea20000000800 */
[----:B-1----:R-:W-:Y:S01]  /*3870*/  FADD.FTZ R8, R4, 1 ;  /* 0x3f80000004087421 */ /* 0x002fe20000010000 */
[----:B------:R-:W-:-:S06]  /*3880*/  MOV R4, R42 ;  /* 0x0000002a00047202 */ /* 0x000fcc0000000f00 */
[----:B------:R-:W1:Y:S01]  /*3890*/  MUFU.RCP R7, R8 ;  /* 0x0000000800077308 */ /* 0x000e620000001000 */
[----:B------:R-:W-:-:S04]  /*38a0*/  IMAD.WIDE.U32 R4, R25, UR12, R4 ;  /* 0x0000000c19047c25 */ /* 0x000fc8000f8e0004 */
[----:B--2---:R-:W-:Y:S01]  /*38b0*/  FADD.FTZ R10, R9, 1 ;  /* 0x3f800000090a7421 */ /* 0x004fe20000010000 */
[----:B------:R-:W-:-:S05]  /*38c0*/  IMAD R25, R25, UR13, R24 ;  /* 0x0000000d19197c24 */ /* 0x000fca000f8e0218 */
[----:B------:R-:W2:Y:S01]  /*38d0*/  MUFU.RCP R10, R10 ;  /* 0x0000000a000a7308 */ /* 0x000ea20000001000 */
[----:B------:R-:W-:Y:S01]  /*38e0*/  IADD3 R25, PT, PT, R5, R25, RZ ;  /* 0x0000001905197210 */ /* 0x000fe20007ffe0ff */
[----:B-1----:R-:W-:Y:S01]  /*38f0*/  FMUL.FTZ R9, R6, R7 ;  /* 0x0000000706097220 */ /* 0x002fe20000410000 */
[----:B0-----:R-:W-:-:S04]  /*3900*/  LEA R6, P2, R4, UR14, 0x1 ;  /* 0x0000000e04067c11 */ /* 0x001fc8000f8408ff */
[----:B------:R-:W-:Y:S01]  /*3910*/  LEA.HI.X R7, R4, UR15, R25, 0x1, P2 ;  /* 0x0000000f04077c11 */ /* 0x000fe200090f0c19 */
[----:B--2---:R-:W-:-:S05]  /*3920*/  FMUL.FTZ R24, R3, R10 ;  /* 0x0000000a03187220 */ /* 0x004fca0000410000 */
[----:B------:R-:W-:-:S05]  /*3930*/  F2FP.F16.F32.PACK_AB R9, R24, R9 ;  /* 0x000000091809723e */ /* 0x000fca00000000ff */
[----:B------:R2:W-:Y:S02]  /*3940*/  STG.E desc[UR16][R6.64], R9 ;  /* 0x0000000906007986 */ /* 0x0005e4000c101910 */
.L_x_1897:
[----:B------:R-:W-:Y:S05]  /*3950*/  BSYNC.RECONVERGENT B1 ;  /* 0x0000000000017941 */ /* 0x000fea0003800200 */
.L_x_1896:
[----:B------:R-:W-:Y:S04]  /*3960*/  BSSY.RECONVERGENT B1, `(.L_x_1898) ;  /* 0x000001e000017945 */ /* 0x000fe80003800200 */
[----:B------:R-:W-:Y:S05]  /*3970*/  @P1 BRA `(.L_x_1899) ;  /* 0x0000000000701947 */ /* 0x000fea0003800000 */
[----:B------:R-:W-:Y:S01]  /*3980*/  FADD.FTZ R16, R16, -UR5 ;  /* 0x8000000510107e21 */ /* 0x000fe20008010000 */
[----:B------:R-:W-:Y:S01]  /*3990*/  FADD.FTZ R11, R11, -UR5 ;  /* 0x800000050b0b7e21 */ /* 0x000fe20008010000 */
[----:B------:R-:W3:Y:S01]  /*39a0*/  LDCU.64 UR12, c[0x0][0x3e0] ;  /* 0x00007c00ff0c77ac */ /* 0x000ee20008000a00 */
[----:B--2---:R-:W-:Y:S01]  /*39b0*/  MOV R6, R42 ;  /* 0x0000002a00067202 */ /* 0x004fe20000000f00 */
[----:B------:R-:W-:Y:S01]  /*39c0*/  FMUL.FTZ R3, R16, UR10 ;  /* 0x0000000a10037c20 */ /* 0x000fe20008410000 */
[----:B-1----:R-:W-:Y:S01]  /*39d0*/  FMUL.FTZ R4, R11, UR10 ;  /* 0x0000000a0b047c20 */ /* 0x002fe20008410000 */
[----:B------:R-:W1:Y:S01]  /*39e0*/  LDCU.64 UR14, c[0x0][0x380] ;  /* 0x00007000ff0e77ac */ /* 0x000e620008000a00 */
[----:B------:R-:W-:Y:S01]  /*39f0*/  MOV R7, R41 ;  /* 0x0000002900077202 */ /* 0x000fe20000000f00 */
[----:B-----5:R-:W-:Y:S01]  /*3a00*/  FFMA.FTZ R3, R12, R3, R14 ;  /* 0x000000030c037223 */ /* 0x020fe2000001000e */
[----:B------:R-:W-:-:S03]  /*3a10*/  FFMA.FTZ R4, R13, R4, R15 ;  /* 0x000000040d047223 */ /* 0x000fc6000001000f */
[----:B0-----:R-:W-:Y:S01]  /*3a20*/  FMUL.FTZ R5, R3, -1.4426950216293334961 ;  /* 0xbfb8aa3b03057820 */ /* 0x001fe20000410000 */
[----:B------:R-:W-:-:S05]  /*3a30*/  FMUL.FTZ R9, R4, -1.4426950216293334961 ;  /* 0xbfb8aa3b04097820 */ /* 0x000fca0000410000 */
[----:B------:R-:W0:Y:S01]  /*3a40*/  MUFU.EX2 R5, R5 ;  /* 0x0000000500057308 */ /* 0x000e220000000800 */
[----:B---3--:R-:W-:Y:S02]  /*3a50*/  IMAD R25, R28, UR12, RZ ;  /* 0x0000000c1c197c24 */ /* 0x008fe4000f8e02ff */
[----:B------:R-:W-:-:S05]  /*3a60*/  IMAD.WIDE.U32 R6, R36, UR12, R6 ;  /* 0x0000000c24067c25 */ /* 0x000fca000f8e0006 */
[----:B------:R-:W2:Y:S01]  /*3a70*/  MUFU.EX2 R9, R9 ;  /* 0x0000000900097308 */ /* 0x000ea20000000800 */
[----:B------:R-:W-:-:S05]  /*3a80*/  IMAD R25, R36, UR13, R25 ;  /* 0x0000000d24197c24 */ /* 0x000fca000f8e0219 */
[----:B------:R-:W-:Y:S01]  /*3a90*/  IADD3 R25, PT, PT, R7, R25, RZ ;  /* 0x0000001907197210 */ /* 0x000fe20007ffe0ff */
[----:B0-----:R-:W-:-:S06]  /*3aa0*/  FADD.FTZ R8, R5, 1 ;  /* 0x3f80000005087421 */ /* 0x001fcc0000010000 */
[----:B------:R-:W0:Y:S01]  /*3ab0*/  MUFU.RCP R8, R8 ;  /* 0x0000000800087308 */ /* 0x000e220000001000 */
[----:B--2---:R-:W-:-:S07]  /*3ac0*/  FADD.FTZ R10, R9, 1 ;  /* 0x3f800000090a7421 */ /* 0x004fce0000010000 */
[----:B------:R-:W2:Y:S01]  /*3ad0*/  MUFU.RCP R11, R10 ;  /* 0x0000000a000b7308 */ /* 0x000ea20000001000 */
[----:B0-----:R-:W-:Y:S01]  /*3ae0*/  FMUL.FTZ R3, R3, R8 ;  /* 0x0000000803037220 */ /* 0x001fe20000410000 */
[----:B--2---:R-:W-:Y:S01]  /*3af0*/  FMUL.FTZ R16, R4, R11 ;  /* 0x0000000b04107220 */ /* 0x004fe20000410000 */
[----:B-1----:R-:W-:-:S04]  /*3b00*/  LEA R4, P1, R6, UR14, 0x1 ;  /* 0x0000000e06047c11 */ /* 0x002fc8000f8208ff */
[----:B------:R-:W-:Y:S02]  /*3b10*/  LEA.HI.X R5, R6, UR15, R25, 0x1, P1 ;  /* 0x0000000f06057c11 */ /* 0x000fe400088f0c19 */
[----:B------:R-:W-:-:S05]  /*3b20*/  F2FP.F16.F32.PACK_AB R3, R16, R3 ;  /* 0x000000031003723e */ /* 0x000fca00000000ff */
[----:B------:R3:W-:Y:S02]  /*3b30*/  STG.E desc[UR16][R4.64], R3 ;  /* 0x0000000304007986 */ /* 0x0007e4000c101910 */
.L_x_1899:
[----:B------:R-:W-:Y:S05]  /*3b40*/  BSYNC.RECONVERGENT B1 ;  /* 0x0000000000017941 */ /* 0x000fea0003800200 */
.L_x_1898:
[----:B------:R-:W-:Y:S04]  /*3b50*/  BSSY.RECONVERGENT B1, `(.L_x_1900) ;  /* 0x000001e000017945 */ /* 0x000fe80003800200 */
[----:B------:R-:W-:Y:S05]  /*3b60*/  @P6 BRA `(.L_x_1901) ;  /* 0x0000000000706947 */ /* 0x000fea0003800000 */
[----:B------:R-:W-:Y:S01]  /*3b70*/  FADD.FTZ R18, R18, -UR5 ;  /* 0x8000000512127e21 */ /* 0x000fe20008010000 */
[----:B------:R-:W-:Y:S01]  /*3b80*/  FADD.FTZ R17, R17, -UR5 ;  /* 0x8000000511117e21 */ /* 0x000fe20008010000 */
[----:B------:R-:W4:Y:S01]  /*3b90*/  LDCU.64 UR12, c[0x0][0x3e0] ;  /* 0x00007c00ff0c77ac */ /* 0x000f220008000a00 */
[----:B--2---:R-:W-:Y:S01]  /*3ba0*/  MOV R6, R42 ;  /* 0x0000002a00067202 */ /* 0x004fe20000000f00 */
[----:B---3--:R-:W-:Y:S01]  /*3bb0*/  FMUL.FTZ R3, R18, UR10 ;  /* 0x0000000a12037c20 */ /* 0x008fe20008410000 */
[----:B-1----:R-:W-:Y:S01]  /*3bc0*/  FMUL.FTZ R4, R17, UR10 ;  /* 0x0000000a11047c20 */ /* 0x002fe20008410000 */
[----:B------:R-:W1:Y:S01]  /*3bd0*/  LDCU.64 UR14, c[0x0][0x380] ;  /* 0x00007000ff0e77ac */ /* 0x000e620008000a00 */
[----:B------:R-:W-:Y:S01]  /*3be0*/  MOV R7, R41 ;  /* 0x0000002900077202 */ /* 0x000fe20000000f00 */
[----:B0----5:R-:W-:Y:S01]  /*3bf0*/  FFMA.FTZ R5, R12, R3, R14 ;  /* 0x000000030c057223 */ /* 0x021fe2000001000e */
[----:B------:R-:W-:-:S03]  /*3c00*/  FFMA.FTZ R10, R13, R4, R15 ;  /* 0x000000040d0a7223 */ /* 0x000fc6000001000f */
[----:B------:R-:W-:Y:S01]  /*3c10*/  FMUL.FTZ R3, R5, -1.4426950216293334961 ;  /* 0xbfb8aa3b05037820 */ /* 0x000fe20000410000 */
[----:B------:R-:W-:-:S05]  /*3c20*/  FMUL.FTZ R4, R10, -1.4426950216293334961 ;  /* 0xbfb8aa3b0a047820 */ /* 0x000fca0000410000 */
[----:B------:R-:W0:Y:S01]  /*3c30*/  MUFU.EX2 R3, R3 ;  /* 0x0000000300037308 */ /* 0x000e220000000800 */
[----:B----4-:R-:W-:Y:S02]  /*3c40*/  IMAD R16, R23, UR12, RZ ;  /* 0x0000000c17107c24 */ /* 0x010fe4000f8e02ff */
[----:B------:R-:W-:-:S05]  /*3c50*/  IMAD.WIDE.U32 R6, R35, UR12, R6 ;  /* 0x0000000c23067c25 */ /* 0x000fca000f8e0006 */
[----:B------:R-:W2:Y:S01]  /*3c60*/  MUFU.EX2 R4, R4 ;  /* 0x0000000400047308 */ /* 0x000ea20000000800 */
[----:B------:R-:W-:-:S05]  /*3c70*/  IMAD R11, R35, UR13, R16 ;  /* 0x0000000d230b7c24 */ /* 0x000fca000f8e0210 */
[----:B------:R-:W-:Y:S01]  /*3c80*/  IADD3 R11, PT, PT, R7, R11, RZ ;  /* 0x0000000b070b7210 */ /* 0x000fe20007ffe0ff */
[----:B0-----:R-:W-:-:S06]  /*3c90*/  FADD.FTZ R8, R3, 1 ;  /* 0x3f80000003087421 */ /* 0x001fcc0000010000 */
[----:B------:R-:W0:Y:S01]  /*3ca0*/  MUFU.RCP R8, R8 ;  /* 0x0000000800087308 */ /* 0x000e220000001000 */
[----:B--2---:R-:W-:Y:S01]  /*3cb0*/  FADD.FTZ R9, R4, 1 ;  /* 0x3f80000004097421 */ /* 0x004fe20000010000 */
[----:B-1----:R-:W-:-:S06]  /*3cc0*/  LEA R4, P1, R6, UR14, 0x1 ;  /* 0x0000000e06047c11 */ /* 0x002fcc000f8208ff */
[----:B------:R-:W1:Y:S01]  /*3cd0*/  MUFU.RCP R9, R9 ;  /* 0x0000000900097308 */ /* 0x000e620000001000 */
[----:B0-----:R-:W-:Y:S01]  /*3ce0*/  FMUL.FTZ R3, R5, R8 ;  /* 0x0000000805037220 */ /* 0x001fe20000410000 */
[----:B------:R-:W-:Y:S01]  /*3cf0*/  LEA.HI.X R5, R6, UR15, R11, 0x1, P1 ;  /* 0x0000000f06057c11 */ /* 0x000fe200088f0c0b */
[----:B-1----:R-:W-:-:S05]  /*3d00*/  FMUL.FTZ R10, R10, R9 ;  /* 0x000000090a0a7220 */ /* 0x002fca0000410000 */
[----:B------:R-:W-:-:S05]  /*3d10*/  F2FP.F16.F32.PACK_AB R3, R10, R3 ;  /* 0x000000030a03723e */ /* 0x000fca00000000ff */
[----:B------:R4:W-:Y:S02]  /*3d20*/  STG.E desc[UR16][R4.64], R3 ;  /* 0x0000000304007986 */ /* 0x0009e4000c101910 */
.L_x_1901:
[----:B------:R-:W-:Y:S05]  /*3d30*/  BSYNC.RECONVERGENT B1 ;  /* 0x0000000000017941 */ /* 0x000fea0003800200 */
.L_x_1900:
[----:B------:R-:W-:Y:S04]  /*3d40*/  BSSY.RECONVERGENT B1, `(.L_x_1902) ;  /* 0x000001e000017945 */ /* 0x000fe80003800200 */
[----:B------:R-:W-:Y:S05]  /*3d50*/  @P3 BRA `(.L_x_1903) ;  /* 0x0000000000703947 */ /* 0x000fea0003800000 */
[----:B------:R-:W-:Y:S01]  /*3d60*/  FADD.FTZ R20, R20, -UR5 ;  /* 0x8000000514147e21 */ /* 0x000fe20008010000 */
[----:B------:R-:W-:Y:S01]  /*3d70*/  FADD.FTZ R19, R19, -UR5 ;  /* 0x8000000513137e21 */ /* 0x000fe20008010000 */
[----:B------:R-:W0:Y:S01]  /*3d80*/  LDCU.64 UR12, c[0x0][0x3e0] ;  /* 0x00007c00ff0c77ac */ /* 0x000e220008000a00 */
[----:B--2---:R-:W-:Y:S01]  /*3d90*/  MOV R6, R42 ;  /* 0x0000002a00067202 */ /* 0x004fe20000000f00 */
[----:B---34-:R-:W-:Y:S01]  /*3da0*/  FMUL.FTZ R3, R20, UR10 ;  /* 0x0000000a14037c20 */ /* 0x018fe20008410000 */
        /* <DEDUP_REMOVED lines=8> */
[----:B------:R-:W-:Y:S02]  /*3e30*/  IMAD R11, R0, UR12, RZ ;  /* 0x0000000c000b7c24 */ /* 0x000fe4000f8e02ff */
        /* <DEDUP_REMOVED lines=14> */
.L_x_1903:
[----:B------:R-:W-:Y:S05]  /*3f20*/  BSYNC.RECONVERGENT B1 ;  /* 0x0000000000017941 */ /* 0x000fea0003800200 */
.L_x_1902:
[----:B------:R-:W-:Y:S05]  /*3f30*/  @P4 BRA `(.L_x_1889) ;  /* 0x0000000000704947 */ /* 0x000fea0003800000 */
[----:B------:R-:W-:Y:S01]  /*3f40*/  FADD.FTZ R22, R22, -UR5 ;  /* 0x8000000516167e21 */ /* 0x000fe20008010000 */
[----:B------:R-:W-:Y:S01]  /*3f50*/  FADD.FTZ R21, R21, -UR5 ;  /* 0x8000000515157e21 */ /* 0x000fe20008010000 */
[----:B------:R-:W2:Y:S01]  /*3f60*/  LDCU.64 UR12, c[0x0][0x3e0] ;  /* 0x00007c00ff0c77ac */ /* 0x000ea20008000a00 */
[----:B01-34-:R-:W-:Y:S01]  /*3f70*/  MOV R5, R41 ;  /* 0x0000002900057202 */ /* 0x01bfe20000000f00 */
[----:B------:R-:W-:Y:S01]  /*3f80*/  FMUL.FTZ R3, R22, UR10 ;  /* 0x0000000a16037c20 */ /* 0x000fe20008410000 */
[----:B------:R-:W-:Y:S01]  /*3f90*/  FMUL.FTZ R4, R21, UR10 ;  /* 0x0000000a15047c20 */ /* 0x000fe20008410000 */
[----:B------:R-:W0:Y:S02]  /*3fa0*/  LDCU.64 UR14, c[0x0][0x380] ;  /* 0x00007000ff0e77ac */ /* 0x000e240008000a00 */
[----:B--2--5:R-:W-:Y:S01]  /*3fb0*/  FFMA.FTZ R7, R12, R3, R14 ;  /* 0x000000030c077223 */ /* 0x024fe2000001000e */
[----:B------:R-:W-:Y:S01]  /*3fc0*/  FFMA.FTZ R10, R13, R4, R15 ;  /* 0x000000040d0a7223 */ /* 0x000fe2000001000f */
[----:B------:R-:W-:-:S02]  /*3fd0*/  MOV R4, R42 ;  /* 0x0000002a00047202 */ /* 0x000fc40000000f00 */
[----:B------:R-:W-:Y:S01]  /*3fe0*/  FMUL.FTZ R3, R7, -1.4426950216293334961 ;  /* 0xbfb8aa3b07037820 */ /* 0x000fe20000410000 */
[----:B------:R-:W-:-:S05]  /*3ff0*/  FMUL.FTZ R6, R10, -1.4426950216293334961 ;  /* 0xbfb8aa3b0a067820 */ /* 0x000fca0000410000 */
[----:B------:R-:W1:Y:S01]  /*4000*/  MUFU.EX2 R3, R3 ;  /* 0x0000000300037308 */ /* 0x000e620000000800 */
[----:B------:R-:W-:Y:S02]  /*4010*/  IMAD R12, R2, UR12, RZ ;  /* 0x0000000c020c7c24 */ /* 0x000fe4000f8e02ff */
[----:B------:R-:W-:-:S05]  /*4020*/  IMAD.WIDE.U32 R4, R33, UR12, R4 ;  /* 0x0000000c21047c25 */ /* 0x000fca000f8e0004 */
[----:B------:R-:W2:Y:S01]  /*4030*/  MUFU.EX2 R6, R6 ;  /* 0x0000000600067308 */ /* 0x000ea20000000800 */
[----:B------:R-:W-:-:S05]  /*4040*/  IMAD R11, R33, UR13, R12 ;  /* 0x0000000d210b7c24 */ /* 0x000fca000f8e020c */
[----:B------:R-:W-:Y:S01]  /*4050*/  IADD3 R11, PT, PT, R5, R11, RZ ;  /* 0x0000000b050b7210 */ /* 0x000fe20007ffe0ff */
[----:B-1----:R-:W-:-:S06]  /*4060*/  FADD.FTZ R8, R3, 1 ;  /* 0x3f80000003087421 */ /* 0x002fcc0000010000 */
[----:B------:R-:W1:Y:S01]  /*4070*/  MUFU.RCP R8, R8 ;  /* 0x0000000800087308 */ /* 0x000e620000001000 */
[----:B--2---:R-:W-:Y:S01]  /*4080*/  FADD.FTZ R9, R6, 1 ;  /* 0x3f80000006097421 */ /* 0x004fe20000010000 */
[----:B0-----:R-:W-:-:S06]  /*4090*/  LEA R6, P1, R4, UR14, 0x1 ;  /* 0x0000000e04067c11 */ /* 0x001fcc000f8208ff */
[----:B------:R-:W0:Y:S01]  /*40a0*/  MUFU.RCP R9, R9 ;  /* 0x0000000900097308 */ /* 0x000e220000001000 */
[----:B-1----:R-:W-:Y:S01]  /*40b0*/  FMUL.FTZ R3, R7, R8 ;  /* 0x0000000807037220 */ /* 0x002fe20000410000 */
[----:B------:R-:W-:Y:S01]  /*40c0*/  LEA.HI.X R7, R4, UR15, R11, 0x1, P1 ;  /* 0x0000000f04077c11 */ /* 0x000fe200088f0c0b */
[----:B0-----:R-:W-:-:S05]  /*40d0*/  FMUL.FTZ R10, R10, R9 ;  /* 0x000000090a0a7220 */ /* 0x001fca0000410000 */
[----:B------:R-:W-:-:S05]  /*40e0*/  F2FP.F16.F32.PACK_AB R3, R10, R3 ;  /* 0x000000030a03723e */ /* 0x000fca00000000ff */
[----:B------:R0:W-:Y:S02]  /*40f0*/  STG.E desc[UR16][R6.64], R3 ;  /* 0x0000000306007986 */ /* 0x0001e4000c101910 */
.L_x_1889:
[----:B------:R-:W-:Y:S05]  /*4100*/  BSYNC.RECONVERGENT B0 ;  /* 0x0000000000007941 */ /* 0x000fea0003800200 */
.L_x_1873:
[----:B------:R-:W-:Y:S02]  /*4110*/  UIADD3 UR9, UPT, UPT, UR21, UR9, URZ ;  /* 0x0000000915097290 */ /* 0x000fe4000fffe0ff */
[----:B------:R-:W-:Y:S02]  /*4120*/  UIADD3 UR4, UPT, UPT, UR4, 0x1, URZ ;  /* 0x0000000104047890 */ /* 0x000fe4000fffe0ff */
[----:B------:R-:W-:-:S09]  /*4130*/  UISETP.GE.AND UP1, UPT, UR9, UR7, UPT ;  /* 0x000000070900728c */ /* 0x000fd2000bf26270 */
[----:B------:R-:W-:Y:S05]  /*4140*/  BRA.U !UP1, `(.L_x_1904) ;  /* 0xffffffc109547547 */ /* 0x000fea000b83ffff */
[----:B------:R-:W-:Y:S05]  /*4150*/  EXIT ;  /* 0x000000000000794d */ /* 0x000fea0003800000 */
.L_x_1905:
        /* <DEDUP_REMOVED lines=10> */
.L_x_2518:


//--------------------- .text._Z35group_norm_nhwc_fwd_one_pass_kernelI11Fp16IOBf16WLi64ELi4ELi128EEv26Group_norm_nhwc_fwd_params --------------------------
	.section	.text._Z35group_norm_nhwc_fwd_one_pass_kernelI11Fp16IOBf16WLi64ELi4ELi128EEv26Group_norm_nhwc_fwd_params,"ax",@progbits
	.align	128
        .global         _Z35group_norm_nhwc_fwd_one_pass_kernelI11Fp16IOBf16WLi64ELi4ELi128EEv26Group_norm_nhwc_fwd_params
        .type           _Z35group_norm_nhwc_fwd_one_pass_kernelI11Fp16IOBf16WLi64ELi4ELi128EEv26Group_norm_nhwc_fwd_params,@function
        .size           _Z35group_norm_nhwc_fwd_one_pass_kernelI11Fp16IOBf16WLi64ELi4ELi128EEv26Group_norm_nhwc_fwd_params,(.L_x_2519 - _Z35group_norm_nhwc_fwd_one_pass_kernelI11Fp16IOBf16WLi64ELi4ELi128EEv26Group_norm_nhwc_fwd_params)
        .other          _Z35group_norm_nhwc_fwd_one_pass_kernelI11Fp16IOBf16WLi64ELi4ELi128EEv26Group_norm_nhwc_fwd_params,@"STO_CUDA_ENTRY STV_DEFAULT"
_Z35group_norm_nhwc_fwd_one_pass_kernelI11Fp16IOBf16WLi64ELi4ELi128EEv26Group_norm_nhwc_fwd_params:
.text._Z35group_norm_nhwc_fwd_one_pass_kernelI11Fp16IOBf16WLi64ELi4ELi128EEv26Group_norm_nhwc_fwd_params:
        /* <DEDUP_REMOVED lines=34> */
.L_x_1921:
        /* <DEDUP_REMOVED lines=95> */
.L_x_1907:
[----:B------:R-:W-:Y:S05]  /*0810*/  BSYNC.RECONVERGENT B0 ;  /* 0x0000000000007941 */ /* 0x000fea0003800200 */
.L_x_1906:
        /* <DEDUP_REMOVED lines=16> */
.L_x_1909:
[----:B------:R-:W-:Y:S05]  /*0920*/  BSYNC.RECONVERGENT B0 ;  /* 0x0000000000007941 */ /* 0x000fea0003800200 */
.L_x_1908:
        /* <DEDUP_REMOVED lines=33> */
.L_x_1912:
[----:B------:R-:W4:Y:S04]  /*0b40*/  LDG.E.STRONG.GPU R10, desc[UR16][R8.64] ;  /* 0x00000010080a7981 */ /* 0x000f28000c1ef900 */
[----:B----4-:R-:W-:Y:S01]  /*0b50*/  CCTL.IVALL ;  /* 0x00000000ff00798f */ /* 0x010fe20002000000 */
[----:B------:R-:W-:Y:S05]  /*0b60*/  YIELD ;  /* 0x0000000000007946 */ /* 0x000fea0003800000 */
[----:B------:R-:W-:-:S13]  /*0b70*/  ISETP.NE.AND P2, PT, R10, R17, PT ;  /* 0x000000110a00720c */ /* 0x000fda0003f45270 */
[----:B------:R-:W-:Y:S05]  /*0b80*/  @P2 BRA `(.L_x_1912) ;  /* 0xfffffffc00ec2947 */ /* 0x000fea000383ffff */
.L_x_1911:
        /* <DEDUP_REMOVED lines=14> */
.L_x_1914:
        /* <DEDUP_REMOVED lines=91> */
.L_x_1913:
        /* <DEDUP_REMOVED lines=52> */
.L_x_1915:
        /* <DEDUP_REMOVED lines=27> */
.L_x_1916:
        /* <DEDUP_REMOVED lines=13> */
.L_x_1917:
[----:B------:R-:W-:Y:S05]  /*17e0*/  BSYNC.RECONVERGENT B0 ;  /* 0x0000000000007941 */ /* 0x000fea0003800200 */
.L_x_1910:
        /* <DEDUP_REMOVED lines=58> */
.L_x_1918:
        /* <DEDUP_REMOVED lines=13> */
.L_x_1920:
[----:B------:R-:W-:Y:S05]  /*1c60*/  BSYNC.RECONVERGENT B0 ;  /* 0x0000000000007941 */ /* 0x000fea0003800200 */
.L_x_1919:
[----:B------:R-:W-:Y:S02]  /*1c70*/  UIADD3 UR9, UPT, UPT, UR21, UR9, URZ ;  /* 0x0000000915097290 */ /* 0x000fe4000fffe0ff */
[----:B------:R-:W-:Y:S02]  /*1c80*/  UIADD3 UR4, UPT, UPT, UR4, 0x1, URZ ;  /* 0x0000000104047890 */ /* 0x000fe4000fffe0ff */
[----:B------:R-:W-:-:S09]  /*1c90*/  UISETP.GE.AND UP0, UPT, UR9, UR7, UPT ;  /* 0x000000070900728c */ /* 0x000fd2000bf06270 */
[----:B------:R-:W-:Y:S05]  /*1ca0*/  BRA.U !UP0, `(.L_x_1921) ;  /* 0xffffffe5085c7547 */ /* 0x000fea000b83ffff */
[----:B------:R-:W-:Y:S05]  /*1cb0*/  EXIT ;  /* 0x000000000000794d */ /* 0x000fea0003800000 */
.L_x_1922:
        /* <DEDUP_REMOVED lines=12> */
.L_x_2519:


//--------------------- .text._Z35group_norm_nhwc_fwd_one_pass_kernelI11Fp16IOBf16WLi128ELi4ELi128EEv26Group_norm_nhwc_fwd_params --------------------------
	.section	.text._Z35group_norm_nhwc_fwd_one_pass_kernelI11Fp16IOBf16WLi128ELi4ELi128EEv26Group_norm_nhwc_fwd_params,"ax",@progbits
	.align	128
        .global         _Z35group_norm_nhwc_fwd_one_pass_kernelI11Fp16IOBf16WLi128ELi4ELi128EEv26Group_norm_nhwc_fwd_params
        .type           _Z35group_norm_nhwc_fwd_one_pass_kernelI11Fp16IOBf16WLi128ELi4ELi128EEv26Group_norm_nhwc_fwd_params,@function
        .size           _Z35group_norm_nhwc_fwd_one_pass_kernelI11Fp16IOBf16WLi128ELi4ELi128EEv26Group_norm_nhwc_fwd_params,(.L_x_2520 - _Z35group_norm_nhwc_fwd_one_pass_kernelI11Fp16IOBf16WLi128ELi4ELi128EEv26Group_norm_nhwc_fwd_params)
        .other          _Z35group_norm_nhwc_fwd_one_pass_kernelI11Fp16IOBf16WLi128ELi4ELi128EEv26Group_norm_nhwc_fwd_params,@"STO_CUDA_ENTRY STV_DEFAULT"
_Z35group_norm_nhwc_fwd_one_pass_kernelI11Fp16IOBf16WLi128ELi4ELi128EEv26Group_norm_nhwc_fwd_params:
.text._Z35group_norm_nhwc_fwd_one_pass_kernelI11Fp16IOBf16WLi128ELi4ELi128EEv26Group_norm_nhwc_fwd_params:
        /* <DEDUP_REMOVED lines=27> */
.L_x_1942:
        /* <DEDUP_REMOVED lines=120> */
.L_x_1924:
[----:B------:R-:W-:Y:S05]  /*0930*/  BSYNC.RECONVERGENT B0 ;  /* 0x0000000000007941 */ /* 0x000fea0003800200 */
.L_x_1923:
        /* <DEDUP_REMOVED lines=16> */
.L_x_1926:
[----:B------:R-:W-:Y:S05]  /*0a40*/  BSYNC.RECONVERGENT B0 ;  /* 0x0000000000007941 */ /* 0x000fea0003800200 */
.L_x_1925:
        /* <DEDUP_REMOVED lines=33> */
.L_x_1929:
[----:B------:R-:W2:Y:S04]  /*0c60*/  LDG.E.STRONG.GPU R10, desc[UR14][R8.64] ;  /* 0x0000000e080a7981 */ /* 0x000ea8000c1ef900 */
[----:B--2---:R-:W-:Y:S01]  /*0c70*/  CCTL.IVALL ;  /* 0x00000000ff00798f */ /* 0x004fe20002000000 */
[----:B------:R-:W-:Y:S05]  /*0c80*/  YIELD ;  /* 0x0000000000007946 */ /* 0x000fea0003800000 */
[----:B------:R-:W-:-:S13]  /*0c90*/  ISETP.NE.AND P4, PT, R10, R17, PT ;  /* 0x000000110a00720c */ /* 0x000fda0003f85270 */
[----:B------:R-:W-:Y:S05]  /*0ca0*/  @P4 BRA `(.L_x_1929) ;  /* 0xfffffffc00ec4947 */ /* 0x000fea000383ffff */
.L_x_1928:
        /* <DEDUP_REMOVED lines=14> */
.L_x_1931:
        /* <DEDUP_REMOVED lines=91> */
.L_x_1930:
        /* <DEDUP_REMOVED lines=53> */
.L_x_1932:
        /* <DEDUP_REMOVED lines=19> */
[----:B------:R-:W3:Y:S01]  /*17c0*/  @!P2 LDG.E.64 R10, desc[UR14][R10.64] ;  /* 0x0000000e0a0aa981 */ /* 0x000ee2000c1e1b00 */
[----:B------:R-:W-:-:S04]  /*17d0*/  MOV R16, UR5 ;  /* 0x0000000500107c02 */ /* 0x000fc80008000f00 */
[----:B------:R-:W-:-:S04]  /*17e0*/  IADD3 R16, PT, PT, R16, 0x2, RZ ;  /* 0x0000000210107810 */ /* 0x000fc80007ffe0ff */
[----:B------:R-:W-:Y:S01]  /*17f0*/  R2UR UR5, R16 ;  /* 0x00000000100572ca */ /* 0x000fe200000e0000 */
[----:B0-----:R-:W-:Y:S01]  /*1800*/  @!P4 FADD.FTZ R14, R14, R8 ;  /* 0x000000080e0ec221 */ /* 0x001fe20000010000 */
[----:B------:R-:W-:-:S03]  /*1810*/  @!P4 FADD.FTZ R15, R15, R9 ;  /* 0x000000090f0fc221 */ /* 0x000fc60000010000 */
[----:B---3--:R-:W-:Y:S01]  /*1820*/  @!P2 FADD.FTZ R14, R14, R10 ;  /* 0x0000000a0e0ea221 */ /* 0x008fe20000010000 */
[----:B------:R-:W-:-:S09]  /*1830*/  @!P2 FADD.FTZ R15, R15, R11 ;  /* 0x0000000b0f0fa221 */ /* 0x000fd20000010000 */
.L_x_1933:
        /* <DEDUP_REMOVED lines=13> */
.L_x_1934:
[----:B------:R-:W-:Y:S05]  /*1910*/  BSYNC.RECONVERGENT B0 ;  /* 0x0000000000007941 */ /* 0x000fea0003800200 */
.L_x_1927:
[----:B-1----:R-:W1:Y:S01]  /*1920*/  S2R R18, SR_TID.X ;  /* 0x0000000000127919 */ /* 0x002e620000002100 */
[----:B------:R-:W4:Y:S01]  /*1930*/  S2UR UR9, SR_CgaCtaId ;  /* 0x00000000000979c3 */ /* 0x000f220000008800 */
[----:B------:R-:W5:Y:S01]  /*1940*/  LDCU UR10, c[0x0][0x414] ;  /* 0x00008280ff0a77ac */ /* 0x000f620008000800 */
        /* <DEDUP_REMOVED lines=11> */
[----:B-----5:R-:W-:Y:S01]  /*1a00*/  @P0 FMUL.FTZ R16, R14, UR10 ;  /* 0x0000000a0e100c20 */ /* 0x020fe20008410000 */
[----:B------:R-:W-:Y:S01]  /*1a10*/  @P0 FMUL.FTZ R17, R15, UR10 ;  /* 0x0000000a0f110c20 */ /* 0x000fe20008410000 */
[----:B---3--:R-:W-:-:S04]  /*1a20*/  IMAD.WIDE R24, R5, 0x2, R8 ;  /* 0x0000000205187825 */ /* 0x008fc800078e0208 */
[----:B------:R-:W-:Y:S01]  /*1a30*/  @P0 STG.E.64 desc[UR14][R18.64], R16 ;  /* 0x0000001012000986 */ /* 0x000fe2000c101b0e */
[----:B----4-:R-:W-:Y:S01]  /*1a40*/  IMAD.WIDE R10, R5, 0x2, R10 ;  /* 0x00000002050a7825 */ /* 0x010fe200078e020a */
[----:B------:R-:W-:Y:S06]  /*1a50*/  BAR.SYNC.DEFER_BLOCKING 0x0 ;  /* 0x0000000000007b1d */ /* 0x000fec0000010000 */
[----:B------:R-:W2:Y:S04]  /*1a60*/  LDG.E.U16 R26, desc[UR14][R24.64] ;  /* 0x0000000e181a7981 */ /* 0x000ea8000c1e1500 */
[----:B------:R-:W3:Y:S04]  /*1a70*/  LDG.E.U16 R27, desc[UR14][R24.64+0x2] ;  /* 0x0000020e181b7981 */ /* 0x000ee8000c1e1500 */
[----:B------:R-:W4:Y:S04]  /*1a80*/  LDG.E.U16 R28, desc[UR14][R10.64] ;  /* 0x0000000e0a1c7981 */ /* 0x000f28000c1e1500 */
[----:B------:R2:W5:Y:S01]  /*1a90*/  LDG.E.U16 R29, desc[UR14][R10.64+0x2] ;  /* 0x0000020e0a1d7981 */ /* 0x000562000c1e1500 */
[----:B------:R-:W-:Y:S03]  /*1aa0*/  BSSY.RECONVERGENT B0, `(.L_x_1935) ;  /* 0x0000080000007945 */ /* 0x000fe60003800200 */
[----:B------:R-:W1:Y:S02]  /*1ab0*/  LDS.64 R8, [UR5+0x30] ;  /* 0x00003005ff087984 */ /* 0x000e640008000a00 */
[----:B-1----:R-:W-:-:S04]  /*1ac0*/  FMUL.FTZ R5, R8, UR10 ;  /* 0x0000000a08057c20 */ /* 0x002fc80008410000 */
[----:B------:R-:W-:-:S04]  /*1ad0*/  FMUL.FTZ R8, R5, R5 ;  /* 0x0000000505087220 */ /* 0x000fc80000410000 */
[----:B------:R-:W-:-:S05]  /*1ae0*/  FFMA.FTZ R8, R9, UR10, -R8 ;  /* 0x0000000a09087c23 */ /* 0x000fca0008010808 */
[----:B------:R-:W-:-:S13]  /*1af0*/  FSETP.GTU.FTZ.AND P2, PT, R8, RZ, PT ;  /* 0x000000ff0800720b */ /* 0x000fda0003f5c000 */
[----:B------:R-:W0:Y:S02]  /*1b00*/  @P2 LDC R9, c[0x0][0x3a8] ;  /* 0x0000ea00ff092b82 */ /* 0x000e240000000800 */
[----:B0-----:R-:W-:Y:S01]  /*1b10*/  @P2 FADD.FTZ R14, R8, R9 ;  /* 0x00000009080e2221 */ /* 0x001fe20000010000 */
[----:B------:R-:W-:Y:S01]  /*1b20*/  MOV R8, 0x3f800000 ;  /* 0x3f80000000087802 */ /* 0x000fe20000000f00 */
[----:B------:R-:W-:-:S05]  /*1b30*/  VIADD R9, R3, 0x40 ;  /* 0x0000004003097836 */ /* 0x000fca0000000000 */
[----:B------:R0:W1:Y:S01]  /*1b40*/  @P2 MUFU.RSQ R8, R14 ;  /* 0x0000000e00082308 */ /* 0x0000620000001400 */
[----:B--2---:R-:W-:Y:S02]  /*1b50*/  SHF.L.U32 R10, R26, 0x10, RZ ;  /* 0x000000101a0a7819 */ /* 0x004fe400000006ff */
        /* <DEDUP_REMOVED lines=31> */
.L_x_1938:
[----:B------:R-:W-:Y:S05]  /*1d50*/  BSYNC.RECONVERGENT B1 ;  /* 0x0000000000017941 */ /* 0x000fea0003800200 */
.L_x_1937:
        /* <DEDUP_REMOVED lines=10> */
[----:B------:R-:W-:Y:S01]  /*1e00*/  F2FP.F16.F32.PACK_AB R5, R16, R13 ;  /* 0x0000000d1005723e */ /* 0x000fe200000000ff */
        /* <DEDUP_REMOVED lines=8> */
.L_x_1936:
        /* <DEDUP_REMOVED lines=31> */
.L_x_1941:
[----:B------:R-:W-:Y:S05]  /*2080*/  BSYNC.RECONVERGENT B1 ;  /* 0x0000000000017941 */ /* 0x000fea0003800200 */
.L_x_1940:
        /* <DEDUP_REMOVED lines=31> */
[----:B------:R-:W-:-:S05]  /*2280*/  F2FP.F16.F32.PACK_AB R5, R5, R10 ;  /* 0x0000000a0505723e */ /* 0x000fca00000000ff */
[----:B------:R2:W-:Y:S02]  /*2290*/  STG.E desc[UR14][R8.64], R5 ;  /* 0x0000000508007986 */ /* 0x0005e4000c10190e */
.L_x_1939:
[----:B------:R-:W-:Y:S05]  /*22a0*/  BSYNC.RECONVERGENT B0 ;  /* 0x0000000000007941 */ /* 0x000fea0003800200 */
.L_x_1935:
[----:B------:R-:W-:Y:S02]  /*22b0*/  UIADD3 UR8, UPT, UPT, UR19, UR8, URZ ;  /* 0x0000000813087290 */ /* 0x000fe4000fffe0ff */
[----:B------:R-:W-:Y:S02]  /*22c0*/  UIADD3 UR4, UPT, UPT, UR4, 0x1, URZ ;  /* 0x0000000104047890 */ /* 0x000fe4000fffe0ff */
[----:B------:R-:W-:-:S09]  /*22d0*/  UISETP.GE.AND UP1, UPT, UR8, UR7, UPT ;  /* 0x000000070800728c */ /* 0x000fd2000bf26270 */
[----:B------:R-:W-:Y:S05]  /*22e0*/  BRA.U !UP1, `(.L_x_1942) ;  /* 0xffffffdd09b07547 */ /* 0x000fea000b83ffff */
[----:B------:R-:W-:Y:S05]  /*22f0*/  EXIT ;  /* 0x000000000000794d */ /* 0x000fea0003800000 */
.L_x_1943:
        /* <DEDUP_REMOVED lines=16> */
.L_x_2520:


//--------------------- .text._Z35group_norm_nhwc_fwd_one_pass_kernelI11Fp16IOBf16WLi256ELi4ELi128EEv26Group_norm_nhwc_fwd_params --------------------------
	.section	.text._Z35group_norm_nhwc_fwd_one_pass_kernelI11Fp16IOBf16WLi256ELi4ELi128EEv26Group_norm_nhwc_fwd_params,"ax",@progbits
	.align	128
        .global         _Z35group_norm_nhwc_fwd_one_pass_kernelI11Fp16IOBf16WLi256ELi4ELi128EEv26Group_norm_nhwc_fwd_params
        .type           _Z35group_norm_nhwc_fwd_one_pass_kernelI11Fp16IOBf16WLi256ELi4ELi128EEv26Group_norm_nhwc_fwd_params,@function
        .size           _Z35group_norm_nhwc_fwd_one_pass_kernelI11Fp16IOBf16WLi256ELi4ELi128EEv26Group_norm_nhwc_fwd_params,(.L_x_2521 - _Z35group_norm_nhwc_fwd_one_pass_kernelI11Fp16IOBf16WLi256ELi4ELi128EEv26Group_norm_nhwc_fwd_params)
        .other          _Z35group_norm_nhwc_fwd_one_pass_kernelI11Fp16IOBf16WLi256ELi4ELi128EEv26Group_norm_nhwc_fwd_params,@"STO_CUDA_ENTRY STV_DEFAULT"
_Z35group_norm_nhwc_fwd_one_pass_kernelI11Fp16IOBf16WLi256ELi4ELi128EEv26Group_norm_nhwc_fwd_params:
.text._Z35group_norm_nhwc_fwd_one_pass_kernelI11Fp16IOBf16WLi256ELi4ELi128EEv26Group_norm_nhwc_fwd_params:
        /* <DEDUP_REMOVED lines=34> */
.L_x_1971:
[----:B0-----:R-:W0:Y:S01]  /*0220*/  LDCU UR5, c[0x0][0x3f8] ;  /* 0x00007f00ff0577ac */ /* 0x001e220008000800 */
[----:B------:R-:W-:Y:S02]  /*0230*/  IABS R8, UR9 ;  /* 0x0000000900087c13 */ /* 0x000fe40008000000 */
[----:B--2---:R-:W-:Y:S01]  /*0240*/  IADD3 R9, PT, PT, R22, 0x40, RZ ;  /* 0x0000004016097810 */ /* 0x004fe20007ffe0ff */
[----:B-1----:R-:W1:Y:S01]  /*0250*/  LDCU.64 UR14, c[0x0][0x3e8] ;  /* 0x00007d00ff0e77ac */ /* 0x002e620008000a00 */
[----:B------:R-:W-:Y:S02]  /*0260*/  R2UR UR12, R8 ;  /* 0x00000000080c72ca */ /* 0x000fe400000e0000 */
[----:B------:R-:W-:Y:S01]  /*0270*/  IADD3 R16, PT, PT, R22, 0x80, RZ ;  /* 0x0000008016107810 */ /* 0x000fe20007ffe0ff */
[----:B------:R-:W3:Y:S03]  /*0280*/  LDCU.64 UR18, c[0x0][0x3f0] ;  /* 0x00007e00ff1277ac */ /* 0x000ee60008000a00 */
[----:B------:R-:W-:-:S02]  /*0290*/  SHF.R.S32.HI R17, RZ, 0x1f, R16 ;  /* 0x0000001fff117819 */ /* 0x000fc40000011410 */
        /* <DEDUP_REMOVED lines=15> */
[----:B------:R-:W-:-:S04]  /*0390*/  IMAD.HI.U32 R7, R5, R7, UR10 ;  /* 0x0000000a05077e27 */ /* 0x000fc8000f8e0007 */
[----:B---3--:R-:W-:Y:S01]  /*03a0*/  IMAD.U32 R5, RZ, RZ, UR18 ;  /* 0x00000012ff057e24 */ /* 0x008fe2000f8e00ff */
        /* <DEDUP_REMOVED lines=10> */
[----:B------:R-:W-:-:S05]  /*0450*/  @!P1 IMAD.IADD R3, R3, 0x1, -R6 ;  /* 0x0000000103039824 */ /* 0x000fca00078e0a06 */
        /* <DEDUP_REMOVED lines=30> */
[----:B------:R-:W-:-:S02]  /*0640*/  IADD3 R25, PT, PT, R27, UR5, RZ ;  /* 0x000000051b197c10 */ /* 0x000fc4000fffe0ff */
[----:B------:R-:W-:Y:S01]  /*0650*/  @!P2 MOV R24, R26 ;  /* 0x0000001a0018a202 */ /* 0x000fe20000000f00 */
[----:B---3--:R-:W-:Y:S01]  /*0660*/  @!P1 IMAD R18, R17, R6, RZ ;  /* 0x0000000611129224 */ /* 0x008fe200078e02ff */
[----:B------:R-:W-:-:S03]  /*0670*/  @!P1 MOV R29, R25 ;  /* 0x00000019001d9202 */ /* 0x000fc60000000f00 */
        /* <DEDUP_REMOVED lines=11> */
[----:B------:R-:W-:Y:S02]  /*0730*/  @!P1 LEA.HI.X R19, R16, R5, R17, 0x1, P5 ;  /* 0x0000000510139211 */ /* 0x000fe400028f0c11 */
[----:B------:R-:W-:Y:S01]  /*0740*/  @!P3 MOV R5, R25 ;  /* 0x000000190005b202 */ /* 0x000fe20000000f00 */
[----:B---3--:R-:W-:-:S04]  /*0750*/  @!P3 IMAD R4, R2, R8, RZ ;  /* 0x000000080204b224 */ /* 0x008fc800078e02ff */
[----:B------:R-:W-:Y:S02]  /*0760*/  @!P3 IMAD R17, R22, R9, R4 ;  /* 0x000000091611b224 */ /* 0x000fe400078e0204 */
[----:B------:R-:W-:-:S04]  /*0770*/  @!P3 IMAD.MOV.U32 R4, RZ, RZ, R26 ;  /* 0x000000ffff04b224 */ /* 0x000fc800078e001a */
[----:B------:R-:W-:Y:S02]  /*0780*/  @!P3 IMAD.WIDE.U32 R8, R22, R8, R4 ;  /* 0x000000081608b225 */ /* 0x000fe400078e0004 */
[----:B------:R-:W3:Y:S03]  /*0790*/  @!P4 LDC.64 R4, c[0x0][0x390] ;  /* 0x0000e400ff04cb82 */ /* 0x000ee60000000a00 */
[----:B------:R-:W-:Y:S01]  /*07a0*/  @!P3 IADD3 R9, PT, PT, R9, R17, RZ ;  /* 0x000000110909b210 */ /* 0x000fe20007ffe0ff */
[----:B0-----:R-:W-:Y:S01]  /*07b0*/  @!P4 IMAD R14, R14, R12, RZ ;  /* 0x0000000c0e0ec224 */ /* 0x001fe200078e02ff */
[----:B-1----:R-:W-:-:S04]  /*07c0*/  @!P3 LEA R6, P5, R8, R6, 0x1 ;  /* 0x000000060806b211 */ /* 0x002fc800078a08ff */
[----:B------:R-:W-:Y:S02]  /*07d0*/  @!P3 LEA.HI.X R7, R8, R7, R9, 0x1, P5 ;  /* 0x000000070807b211 */ /* 0x000fe400028f0c09 */
[----:B------:R-:W-:-:S06]  /*07e0*/  CS2R R8, SRZ ;  /* 0x0000000000087805 */ /* 0x000fcc000001ff00 */
[----:B--2---:R0:W2:Y:S01]  /*07f0*/  @!P3 LDG.E R9, desc[UR16][R6.64] ;  /* 0x000000100609b981 */ /* 0x0040a2000c1e1900 */
[----:B------:R-:W-:-:S03]  /*0800*/  @!P4 IMAD R13, R3, R13, R14 ;  /* 0x0000000d030dc224 */ /* 0x000fc600078e020e */
[----:B------:R1:W4:Y:S01]  /*0810*/  @!P2 LDG.E R8, desc[UR16][R10.64] ;  /* 0x000000100a08a981 */ /* 0x000322000c1e1900 */
[----:B0-----:R-:W-:Y:S01]  /*0820*/  @!P4 MOV R7, R25 ;  /* 0x000000190007c202 */ /* 0x001fe20000000f00 */
[----:B------:R-:W-:Y:S02]  /*0830*/  @!P4 IMAD.MOV.U32 R6, RZ, RZ, R26 ;  /* 0x000000ffff06c224 */ /* 0x000fe400078e001a */
[----:B-1----:R-:W-:Y:S02]  /*0840*/  HFMA2 R10, -RZ, RZ, 0, 0 ;  /* 0x00000000ff0a7431 */ /* 0x002fe400000001ff */
[----:B------:R-:W-:-:S04]  /*0850*/  @!P4 IMAD.WIDE.U32 R6, R3, R12, R6 ;  /* 0x0000000c0306c225 */ /* 0x000fc800078e0006 */
[----:B------:R-:W-:Y:S01]  /*0860*/  HFMA2 R14, -RZ, RZ, 0, 0 ;  /* 0x00000000ff0e7431 */ /* 0x000fe200000001ff */
[----:B------:R-:W-:Y:S02]  /*0870*/  @!P4 IADD3 R3, PT, PT, R7, R13, RZ ;  /* 0x0000000d0703c210 */ /* 0x000fe40007ffe0ff */
[C---:B---3--:R-:W-:Y:S01]  /*0880*/  @!P4 LEA R12, P2, R6.reuse, R4, 0x1 ;  /* 0x00000004060cc211 */ /* 0x048fe200078408ff */
[----:B------:R-:W3:Y:S03]  /*0890*/  @!P1 LDG.E R10, desc[UR16][R18.64] ;  /* 0x00000010120a9981 */ /* 0x000ee6000c1e1900 */
[----:B------:R-:W-:-:S05]  /*08a0*/  @!P4 LEA.HI.X R13, R6, R5, R3, 0x1, P2 ;  /* 0x00000005060dc211 */ /* 0x000fca00010f0c03 */
[----:B------:R0:W5:Y:S01]  /*08b0*/  @!P4 LDG.E R14, desc[UR16][R12.64] ;  /* 0x000000100c0ec981 */ /* 0x000162000c1e1900 */
        /* <DEDUP_REMOVED lines=14> */
[----:B------:R-:W-:Y:S02]  /*09a0*/  FADD.FTZ R9, RZ, R9 ;  /* 0x00000009ff097221 */ /* 0x000fe40000010000 */
[----:B------:R-:W-:Y:S01]  /*09b0*/  FADD.FTZ R8, R8, R11 ;  /* 0x0000000b08087221 */ /* 0x000fe20000010000 */
[--C-:B---3--:R-:W-:Y:S02]  /*09c0*/  HADD2.F32 R7, -RZ, R10.reuse.H1_H1 ;  /* 0x3000000aff077230 */ /* 0x108fe40000004100 */
[----:B0-----:R-:W-:-:S03]  /*09d0*/  HADD2.F32 R12, -RZ, R10.H0_H0 ;  /* 0x2000000aff0c7230 */ /* 0x001fc60000004100 */
[----:B------:R-:W-:Y:S01]  /*09e0*/  FMUL.FTZ R17, R7, R7 ;  /* 0x0000000707117220 */ /* 0x000fe20000410000 */
[--C-:B-----5:R-:W-:Y:S02]  /*09f0*/  HADD2.F32 R13, -RZ, R14.reuse.H1_H1 ;  /* 0x3000000eff0d7230 */ /* 0x120fe40000004100 */
[----:B------:R-:W-:Y:S01]  /*0a00*/  FADD.FTZ R9, R9, R16 ;  /* 0x0000001009097221 */ /* 0x000fe20000010000 */
[----:B------:R-:W-:Y:S02]  /*0a10*/  HADD2.F32 R14, -RZ, R14.H0_H0 ;  /* 0x2000000eff0e7230 */ /* 0x000fe40000004100 */
[C---:B------:R-:W-:Y:S01]  /*0a20*/  FADD.FTZ R11, R12.reuse, R7 ;  /* 0x000000070c0b7221 */ /* 0x040fe20000010000 */
[----:B------:R-:W-:Y:S01]  /*0a30*/  FFMA.FTZ R10, R12, R12, R17 ;  /* 0x0000000c0c0a7223 */ /* 0x000fe20000010011 */
        /* <DEDUP_REMOVED lines=35> */
.L_x_1945:
[----:B------:R-:W-:Y:S05]  /*0c70*/  BSYNC.RECONVERGENT B0 ;  /* 0x0000000000007941 */ /* 0x000fea0003800200 */
.L_x_1944:
        /* <DEDUP_REMOVED lines=16> */
.L_x_1947:
[----:B------:R-:W-:Y:S05]  /*0d80*/  BSYNC.RECONVERGENT B0 ;  /* 0x0000000000007941 */ /* 0x000fea0003800200 */
.L_x_1946:
        /* <DEDUP_REMOVED lines=20> */
[----:B------:R-:W-:Y:S02]  /*0ed0*/  MOV R10, UR12 ;  /* 0x0000000c000a7c02 */ /* 0x000fe40008000f00 */
[----:B----4-:R-:W-:Y:S01]  /*0ee0*/  LEA R8, P4, R11, R8, 0x2 ;  /* 0x000000080b087211 */ /* 0x010fe200078810ff */
        /* <DEDUP_REMOVED lines=11> */
.L_x_1950:
[----:B------:R-:W2:Y:S04]  /*0fa0*/  LDG.E.STRONG.GPU R10, desc[UR16][R8.64] ;  /* 0x00000010080a7981 */ /* 0x000ea8000c1ef900 */
[----:B--2---:R-:W-:Y:S01]  /*0fb0*/  CCTL.IVALL ;  /* 0x00000000ff00798f */ /* 0x004fe20002000000 */
[----:B------:R-:W-:Y:S05]  /*0fc0*/  YIELD ;  /* 0x0000000000007946 */ /* 0x000fea0003800000 */
[----:B------:R-:W-:-:S13]  /*0fd0*/  ISETP.NE.AND P4, PT, R10, R19, PT ;  /* 0x000000130a00720c */ /* 0x000fda0003f85270 */
[----:B------:R-:W-:Y:S05]  /*0fe0*/  @P4 BRA `(.L_x_1950) ;  /* 0xfffffffc00ec4947 */ /* 0x000fea000383ffff */
.L_x_1949:
        /* <DEDUP_REMOVED lines=15> */
.L_x_1952:
        /* <DEDUP_REMOVED lines=22> */
[----:B------:R-:W-:Y:S01]  /*1240*/  MOV R18, UR26 ;  /* 0x0000001a00127c02 */ /* 0x000fe20008000f00 */
[----:B--2---:R-:W-:-:S06]  /*1250*/  IMAD.U32 R19, RZ, RZ, UR27 ;  /* 0x0000001bff137e24 */ /* 0x004fcc000f8e00ff */
[----:B------:R-:W2:Y:S01]  /*1260*/  @!P5 LDG.E.64 R18, desc[UR16][R18.64] ;  /* 0x000000101212d981 */ /* 0x000ea2000c1e1b00 */
[----:B------:R-:W-:-:S05]  /*1270*/  VOTEU.ALL UP1, P6 ;  /* 0x0000000000ff7886 */ /* 0x000fca0003020000 */
[----:B------:R-:W-:Y:S01]  /*1280*/  @!UP1 UIMAD.WIDE.U32 UR26, UR22, 0x8, UR18 ;  /* 0x00000008161a98a5 */ /* 0x000fe2000f8e0012 */
[----:B0--3--:R-:W-:Y:S01]  /*1290*/  @!P2 FADD.FTZ R16, R16, R8 ;  /* 0x000000081010a221 */ /* 0x009fe20000010000 */
[----:B------:R-:W-:-:S04]  /*12a0*/  @!P2 FADD.FTZ R17, R17, R9 ;  /* 0x000000091111a221 */ /* 0x000fc80000010000 */
[----:B------:R-:W-:Y:S02]  /*12b0*/  MOV R8, UR26 ;  /* 0x0000001a00087c02 */ /* 0x000fe40008000f00 */
        /* <DEDUP_REMOVED lines=28> */
[----:B------:R-:W-:-:S05]  /*1480*/  IMAD.U32 R8, RZ, RZ, UR26 ;  /* 0x0000001aff087e24 */ /* 0x000fca000f8e00ff */
[----:B------:R-:W-:-:S05]  /*1490*/  ISETP.EQ.OR P5, PT, R8, UR20, P3 ;  /* 0x0000001408007c0c */ /* 0x000fca0009fa2670 */
[----:B------:R-:W-:-:S05]  /*14a0*/  VOTEU.ALL UP1, P6 ;  /* 0x0000000000ff7886 */ /* 0x000fca0003020000 */
[----:B------:R-:W-:-:S03]  /*14b0*/  @!UP1 UIMAD.WIDE.U32 UR26, UR24, 0x8, UR18 ;  /* 0x00000008181a98a5 */ /* 0x000fc6000f8e0012 */
[----:B------:R-:W-:-:S03]  /*14c0*/  VOTEU.ALL UP1, P5 ;  /* 0x0000000000ff7886 */ /* 0x000fc60002820000 */
        /* <DEDUP_REMOVED lines=28> */
.L_x_1951:
        /* <DEDUP_REMOVED lines=35> */
[----:B-1----:R-:W-:Y:S01]  /*18c0*/  MOV R18, UR12 ;  /* 0x0000000c00127c02 */ /* 0x002fe20008000f00 */
[----:B--2---:R-:W-:Y:S02]  /*18d0*/  IMAD.U32 R19, RZ, RZ, UR13 ;  /* 0x0000000dff137e24 */ /* 0x004fe4000f8e00ff */
[----:B0--3--:R-:W-:Y:S01]  /*18e0*/  @!P2 FADD.FTZ R16, R16, R10 ;  /* 0x0000000a1010a221 */ /* 0x009fe20000010000 */
[----:B------:R-:W-:Y:S02]  /*18f0*/  @!P2 FADD.FTZ R17, R17, R11 ;  /* 0x0000000b1111a221 */ /* 0x000fe40000010000 */
[----:B------:R0:W2:Y:S02]  /*1900*/  @!P5 LDG.E.64 R10, desc[UR16][R18.64] ;  /* 0x00000010120ad981 */ /* 0x0000a4000c1e1b00 */
[----:B0-----:R-:W-:-:S02]  /*1910*/  MOV R18, UR14 ;  /* 0x0000000e00127c02 */ /* 0x001fc40008000f00 */
        /* <DEDUP_REMOVED lines=11> */
.L_x_1953:
[----:B------:R-:W-:-:S13]  /*19d0*/  LOP3.LUT P2, R8, R0, 0x3, RZ, 0xc0, !PT ;  /* 0x0000000300087812 */ /* 0x000fda000784c0ff */
        /* <DEDUP_REMOVED lines=27> */
.L_x_1954:
        /* <DEDUP_REMOVED lines=11> */
[----:B0--3--:R-:W-:Y:S01]  /*1c40*/  FADD.FTZ R16, R16, R8 ;  /* 0x0000000810107221 */ /* 0x009fe20000010000 */
[----:B------:R-:W-:-:S07]  /*1c50*/  FADD.FTZ R17, R17, R9 ;  /* 0x0000000911117221 */ /* 0x000fce0000010000 */
.L_x_1955:
[----:B------:R-:W-:Y:S05]  /*1c60*/  BSYNC.RECONVERGENT B0 ;  /* 0x0000000000007941 */ /* 0x000fea0003800200 */
.L_x_1948:
        /* <DEDUP_REMOVED lines=36> */
[----:B--2---:R-:W-:Y:S02]  /*1eb0*/  SHF.L.U32 R9, R18, 0x10, RZ ;  /* 0x0000001012097819 */ /* 0x004fe400000006ff */
[----:B---3--:R-:W-:Y:S01]  /*1ec0*/  SHF.L.U32 R16, R16, 0x10, RZ ;  /* 0x0000001010107819 */ /* 0x008fe200000006ff */
[----:B----4-:R-:W-:Y:S01]  /*1ed0*/  IMAD.U32 R10, R10, 0x10000, RZ ;  /* 0x000100000a0a7824 */ /* 0x010fe200078e00ff */
        /* <DEDUP_REMOVED lines=8> */
[----:B------:R-:W-:Y:S01]  /*1f60*/  MOV R18, R26 ;  /* 0x0000001a00127202 */ /* 0x000fe20000000f00 */
[--C-:B------:R-:W-:Y:S01]  /*1f70*/  FADD.FTZ R4, R4, -R8.reuse ;  /* 0x8000000804047221 */ /* 0x100fe20000010000 */
[----:B------:R-:W-:Y:S01]  /*1f80*/  MOV R19, R25 ;  /* 0x0000001900137202 */ /* 0x000fe20000000f00 */
[----:B------:R-:W1:Y:S01]  /*1f90*/  LDCU.64 UR10, c[0x0][0x380] ;  /* 0x00007000ff0a77ac */ /* 0x000e620008000a00 */
[----:B------:R-:W-:Y:S01]  /*1fa0*/  FADD.FTZ R3, R3, -R8 ;  /* 0x8000000803037221 */ /* 0x000fe20000010000 */
[----:B------:R-:W-:-:S03]  /*1fb0*/  FMUL.FTZ R4, R4, UR5 ;  /* 0x0000000504047c20 */ /* 0x000fc60008410000 */
[----:B------:R-:W-:Y:S01]  /*1fc0*/  FMUL.FTZ R3, R3, UR5 ;  /* 0x0000000503037c20 */ /* 0x000fe20008410000 */
[----:B------:R-:W-:-:S03]  /*1fd0*/  FFMA.FTZ R4, R9, R4, R11 ;  /* 0x0000000409047223 */ /* 0x000fc6000001000b */
[----:B------:R-:W-:Y:S01]  /*1fe0*/  FFMA.FTZ R3, R10, R3, R16 ;  /* 0x000000030a037223 */ /* 0x000fe20000010010 */
[----:B0-----:R-:W-:-:S04]  /*1ff0*/  IMAD R29, R2, UR14, RZ ;  /* 0x0000000e021d7c24 */ /* 0x001fc8000f8e02ff */
[----:B------:R-:W-:Y:S01]  /*2000*/  F2FP.F16.F32.PACK_AB R3, R3, R4 ;  /* 0x000000040303723e */ /* 0x000fe200000000ff */
[----:B------:R-:W-:-:S04]  /*2010*/  IMAD.WIDE.U32 R18, R22, UR14, R18 ;  /* 0x0000000e16127c25 */ /* 0x000fc8000f8e0012 */
[----:B------:R-:W-:Y:S01]  /*2020*/  IMAD R29, R22, UR15, R29 ;  /* 0x0000000f161d7c24 */ /* 0x000fe2000f8e021d */
[----:B-1----:R-:W-:-:S03]  /*2030*/  LEA R28, P1, R18, UR10, 0x1 ;  /* 0x0000000a121c7c11 */ /* 0x002fc6000f8208ff */
[----:B------:R-:W-:-:S05]  /*2040*/  IMAD.IADD R29, R19, 0x1, R29 ;  /* 0x00000001131d7824 */ /* 0x000fca00078e021d */
[----:B------:R-:W-:-:S05]  /*2050*/  LEA.HI.X R29, R18, UR11, R29, 0x1, P1 ;  /* 0x0000000b121d7c11 */ /* 0x000fca00088f0c1d */
[----:B------:R0:W-:Y:S02]  /*2060*/  STG.E desc[UR16][R28.64], R3 ;  /* 0x000000031c007986 */ /* 0x0001e4000c101910 */
.L_x_1959:
[----:B------:R-:W-:Y:S05]  /*2070*/  BSYNC.RECONVERGENT B1 ;  /* 0x0000000000017941 */ /* 0x000fea0003800200 */
.L_x_1958:
        /* <DEDUP_REMOVED lines=10> */
[----:B------:R-:W2:Y:S03]  /*2120*/  LDCU.64 UR14, c[0x0][0x380] ;  /* 0x00007000ff0e77ac */ /* 0x000ea60008000a00 */
[----:B------:R-:W-:-:S04]  /*2130*/  FMUL.FTZ R6, R6, UR5 ;  /* 0x0000000506067c20 */ /* 0x000fc80008410000 */
[----:B------:R-:W-:Y:S01]  /*2140*/  FFMA.FTZ R6, R9, R6, R11 ;  /* 0x0000000609067223 */ /* 0x000fe2000001000b */
[----:B-1----:R-:W-:-:S04]  /*2150*/  IMAD R4, R4, UR10, RZ ;  /* 0x0000000a04047c24 */ /* 0x002fc8000f8e02ff */
[----:B0-----:R-:W-:Y:S01]  /*2160*/  IMAD R3, R19, UR11, R4 ;  /* 0x0000000b13037c24 */ /* 0x001fe2000f8e0204 */
        /* <DEDUP_REMOVED lines=9> */
.L_x_1961:
[----:B------:R-:W-:Y:S05]  /*2200*/  BSYNC.RECONVERGENT B1 ;  /* 0x0000000000017941 */ /* 0x000fea0003800200 */
.L_x_1960:
        /* <DEDUP_REMOVED lines=24> */
[----:B------:R-:W-:Y:S02]  /*2390*/  F2FP.F16.F32.PACK_AB R5, R17, R12 ;  /* 0x0000000c1105723e */ /* 0x000fe400000000ff */
[----:B------:R-:W-:-:S05]  /*23a0*/  LEA.HI.X R7, R4, UR15, R7, 0x1, P1 ;  /* 0x0000000f04077c11 */ /* 0x000fca00088f0c07 */
[----:B------:R0:W-:Y:S04]  /*23b0*/  STG.E desc[UR16][R6.64], R5 ;  /* 0x0000000506007986 */ /* 0x0001e8000c101910 */
.L_x_1963:
[----:B------:R-:W-:Y:S05]  /*23c0*/  BSYNC.RECONVERGENT B1 ;  /* 0x0000000000017941 */ /* 0x000fea0003800200 */
.L_x_1962:
[----:B------:R-:W-:Y:S05]  /*23d0*/  @P2 BRA `(.L_x_1964) ;  /* 0x0000000800602947 */ /* 0x000fea0003800000 */
[----:B------:R-:W1:Y:S01]  /*23e0*/  LDCU.64 UR10, c[0x0][0x3e0] ;  /* 0x00007c00ff0a77ac */ /* 0x000e620008000a00 */
[--C-:B------:R-:W-:Y:S01]  /*23f0*/  FADD.FTZ R14, R14, -R8.reuse ;  /* 0x800000080e0e7221 */ /* 0x100fe20000010000 */
[----:B------:R-:W-:Y:S01]  /*2400*/  MOV R24, R26 ;  /* 0x0000001a00187202 */ /* 0x000fe20000000f00 */
[----:B------:R-:W-:Y:S01]  /*2410*/  FADD.FTZ R8, R13, -R8 ;  /* 0x800000080d087221 */ /* 0x000fe20000010000 */
[----:B------:R-:W2:Y:S01]  /*2420*/  LDCU.64 UR12, c[0x0][0x380] ;  /* 0x00007000ff0c77ac */ /* 0x000ea20008000a00 */
[----:B------:R-:W-:Y:S02]  /*2430*/  FMUL.FTZ R14, R14, UR5 ;  /* 0x000000050e0e7c20 */ /* 0x000fe40008410000 */
[----:B0-----:R-:W-:-:S04]  /*2440*/  FMUL.FTZ R5, R8, UR5 ;  /* 0x0000000508057c20 */ /* 0x001fc80008410000 */
[----:B------:R-:W-:Y:S01]  /*2450*/  FFMA.FTZ R10, R10, R5, R16 ;  /* 0x000000050a0a7223 */ /* 0x000fe20000010010 */
        /* <DEDUP_REMOVED lines=10> */
.L_x_1957:
        /* <DEDUP_REMOVED lines=33> */
.L_x_1966:
[----:B------:R-:W-:Y:S05]  /*2710*/  BSYNC.RECONVERGENT B1 ;  /* 0x0000000000017941 */ /* 0x000fea0003800200 */
.L_x_1965:
        /* <DEDUP_REMOVED lines=35> */
.L_x_1968:
[----:B------:R-:W-:Y:S05]  /*2950*/  BSYNC.RECONVERGENT B1 ;  /* 0x0000000000017941 */ /* 0x000fea0003800200 */
.L_x_1967:
        /* <DEDUP_REMOVED lines=9> */
[----:B------:R-:W-:Y:S01]  /*29f0*/  FMUL.FTZ R12, R12, UR5 ;  /* 0x000000050c0c7c20 */ /* 0x000fe20008410000 */
[----:B------:R-:W2:Y:S02]  /*2a00*/  LDCU.64 UR14, c[0x0][0x380] ;  /* 0x00007000ff0e77ac */ /* 0x000ea40008000a00 */
[----:B------:R-:W-:Y:S01]  /*2a10*/  FFMA.FTZ R18, R10, R7, R16 ;  /* 0x000000070a127223 */ /* 0x000fe20000010010 */
[----:B0-----:R-:W-:Y:S01]  /*2a20*/  FFMA.FTZ R19, R9, R12, R11 ;  /* 0x0000000c09137223 */ /* 0x001fe2000001000b */
[----:B------:R-:W-:-:S02]  /*2a30*/  SHF.R.S32.HI R12, RZ, 0x1f, R17 ;  /* 0x0000001fff0c7819 */ /* 0x000fc40000011411 */
[----:B------:R-:W-:Y:S01]  /*2a40*/  FMUL.FTZ R5, R18, -1.4426950216293334961 ;  /* 0xbfb8aa3b12057820 */ /* 0x000fe20000410000 */
[----:B------:R-:W-:-:S05]  /*2a50*/  FMUL.FTZ R4, R19, -1.4426950216293334961 ;  /* 0xbfb8aa3b13047820 */ /* 0x000fca0000410000 */
[----:B------:R-:W0:Y:S01]  /*2a60*/  MUFU.EX2 R5, R5 ;  /* 0x0000000500057308 */ /* 0x000e220000000800 */
[----:B-1----:R-:W-:-:S04]  /*2a70*/  IMAD R12, R12, UR12, RZ ;  /* 0x0000000c0c0c7c24 */ /* 0x002fc8000f8e02ff */
[----:B------:R-:W-:-:S03]  /*2a80*/  IMAD R12, R17, UR13, R12 ;  /* 0x0000000d110c7c24 */ /* 0x000fc6000f8e020c */
[----:B------:R-:W1:Y:S01]  /*2a90*/  MUFU.EX2 R4, R4 ;  /* 0x0000000400047308 */ /* 0x000e620000000800 */
[----:B0-----:R-:W-:Y:S01]  /*2aa0*/  FADD.FTZ R7, R5, 1 ;  /* 0x3f80000005077421 */ /* 0x001fe20000010000 */
[----:B------:R-:W-:-:S06]  /*2ab0*/  IMAD.MOV.U32 R5, RZ, RZ, R25 ;  /* 0x000000ffff057224 */ /* 0x000fcc00078e0019 */
[----:B------:R-:W0:Y:S01]  /*2ac0*/  MUFU.RCP R7, R7 ;  /* 0x0000000700077308 */ /* 0x000e220000001000 */
[----:B-1----:R-:W-:Y:S01]  /*2ad0*/  FADD.FTZ R29, R4, 1 ;  /* 0x3f800000041d7421 */ /* 0x002fe20000010000 */
[----:B------:R-:W-:-:S06]  /*2ae0*/  MOV R4, R26 ;  /* 0x0000001a00047202 */ /* 0x000fcc0000000f00 */
[----:B------:R-:W1:Y:S01]  /*2af0*/  MUFU.RCP R28, R29 ;  /* 0x0000001d001c7308 */ /* 0x000e620000001000 */
[----:B------:R-:W-:-:S05]  /*2b00*/  IMAD.WIDE.U32 R4, R17, UR12, R4 ;  /* 0x0000000c11047c25 */ /* 0x000fca000f8e0004 */
[----:B------:R-:W-:Y:S01]  /*2b10*/  IADD3 R5, PT, PT, R5, R12, RZ ;  /* 0x0000000c05057210 */ /* 0x000fe20007ffe0ff */
[----:B0-----:R-:W-:Y:S01]  /*2b20*/  FMUL.FTZ R17, R18, R7 ;  /* 0x0000000712117220 */ /* 0x001fe20000410000 */
[----:B--2---:R-:W-:Y:S01]  /*2b30*/  LEA R18, P1, R4, UR14, 0x1 ;  /* 0x0000000e04127c11 */ /* 0x004fe2000f8208ff */
[----:B-1----:R-:W-:-:S03]  /*2b40*/  FMUL.FTZ R28, R19, R28 ;  /* 0x0000001c131c7220 */ /* 0x002fc60000410000 */
[----:B------:R-:W-:Y:S02]  /*2b50*/  LEA.HI.X R19, R4, UR15, R5, 0x1, P1 ;  /* 0x0000000f04137c11 */ /* 0x000fe400088f0c05 */
[----:B------:R-:W-:-:S05]  /*2b60*/  F2FP.F16.F32.PACK_AB R17, R17, R28 ;  /* 0x0000001c1111723e */ /* 0x000fca00000000ff */
[----:B------:R1:W-:Y:S02]  /*2b70*/  STG.E desc[UR16][R18.64], R17 ;  /* 0x0000001112007986 */ /* 0x0003e4000c101910 */
.L_x_1970:
[----:B------:R-:W-:Y:S05]  /*2b80*/  BSYNC.RECONVERGENT B1 ;  /* 0x0000000000017941 */ /* 0x000fea0003800200 */
.L_x_1969:
[----:B------:R-:W-:Y:S05]  /*2b90*/  @P2 BRA `(.L_x_1964) ;  /* 0x0000000000702947 */ /* 0x000fea0003800000 */
[--C-:B------:R-:W-:Y:S01]  /*2ba0*/  FADD.FTZ R14, R14, -R8.reuse ;  /* 0x800000080e0e7221 */ /* 0x100fe20000010000 */
[----:B------:R-:W-:Y:S01]  /*2bb0*/  FADD.FTZ R8, R13, -R8 ;  /* 0x800000080d087221 */ /* 0x000fe20000010000 */
[----:B------:R-:W2:Y:S02]  /*2bc0*/  LDCU.64 UR10, c[0x0][0x3e0] ;  /* 0x00007c00ff0a77ac */ /* 0x000ea40008000a00 */
[----:B------:R-:W-:Y:S01]  /*2bd0*/  FMUL.FTZ R14, R14, UR5 ;  /* 0x000000050e0e7c20 */ /* 0x000fe20008410000 */
[----:B------:R-:W-:Y:S01]  /*2be0*/  FMUL.FTZ R5, R8, UR5 ;  /* 0x0000000508057c20 */ /* 0x000fe20008410000 */
[----:B------:R-:W3:Y:S02]  /*2bf0*/  LDCU.64 UR12, c[0x0][0x380] ;  /* 0x00007000ff0c77ac */ /* 0x000ee40008000a00 */
[----:B------:R-:W-:Y:S01]  /*2c00*/  FFMA.FTZ R9, R9, R14, R11 ;  /* 0x0000000e09097223 */ /* 0x000fe2000001000b */
[----:B------:R-:W-:Y:S01]  /*2c10*/  FFMA.FTZ R10, R10, R5, R16 ;  /* 0x000000050a0a7223 */ /* 0x000fe20000010010 */
[----:B------:R-:W-:-:S02]  /*2c20*/  MOV R5, R25 ;  /* 0x0000001900057202 */ /* 0x000fc40000000f00 */
[----:B------:R-:W-:Y:S01]  /*2c30*/  FMUL.FTZ R4, R9, -1.4426950216293334961 ;  /* 0xbfb8aa3b09047820 */ /* 0x000fe20000410000 */
[----:B------:R-:W-:-:S05]  /*2c40*/  FMUL.FTZ R7, R10, -1.4426950216293334961 ;  /* 0xbfb8aa3b0a077820 */ /* 0x000fca0000410000 */
        /* <DEDUP_REMOVED lines=11> */
[----:B------:R-:W-:-:S04]  /*2d00*/  IADD3 R3, PT, PT, R5, R3, RZ ;  /* 0x0000000305037210 */ /* 0x000fc80007ffe0ff */
[----:B------:R-:W-:Y:S01]  /*2d10*/  LEA.HI.X R7, R4, UR13, R3, 0x1, P1 ;  /* 0x0000000d04077c11 */ /* 0x000fe200088f0c03 */
[----:B----4-:R-:W-:Y:S01]  /*2d20*/  FMUL.FTZ R9, R9, R8 ;  /* 0x0000000809097220 */ /* 0x010fe20000410000 */
[----:B--2---:R-:W-:-:S05]  /*2d30*/  FMUL.FTZ R10, R10, R11 ;  /* 0x0000000b0a0a7220 */ /* 0x004fca0000410000 */
[----:B------:R-:W-:-:S05]  /*2d40*/  F2FP.F16.F32.PACK_AB R9, R10, R9 ;  /* 0x000000090a09723e */ /* 0x000fca00000000ff */
[----:B------:R2:W-:Y:S02]  /*2d50*/  STG.E desc[UR16][R6.64], R9 ;  /* 0x0000000906007986 */ /* 0x0005e4000c101910 */
.L_x_1964:
[----:B------:R-:W-:Y:S05]  /*2d60*/  BSYNC.RECONVERGENT B0 ;  /* 0x0000000000007941 */ /* 0x000fea0003800200 */
.L_x_1956:
[----:B------:R-:W-:Y:S02]  /*2d70*/  UIADD3 UR9, UPT, UPT, UR21, UR9, URZ ;  /* 0x0000000915097290 */ /* 0x000fe4000fffe0ff */
[----:B------:R-:W-:Y:S02]  /*2d80*/  UIADD3 UR4, UPT, UPT, UR4, 0x1, URZ ;  /* 0x0000000104047890 */ /* 0x000fe4000fffe0ff */
[----:B------:R-:W-:-:S09]  /*2d90*/  UISETP.GE.AND UP1, UPT, UR9, UR7, UPT ;  /* 0x000000070900728c */ /* 0x000fd2000bf26270 */
[----:B------:R-:W-:Y:S05]  /*2da0*/  BRA.U !UP1, `(.L_x_1971) ;  /* 0xffffffd5091c7547 */ /* 0x000fea000b83ffff */
[----:B------:R-:W-:Y:S05]  /*2db0*/  EXIT ;  /* 0x000000000000794d */ /* 0x000fea0003800000 */
.L_x_1972:
        /* <DEDUP_REMOVED lines=12> */
.L_x_2521:


//--------------------- .text._Z35group_norm_nhwc_fwd_one_pass_kernelI11Fp16IOBf16WLi512ELi4ELi128EEv26Group_norm_nhwc_fwd_params --------------------------
	.section	.text._Z35group_norm_nhwc_fwd_one_pass_kernelI11Fp16IOBf16WLi512ELi4ELi128EEv26Group_norm_nhwc_fwd_params,"ax",@progbits
	.align	128
        .global         _Z35group_norm_nhwc_fwd_one_pass_kernelI11Fp16IOBf16WLi512ELi4ELi128EEv26Group_norm_nhwc_fwd_params
        .type           _Z35group_norm_nhwc_fwd_one_pass_kernelI11Fp16IOBf16WLi512ELi4ELi128EEv26Group_norm_nhwc_fwd_params,@function
        .size           _Z35group_norm_nhwc_fwd_one_pass_kernelI11Fp16IOBf16WLi512ELi4ELi128EEv26Group_norm_nhwc_fwd_params,(.L_x_2522 - _Z35group_norm_nhwc_fwd_one_pass_kernelI11Fp16IOBf16WLi512ELi4ELi128EEv26Group_norm_nhwc_fwd_params)
        .other          _Z35group_norm_nhwc_fwd_one_pass_kernelI11Fp16IOBf16WLi512ELi4ELi128EEv26Group_norm_nhwc_fwd_params,@"STO_CUDA_ENTRY STV_DEFAULT"
_Z35group_norm_nhwc_fwd_one_pass_kernelI11Fp16IOBf16WLi512ELi4ELi128EEv26Group_norm_nhwc_fwd_params:
.text._Z35group_norm_nhwc_fwd_one_pass_kernelI11Fp16IOBf16WLi512ELi4ELi128EEv26Group_norm_nhwc_fwd_params:
        /* <DEDUP_REMOVED lines=42> */
.L_x_2016:
        /* <DEDUP_REMOVED lines=8> */
[----:B------:R-:W-:Y:S02]  /*0320*/  SHF.R.S32.HI R15, RZ, 0x1f, R21 ;  /* 0x0000001fff0f7819 */ /* 0x000fe40000011415 */
        /* <DEDUP_REMOVED lines=54> */
[----:B------:R-:W-:Y:S02]  /*0690*/  IMAD.U32 R43, RZ, RZ, UR12 ;  /* 0x0000000cff2b7e24 */ /* 0x000fe4000f8e00ff */
[----:B------:R-:W-:Y:S02]  /*06a0*/  IMAD.WIDE.U32 R42, R13, UR11, R42 ;  /* 0x0000000b0d2a7c25 */ /* 0x000fe4000f8e002a */
[----:B------:R-:W4:Y:S02]  /*06b0*/  @!P5 LDC.64 R12, c[0x0][0x390] ;  /* 0x0000e400ff0cdb82 */ /* 0x000f240000000a00 */
[----:B---3--:R-:W-:Y:S01]  /*06c0*/  @!P2 IMAD R20, R17, R10, RZ ;  /* 0x0000000a1114a224 */ /* 0x008fe200078e02ff */
[----:B------:R-:W-:Y:S02]  /*06d0*/  IADD3 R41, PT, PT, R43, UR5, RZ ;  /* 0x000000052b297c10 */ /* 0x000fe4000fffe0ff */
[----:B------:R-:W-:-:S05]  /*06e0*/  @!P4 MOV R40, R42 ;  /* 0x0000002a0028c202 */ /* 0x000fca0000000f00 */
[----:B------:R-:W-:Y:S02]  /*06f0*/  @!P4 IMAD.WIDE.U32 R18, R19, R6, R40 ;  /* 0x000000061312c225 */ /* 0x000fe400078e0028 */
[----:B------:R-:W3:Y:S01]  /*0700*/  @!P1 LDC.64 R6, c[0x0][0x3e0] ;  /* 0x0000f800ff069b82 */ /* 0x000ee20000000a00 */
[C---:B-1----:R-:W-:Y:S01]  /*0710*/  @!P4 LEA R14, P3, R18.reuse, R8, 0x1 ;  /* 0x00000008120ec211 */ /* 0x042fe200078608ff */
[----:B0-----:R-:W-:Y:S01]  /*0720*/  @!P5 IMAD R8, R15, R4, RZ ;  /* 0x000000040f08d224 */ /* 0x001fe200078e02ff */
[----:B------:R-:W-:Y:S02]  /*0730*/  @!P4 IADD3 R16, PT, PT, R19, R25, RZ ;  /* 0x000000191310c210 */ /* 0x000fe40007ffe0ff */
[----:B------:R-:W-:Y:S01]  /*0740*/  @!P5 MOV R19, R41 ;  /* 0x000000290013d202 */ /* 0x000fe20000000f00 */
[----:B------:R-:W-:Y:S01]  /*0750*/  @!P5 IMAD R25, R21, R5, R8 ;  /* 0x000000051519d224 */ /* 0x000fe200078e0208 */
[----:B------:R-:W-:Y:S01]  /*0760*/  @!P4 LEA.HI.X R15, R18, R9, R16, 0x1, P3 ;  /* 0x00000009120fc211 */ /* 0x000fe200018f0c10 */
[----:B------:R-:W-:Y:S01]  /*0770*/  HFMA2 R16, -RZ, RZ, 0, 0 ;  /* 0x00000000ff107431 */ /* 0x000fe200000001ff */
[----:B------:R-:W-:Y:S01]  /*0780*/  @!P5 MOV R18, R42 ;  /* 0x0000002a0012d202 */ /* 0x000fe20000000f00 */
[----:B------:R-:W0:Y:S01]  /*0790*/  @!P2 LDC.64 R8, c[0x0][0x390] ;  /* 0x0000e400ff08ab82 */ /* 0x000e220000000a00 */
[----:B------:R-:W-:-:S03]  /*07a0*/  ISETP.GE.U32.AND P3, PT, R36, UR14, PT ;  /* 0x0000000e24007c0c */ /* 0x000fc6000bf66070 */
[----:B------:R-:W-:Y:S01]  /*07b0*/  @!P5 IMAD.WIDE.U32 R18, R21, R4, R18 ;  /* 0x000000041512d225 */ /* 0x000fe200078e0012 */
[----:B------:R-:W-:-:S03]  /*07c0*/  ISETP.GE.AND.EX P3, PT, R28, UR15, PT, P3 ;  /* 0x0000000f1c007c0c */ /* 0x000fc6000bf66330 */
[----:B------:R-:W1:Y:S01]  /*07d0*/  @!P1 LDC.64 R4, c[0x0][0x390] ;  /* 0x0000e400ff049b82 */ /* 0x000e620000000a00 */
[----:B------:R-:W-:Y:S01]  /*07e0*/  @!P5 IADD3 R17, PT, PT, R19, R25, RZ ;  /* 0x000000191311d210 */ /* 0x000fe20007ffe0ff */
[----:B--2---:R2:W5:Y:S01]  /*07f0*/  @!P4 LDG.E R16, desc[UR16][R14.64] ;  /* 0x000000100e10c981 */ /* 0x004562000c1e1900 */
[C---:B----4-:R-:W-:Y:S02]  /*0800*/  @!P5 LEA R12, P6, R18.reuse, R12, 0x1 ;  /* 0x0000000c120cd211 */ /* 0x050fe400078c08ff */
[----:B------:R-:W-:Y:S02]  /*0810*/  ISETP.GE.U32.AND P4, PT, R35, UR14, PT ;  /* 0x0000000e23007c0c */ /* 0x000fe4000bf86070 */
[----:B------:R-:W-:Y:S01]  /*0820*/  @!P5 LEA.HI.X R13, R18, R13, R17, 0x1, P6 ;  /* 0x0000000d120dd211 */ /* 0x000fe200030f0c11 */
[----:B---3--:R-:W-:Y:S01]  /*0830*/  @!P1 IMAD R17, R29, R6, RZ ;  /* 0x000000061d119224 */ /* 0x008fe200078e02ff */
[-C--:B--2---:R-:W-:Y:S02]  /*0840*/  @!P2 MOV R14, R42.reuse ;  /* 0x0000002a000ea202 */ /* 0x084fe40000000f00 */
[----:B------:R-:W-:Y:S01]  /*0850*/  @!P2 MOV R15, R41 ;  /* 0x00000029000fa202 */ /* 0x000fe20000000f00 */
[C---:B------:R-:W-:Y:S01]  /*0860*/  @!P2 IMAD R19, R3.reuse, R11, R20 ;  /* 0x0000000b0313a224 */ /* 0x040fe200078e0214 */
[----:B------:R-:W-:Y:S01]  /*0870*/  @!P1 MOV R20, R42 ;  /* 0x0000002a00149202 */ /* 0x000fe20000000f00 */
[----:B------:R-:W-:Y:S01]  /*0880*/  @!P1 IMAD R25, R38, R7, R17 ;  /* 0x0000000726199224 */ /* 0x000fe200078e0211 */
[----:B------:R-:W-:Y:S01]  /*0890*/  @!P1 MOV R21, R41 ;  /* 0x0000002900159202 */ /* 0x000fe20000000f00 */
[----:B------:R-:W-:Y:S01]  /*08a0*/  @!P2 IMAD.WIDE.U32 R10, R3, R10, R14 ;  /* 0x0000000a030aa225 */ /* 0x000fe200078e000e */
[----:B------:R-:W-:-:S03]  /*08b0*/  ISETP.GE.AND.EX P4, PT, R23, UR15, PT, P4 ;  /* 0x0000000f17007c0c */ /* 0x000fc6000bf86340 */
[----:B------:R-:W-:Y:S01]  /*08c0*/  HFMA2 R17, -RZ, RZ, 0, 0 ;  /* 0x00000000ff117431 */ /* 0x000fe200000001ff */
[----:B------:R-:W2:Y:S01]  /*08d0*/  @!P3 LDC.64 R14, c[0x0][0x3e0] ;  /* 0x0000f800ff0ebb82 */ /* 0x000ea20000000a00 */
[----:B------:R-:W-:Y:S01]  /*08e0*/  @!P2 IMAD.IADD R3, R11, 0x1, R19 ;  /* 0x000000010b03a824 */ /* 0x000fe200078e0213 */
[----:B0-----:R-:W-:Y:S01]  /*08f0*/  @!P2 LEA R18, P6, R10, R8, 0x1 ;  /* 0x000000080a12a211 */ /* 0x001fe200078c08ff */
[----:B------:R-:W-:-:S03]  /*0900*/  @!P1 IMAD.WIDE.U32 R6, R38, R6, R20 ;  /* 0x0000000626069225 */ /* 0x000fc600078e0014 */
[----:B------:R-:W-:Y:S02]  /*0910*/  @!P2 LEA.HI.X R19, R10, R9, R3, 0x1, P6 ;  /* 0x000000090a13a211 */ /* 0x000fe400030f0c03 */
[----:B------:R-:W-:Y:S01]  /*0920*/  @!P1 IADD3 R3, PT, PT, R7, R25, RZ ;  /* 0x0000001907039210 */ /* 0x000fe20007ffe0ff */
[----:B------:R0:W3:Y:S01]  /*0930*/  @!P5 LDG.E R17, desc[UR16][R12.64] ;  /* 0x000000100c11d981 */ /* 0x0000e2000c1e1900 */
[----:B-1----:R-:W-:Y:S01]  /*0940*/  @!P1 LEA R8, P6, R6, R4, 0x1 ;  /* 0x0000000406089211 */ /* 0x002fe200078c08ff */
[----:B------:R-:W1:Y:S01]  /*0950*/  @!P4 LDC.64 R10, c[0x0][0x390] ;  /* 0x0000e400ff0acb82 */ /* 0x000e620000000a00 */
[----:B------:R-:W-:Y:S02]  /*0960*/  ISETP.GE.U32.AND P5, PT, R34, UR14, PT ;  /* 0x0000000e22007c0c */ /* 0x000fe4000bfa6070 */
[----:B------:R-:W-:Y:S02]  /*0970*/  @!P1 LEA.HI.X R9, R6, R5, R3, 0x1, P6 ;  /* 0x0000000506099211 */ /* 0x000fe400030f0c03 */
[----:B------:R-:W-:-:S03]  /*0980*/  ISETP.GE.AND.EX P5, PT, R0, UR15, PT, P5 ;  /* 0x0000000f00007c0c */ /* 0x000fc6000bfa6350 */
[----:B0-----:R-:W0:Y:S01]  /*0990*/  @!P4 LDC.64 R12, c[0x0][0x3e0] ;  /* 0x0000f800ff0ccb82 */ /* 0x001e220000000a00 */
[----:B------:R-:W-:-:S07]  /*09a0*/  ISETP.GE.U32.AND P6, PT, R33, UR14, PT ;  /* 0x0000000e21007c0c */ /* 0x000fce000bfc6070 */
[----:B------:R-:W4:Y:S01]  /*09b0*/  @!P3 LDC.64 R6, c[0x0][0x390] ;  /* 0x0000e400ff06bb82 */ /* 0x000f220000000a00 */
[----:B------:R-:W-:Y:S02]  /*09c0*/  ISETP.GE.AND.EX P6, PT, R2, UR15, PT, P6 ;  /* 0x0000000f02007c0c */ /* 0x000fe4000bfc6360 */
[----:B------:R-:W-:Y:S02]  /*09d0*/  CS2R R20, SRZ ;  /* 0x0000000000147805 */ /* 0x000fe4000001ff00 */
[----:B------:R-:W-:Y:S01]  /*09e0*/  @!P3 MOV R26, R42 ;  /* 0x0000002a001ab202 */ /* 0x000fe20000000f00 */
[----:B--2---:R-:W-:Y:S01]  /*09f0*/  @!P3 IMAD R3, R28, R14, RZ ;  /* 0x0000000e1c03b224 */ /* 0x004fe200078e02ff */
[----:B------:R-:W-:Y:S01]  /*0a00*/  @!P3 MOV R27, R41 ;  /* 0x00000029001bb202 */ /* 0x000fe20000000f00 */
[----:B------:R-:W2:Y:S01]  /*0a10*/  @!P5 LDC.64 R4, c[0x0][0x3e0] ;  /* 0x0000f800ff04db82 */ /* 0x000ea20000000a00 */
[----:B------:R1:W5:Y:S01]  /*0a20*/  @!P1 LDG.E R21, desc[UR16][R8.64] ;  /* 0x0000001008159981 */ /* 0x000362000c1e1900 */
[----:B------:R-:W-:-:S02]  /*0a30*/  @!P3 IMAD R3, R36, R15, R3 ;  /* 0x0000000f2403b224 */ /* 0x000fc400078e0203 */
[----:B------:R-:W-:Y:S01]  /*0a40*/  @!P3 IMAD.WIDE.U32 R26, R36, R14, R26 ;  /* 0x0000000e241ab225 */ /* 0x000fe200078e001a */
[----:B------:R-:W-:Y:S01]  /*0a50*/  @!P4 MOV R24, R42 ;  /* 0x0000002a0018c202 */ /* 0x000fe20000000f00 */
[----:B------:R4:W5:Y:S01]  /*0a60*/  @!P2 LDG.E R20, desc[UR16][R18.64] ;  /* 0x000000101214a981 */ /* 0x000962000c1e1900 */
[----:B------:R-:W-:Y:S01]  /*0a70*/  @!P4 MOV R25, R41 ;  /* 0x000000290019c202 */ /* 0x000fe20000000f00 */
[----:B0-----:R-:W-:Y:S01]  /*0a80*/  @!P4 IMAD R22, R23, R12, RZ ;  /* 0x0000000c1716c224 */ /* 0x001fe200078e02ff */
[----:B------:R-:W0:Y:S01]  /*0a90*/  @!P5 LDC.64 R14, c[0x0][0x390] ;  /* 0x0000e400ff0edb82 */ /* 0x000e220000000a00 */
[----:B------:R-:W-:-:S07]  /*0aa0*/  @!P3 IADD3 R3, PT, PT, R27, R3, RZ ;  /* 0x000000031b03b210 */ /* 0x000fce0007ffe0ff */
[----:B-1----:R-:W1:Y:S01]  /*0ab0*/  @!P6 LDC.64 R8, c[0x0][0x3e0] ;  /* 0x0000f800ff08eb82 */ /* 0x002e620000000a00 */
[C---:B----4-:R-:W-:Y:S01]  /*0ac0*/  @!P3 LEA R18, P2, R26.reuse, R6, 0x1 ;  /* 0x000000061a12b211 */ /* 0x050fe200078408ff */
[C---:B------:R-:W-:Y:S02]  /*0ad0*/  @!P4 IMAD R13, R35.reuse, R13, R22 ;  /* 0x0000000d230dc224 */ /* 0x040fe400078e0216 */
[----:B------:R-:W-:Y:S01]  /*0ae0*/  @!P4 IMAD.WIDE.U32 R24, R35, R12, R24 ;  /* 0x0000000c2318c225 */ /* 0x000fe200078e0018 */
[----:B------:R-:W-:-:S03]  /*0af0*/  @!P3 LEA.HI.X R19, R26, R7, R3, 0x1, P2 ;  /* 0x000000071a13b211 */ /* 0x000fc600010f0c03 */
[----:B------:R-:W-:Y:S01]  /*0b00*/  HFMA2 R12, -RZ, RZ, 0, 0 ;  /* 0x00000000ff0c7431 */ /* 0x000fe200000001ff */
[----:B------:R-:W4:Y:S01]  /*0b10*/  @!P6 LDC.64 R6, c[0x0][0x390] ;  /* 0x0000e400ff06eb82 */ /* 0x000f220000000a00 */
[----:B------:R-:W-:Y:S02]  /*0b20*/  @!P4 IADD3 R13, PT, PT, R25, R13, RZ ;  /* 0x0000000d190dc210 */ /* 0x000fe40007ffe0ff */
[----:B------:R-:W-:Y:S01]  /*0b30*/  @!P4 LEA R10, P2, R24, R10, 0x1 ;  /* 0x0000000a180ac211 */ /* 0x000fe200078408ff */
[----:B--2---:R-:W-:Y:S01]  /*0b40*/  @!P5 IMAD R3, R0, R4, RZ ;  /* 0x000000040003d224 */ /* 0x004fe200078e02ff */
[----:B------:R-:W-:Y:S02]  /*0b50*/  @!P5 MOV R25, R41 ;  /* 0x000000290019d202 */ /* 0x000fe40000000f00 */
[----:B------:R-:W-:Y:S01]  /*0b60*/  @!P4 LEA.HI.X R11, R24, R11, R13, 0x1, P2 ;  /* 0x0000000b180bc211 */ /* 0x000fe200010f0c0d */
[----:B------:R2:W5:Y:S01]  /*0b70*/  @!P3 LDG.E R12, desc[UR16][R18.64] ;  /* 0x00000010120cb981 */ /* 0x000562000c1e1900 */
[----:B------:R-:W-:Y:S01]  /*0b80*/  @!P5 MOV R24, R42 ;  /* 0x0000002a0018d202 */ /* 0x000fe20000000f00 */
[----:B------:R-:W-:Y:S01]  /*0b90*/  @!P5 IMAD R3, R34, R5, R3 ;  /* 0x000000052203d224 */ /* 0x000fe200078e0203 */
[----:B------:R-:W-:-:S03]  /*0ba0*/  @!P6 MOV R5, R41 ;  /* 0x000000290005e202 */ /* 0x000fc60000000f00 */
[----:B------:R-:W-:Y:S01]  /*0bb0*/  @!P5 IMAD.WIDE.U32 R24, R34, R4, R24 ;  /* 0x000000042218d225 */ /* 0x000fe200078e0018 */
[----:B------:R-:W-:Y:S02]  /*0bc0*/  @!P6 MOV R4, R42 ;  /* 0x0000002a0004e202 */ /* 0x000fe40000000f00 */
[----:B--2---:R-:W-:Y:S01]  /*0bd0*/  MOV R18, RZ ;  /* 0x000000ff00127202 */ /* 0x004fe20000000f00 */
[----:B-1----:R-:W-:Y:S02]  /*0be0*/  @!P6 IMAD R22, R2, R8, RZ ;  /* 0x000000080216e224 */ /* 0x002fe400078e02ff */
[----:B------:R-:W-:Y:S02]  /*0bf0*/  HFMA2 R13, -RZ, RZ, 0, 0 ;  /* 0x00000000ff0d7431 */ /* 0x000fe400000001ff */
[----:B------:R-:W-:Y:S01]  /*0c00*/  @!P5 IMAD.IADD R3, R25, 0x1, R3 ;  /* 0x000000011903d824 */ /* 0x000fe200078e0203 */
[C---:B0-----:R-:W-:Y:S01]  /*0c10*/  @!P5 LEA R14, P2, R24.reuse, R14, 0x1 ;  /* 0x0000000e180ed211 */ /* 0x041fe200078408ff */
[C---:B------:R-:W-:Y:S01]  /*0c20*/  @!P6 IMAD R9, R33.reuse, R9, R22 ;  /* 0x000000092109e224 */ /* 0x040fe200078e0216 */
[----:B------:R-:W2:Y:S01]  /*0c30*/  @!P4 LDG.E R18, desc[UR16][R10.64] ;  /* 0x000000100a12c981 */ /* 0x000ea2000c1e1900 */
[----:B------:R-:W-:Y:S01]  /*0c40*/  @!P6 IMAD.WIDE.U32 R4, R33, R8, R4 ;  /* 0x000000082104e225 */ /* 0x000fe200078e0004 */
[----:B------:R-:W-:-:S04]  /*0c50*/  @!P5 LEA.HI.X R15, R24, R15, R3, 0x1, P2 ;  /* 0x0000000f180fd211 */ /* 0x000fc800010f0c03 */
[----:B------:R-:W-:Y:S01]  /*0c60*/  @!P6 IADD3 R3, PT, PT, R5, R9, RZ ;  /* 0x000000090503e210 */ /* 0x000fe20007ffe0ff */
[----:B------:R-:W2:Y:S01]  /*0c70*/  @!P5 LDG.E R13, desc[UR16][R14.64] ;  /* 0x000000100e0dd981 */ /* 0x000ea2000c1e1900 */
[C---:B----4-:R-:W-:Y:S02]  /*0c80*/  @!P6 LEA R6, P2, R4.reuse, R6, 0x1 ;  /* 0x000000060406e211 */ /* 0x050fe400078408ff */
[----:B------:R-:W-:Y:S02]  /*0c90*/  MOV R22, RZ ;  /* 0x000000ff00167202 */ /* 0x000fe40000000f00 */
[----:B------:R-:W-:-:S05]  /*0ca0*/  @!P6 LEA.HI.X R7, R4, R7, R3, 0x1, P2 ;  /* 0x000000070407e211 */ /* 0x000fca00010f0c03 */
[----:B------:R0:W4:Y:S01]  /*0cb0*/  @!P6 LDG.E R22, desc[UR16][R6.64] ;  /* 0x000000100616e981 */ /* 0x000122000c1e1900 */
[C---:B------:R-:W-:Y:S02]  /*0cc0*/  ISETP.GT.AND P2, PT, R31.reuse, 0x1e, PT ;  /* 0x0000001e1f00780c */ /* 0x040fe40003f44270 */
[----:B------:R-:W-:Y:S01]  /*0cd0*/  ISETP.GT.AND P3, PT, R31, 0xf, PT ;  /* 0x0000000f1f00780c */ /* 0x000fe20003f64270 */
[----:B------:R-:W-:Y:S01]  /*0ce0*/  BSSY.RECONVERGENT B0, `(.L_x_1973) ;  /* 0x0000055000007945 */ /* 0x000fe20003800200 */
[--C-:B---3--:R-:W-:Y:S02]  /*0cf0*/  HADD2.F32 R5, -RZ, R17.reuse.H0_H0 ;  /* 0x20000011ff057230 */ /* 0x108fe40000004100 */
[----:B0-----:R-:W-:-:S05]  /*0d00*/  HADD2.F32 R6, -RZ, R17.H1_H1 ;  /* 0x30000011ff067230 */ /* 0x001fca0000004100 */
[----:B------:R-:W-:Y:S01]  /*0d10*/  FADD.FTZ R9, R5, R6 ;  /* 0x0000000605097221 */ /* 0x000fe20000010000 */
[----:B------:R-:W-:-:S04]  /*0d20*/  FMUL.FTZ R14, R6, R6 ;  /* 0x00000006060e7220 */ /* 0x000fc80000410000 */
[----:B------:R-:W-:Y:S01]  /*0d30*/  FFMA.FTZ R15, R5, R5, R14 ;  /* 0x00000005050f7223 */ /* 0x000fe2000001000e */
[--C-:B-----5:R-:W-:Y:S02]  /*0d40*/  HADD2.F32 R3, -RZ, R21.reuse.H0_H0 ;  /* 0x20000015ff037230 */ /* 0x120fe40000004100 */
[----:B------:R-:W-:-:S05]  /*0d50*/  HADD2.F32 R4, -RZ, R21.H1_H1 ;  /* 0x30000015ff047230 */ /* 0x000fca0000004100 */
[----:B------:R-:W-:Y:S01]  /*0d60*/  FADD.FTZ R8, R3, R4 ;  /* 0x0000000403087221 */ /* 0x000fe20000010000 */
[----:B------:R-:W-:-:S03]  /*0d70*/  FMUL.FTZ R10, R4, R4 ;  /* 0x00000004040a7220 */ /* 0x000fc60000410000 */
[----:B------:R-:W-:Y:S01]  /*0d80*/  FADD.FTZ R8, RZ, R8 ;  /* 0x00000008ff087221 */ /* 0x000fe20000010000 */
[----:B------:R-:W-:Y:S01]  /*0d90*/  FFMA.FTZ R10, R3, R3, R10 ;  /* 0x00000003030a7223 */ /* 0x000fe2000001000a */
[--C-:B------:R-:W-:Y:S02]  /*0da0*/  HADD2.F32 R7, -RZ, R20.reuse.H1_H1 ;  /* 0x30000014ff077230 */ /* 0x100fe40000004100 */
[----:B------:R-:W-:Y:S01]  /*0db0*/  FADD.FTZ R11, R8, R9 ;  /* 0x00000009080b7221 */ /* 0x000fe20000010000 */
[----:B------:R-:W-:Y:S02]  /*0dc0*/  HADD2.F32 R8, -RZ, R20.H0_H0 ;  /* 0x20000014ff087230 */ /* 0x000fe40000004100 */
[----:B------:R-:W-:Y:S01]  /*0dd0*/  FADD.FTZ R10, RZ, R10 ;  /* 0x0000000aff0a7221 */ /* 0x000fe20000010000 */
[----:B------:R-:W-:Y:S01]  /*0de0*/  FMUL.FTZ R17, R7, R7 ;  /* 0x0000000707117220 */ /* 0x000fe20000410000 */
[--C-:B------:R-:W-:Y:S02]  /*0df0*/  HADD2.F32 R9, -RZ, R16.reuse.H1_H1 ;  /* 0x30000010ff097230 */ /* 0x100fe40000004100 */
[----:B------:R-:W-:Y:S01]  /*0e00*/  FADD.FTZ R14, R8, R7 ;  /* 0x00000007080e7221 */ /* 0x000fe20000010000 */
[----:B------:R-:W-:Y:S01]  /*0e10*/  FADD.FTZ R15, R10, R15 ;  /* 0x0000000f0a0f7221 */ /* 0x000fe20000010000 */
[----:B------:R-:W-:-:S02]  /*0e20*/  HADD2.F32 R10, -RZ, R16.H0_H0 ;  /* 0x20000010ff0a7230 */ /* 0x000fc40000004100 */
[----:B------:R-:W-:Y:S01]  /*0e30*/  FFMA.FTZ R20, R8, R8, R17 ;  /* 0x0000000808147223 */ /* 0x000fe20000010011 */
[----:B------:R-:W-:Y:S01]  /*0e40*/  FADD.FTZ R14, R11, R14 ;  /* 0x0000000e0b0e7221 */ /* 0x000fe20000010000 */
[----:B------:R-:W-:Y:S01]  /*0e50*/  FMUL.FTZ R19, R9, R9 ;  /* 0x0000000909137220 */ /* 0x000fe20000410000 */
[C---:B------:R-:W-:Y:S01]  /*0e60*/  FADD.FTZ R17, R10.reuse, R9 ;  /* 0x000000090a117221 */ /* 0x040fe20000010000 */
[--C-:B------:R-:W-:Y:S02]  /*0e70*/  HADD2.F32 R11, -RZ, R12.reuse.H1_H1 ;  /* 0x3000000cff0b7230 */ /* 0x100fe40000004100 */
[----:B------:R-:W-:Y:S01]  /*0e80*/  FADD.FTZ R15, R15, R20 ;  /* 0x000000140f0f7221 */ /* 0x000fe20000010000 */
[----:B------:R-:W-:Y:S02]  /*0e90*/  HADD2.F32 R16, -RZ, R12.H0_H0 ;  /* 0x2000000cff107230 */ /* 0x000fe40000004100 */
[----:B------:R-:W-:Y:S01]  /*0ea0*/  FFMA.FTZ R20, R10, R10, R19 ;  /* 0x0000000a0a147223 */ /* 0x000fe20000010013 */
[----:B------:R-:W-:Y:S01]  /*0eb0*/  FADD.FTZ R14, R14, R17 ;  /* 0x000000110e0e7221 */ /* 0x000fe20000010000 */
[----:B------:R-:W-:-:S02]  /*0ec0*/  FMUL.FTZ R21, R11, R11 ;  /* 0x0000000b0b157220 */ /* 0x000fc40000410000 */
[----:B------:R-:W-:Y:S01]  /*0ed0*/  FADD.FTZ R15, R15, R20 ;  /* 0x000000140f0f7221 */ /* 0x000fe20000010000 */
[C---:B------:R-:W-:Y:S01]  /*0ee0*/  FADD.FTZ R19, R16.reuse, R11 ;  /* 0x0000000b10137221 */ /* 0x040fe20000010000 */
[----:B------:R-:W-:Y:S01]  /*0ef0*/  FFMA.FTZ R12, R16, R16, R21 ;  /* 0x00000010100c7223 */ /* 0x000fe20000010015 */
[--C-:B--2---:R-:W-:Y:S02]  /*0f00*/  HADD2.F32 R17, -RZ, R18.reuse.H1_H1 ;  /* 0x30000012ff117230 */ /* 0x104fe40000004100 */
[----:B------:R-:W-:Y:S02]  /*0f10*/  HADD2.F32 R18, -RZ, R18.H0_H0 ;  /* 0x20000012ff127230 */ /* 0x000fe40000004100 */
[----:B------:R-:W-:Y:S01]  /*0f20*/  FADD.FTZ R14, R14, R19 ;  /* 0x000000130e0e7221 */ /* 0x000fe20000010000 */
[----:B------:R-:W-:Y:S01]  /*0f30*/  FMUL.FTZ R21, R17, R17 ;  /* 0x0000001111157220 */ /* 0x000fe20000410000 */
[----:B------:R-:W-:Y:S01]  /*0f40*/  FADD.FTZ R12, R15, R12 ;  /* 0x0000000c0f0c7221 */ /* 0x000fe20000010000 */
[----:B------:R-:W-:Y:S01]  /*0f50*/  FADD.FTZ R15, R18, R17 ;  /* 0x00000011120f7221 */ /* 0x000fe20000010000 */
[----:B------:R-:W-:-:S02]  /*0f60*/  HADD2.F32 R19, -RZ, R13.H1_H1 ;  /* 0x3000000dff137230 */ /* 0x000fc40000004100 */
[----:B------:R-:W-:Y:S01]  /*0f70*/  FFMA.FTZ R21, R18, R18, R21 ;  /* 0x0000001212157223 */ /* 0x000fe20000010015 */
[----:B------:R-:W-:Y:S02]  /*0f80*/  HADD2.F32 R20, -RZ, R13.H0_H0 ;  /* 0x2000000dff147230 */ /* 0x000fe40000004100 */
[----:B------:R-:W-:Y:S01]  /*0f90*/  FADD.FTZ R14, R14, R15 ;  /* 0x0000000f0e0e7221 */ /* 0x000fe20000010000 */
[----:B------:R-:W-:Y:S01]  /*0fa0*/  FADD.FTZ R12, R12, R21 ;  /* 0x000000150c0c7221 */ /* 0x000fe20000010000 */
[----:B------:R-:W-:Y:S01]  /*0fb0*/  FMUL.FTZ R15, R19, R19 ;  /* 0x00000013130f7220 */ /* 0x000fe20000410000 */
[----:B----4-:R-:W-:-:S03]  /*0fc0*/  HADD2.F32 R21, -RZ, R22.H1_H1 ;  /* 0x30000016ff157230 */ /* 0x010fc60000004100 */
[C---:B------:R-:W-:Y:S01]  /*0fd0*/  FFMA.FTZ R15, R20.reuse, R20, R15 ;  /* 0x00000014140f7223 */ /* 0x040fe2000001000f */
[----:B------:R-:W-:Y:S02]  /*0fe0*/  HADD2.F32 R22, -RZ, R22.H0_H0 ;  /* 0x20000016ff167230 */ /* 0x000fe40000004100 */
[----:B------:R-:W-:Y:S01]  /*0ff0*/  FADD.FTZ R13, R20, R19 ;  /* 0x00000013140d7221 */ /* 0x000fe20000010000 */
[----:B------:R-:W-:Y:S01]  /*1000*/  FMUL.FTZ R25, R21, R21 ;  /* 0x0000001515197220 */ /* 0x000fe20000410000 */
[----:B------:R-:W-:Y:S02]  /*1010*/  FADD.FTZ R15, R12, R15 ;  /* 0x0000000f0c0f7221 */ /* 0x000fe40000010000 */
        /* <DEDUP_REMOVED lines=33> */
.L_x_1974:
[----:B------:R-:W-:Y:S05]  /*1230*/  BSYNC.RECONVERGENT B0 ;  /* 0x0000000000007941 */ /* 0x000fea0003800200 */
.L_x_1973:
        /* <DEDUP_REMOVED lines=16> */
.L_x_1976:
[----:B------:R-:W-:Y:S05]  /*1340*/  BSYNC.RECONVERGENT B0 ;  /* 0x0000000000007941 */ /* 0x000fea0003800200 */
.L_x_1975:
        /* <DEDUP_REMOVED lines=33> */
.L_x_1979:
[----:B----4-:R-:W2:Y:S04]  /*1560*/  LDG.E.STRONG.GPU R14, desc[UR16][R12.64] ;  /* 0x000000100c0e7981 */ /* 0x010ea8000c1ef900 */
[----:B--2---:R-:W-:Y:S01]  /*1570*/  CCTL.IVALL ;  /* 0x00000000ff00798f */ /* 0x004fe20002000000 */
[----:B------:R-:W-:Y:S05]  /*1580*/  YIELD ;  /* 0x0000000000007946 */ /* 0x000fea0003800000 */
[----:B------:R-:W-:-:S13]  /*1590*/  ISETP.NE.AND P4, PT, R14, R27, PT ;  /* 0x0000001b0e00720c */ /* 0x000fda0003f85270 */
[----:B------:R-:W-:Y:S05]  /*15a0*/  @P4 BRA `(.L_x_1979) ;  /* 0xfffffffc00ec4947 */ /* 0x000fea000383ffff */
.L_x_1978:
        /* <DEDUP_REMOVED lines=15> */
.L_x_1981:
        /* <DEDUP_REMOVED lines=91> */
.L_x_1980:
        /* <DEDUP_REMOVED lines=52> */
.L_x_1982:
        /* <DEDUP_REMOVED lines=28> */
.L_x_1983:
        /* <DEDUP_REMOVED lines=13> */
.L_x_1984:
[----:B------:R-:W-:Y:S05]  /*2220*/  BSYNC.RECONVERGENT B0 ;  /* 0x0000000000007941 */ /* 0x000fea0003800200 */
.L_x_1977:
[----:B------:R-:W4:Y:S01]  /*2230*/  @P0 LDC.64 R14, c[0x0][0x388] ;  /* 0x0000e200ff0e0b82 */ /* 0x000f220000000a00 */
[----:B------:R-:W5:Y:S01]  /*2240*/  LDCU UR12, c[0x0][0x414] ;  /* 0x00008280ff0c77ac */ /* 0x000f620008000800 */
[----:B------:R-:W-:Y:S01]  /*2250*/  IMAD.U32 R13, RZ, RZ, UR9 ;  /* 0x00000009ff0d7e24 */ /* 0x000fe2000f8e00ff */
[----:B--2---:R-:W-:Y:S01]  /*2260*/  IADD3 R27, PT, PT, R39, UR10, RZ ;  /* 0x0000000a271b7c10 */ /* 0x004fe2000fffe0ff */
[----:B------:R-:W-:-:S04]  /*2270*/  UMOV UR5, 0x400 ;  /* 0x0000040000057882 */ /* 0x000fc80000000000 */
[----:B------:R-:W2:Y:S01]  /*2280*/  S2UR UR11, SR_CgaCtaId ;  /* 0x00000000000b79c3 */ /* 0x000ea20000008800 */
[----:B-----5:R-:W-:Y:S01]  /*2290*/  @P0 FMUL.FTZ R12, R24, UR12 ;  /* 0x0000000c180c0c20 */ /* 0x020fe20008410000 */
[----:B----4-:R-:W-:-:S04]  /*22a0*/  @P0 IMAD.WIDE R14, R13, 0x8, R14 ;  /* 0x000000080d0e0825 */ /* 0x010fc800078e020e */
[----:B------:R-:W-:-:S05]  /*22b0*/  @P0 FMUL.FTZ R13, R25, UR12 ;  /* 0x0000000c190d0c20 */ /* 0x000fca0008410000 */
[----:B------:R4:W-:Y:S01]  /*22c0*/  @P0 STG.E.64 desc[UR16][R14.64], R12 ;  /* 0x0000000c0e000986 */ /* 0x0009e2000c101b10 */
[----:B--2---:R-:W-:-:S09]  /*22d0*/  ULEA UR5, UR11, UR5, 0x18 ;  /* 0x000000050b057291 */ /* 0x004fd2000f8ec0ff */
[----:B------:R-:W-:Y:S01]  /*22e0*/  @!P3 STS.64 [UR5+0x30], R24 ;  /* 0x00003018ff00b988 */ /* 0x000fe20008000a05 */
[----:B----4-:R-:W2:Y:S08]  /*22f0*/  LDC.64 R14, c[0x0][0x398] ;  /* 0x0000e600ff0e7b82 */ /* 0x010eb00000000a00 */
[----:B------:R-:W4:Y:S01]  /*2300*/  LDC.64 R12, c[0x0][0x3a0] ;  /* 0x0000e800ff0c7b82 */ /* 0x000f220000000a00 */
[----:B--2---:R-:W-:-:S07]  /*2310*/  IMAD.WIDE R14, R27, 0x2, R14 ;  /* 0x000000021b0e7825 */ /* 0x004fce00078e020e */
[----:B------:R-:W-:Y:S01]  /*2320*/  BAR.SYNC.DEFER_BLOCKING 0x0 ;  /* 0x0000000000007b1d */ /* 0x000fe20000010000 */
[----:B----4-:R-:W-:-:S05]  /*2330*/  IMAD.WIDE R12, R27, 0x2, R12 ;  /* 0x000000021b0c7825 */ /* 0x010fca00078e020c */
[----:B------:R-:W2:Y:S04]  /*2340*/  LDG.E.U16 R27, desc[UR16][R14.64] ;  /* 0x000000100e1b7981 */ /* 0x000ea8000c1e1500 */
[----:B------:R-:W4:Y:S04]  /*2350*/  LDG.E.U16 R44, desc[UR16][R14.64+0x2] ;  /* 0x000002100e2c7981 */ /* 0x000f28000c1e1500 */
[----:B-1----:R-:W5:Y:S04]  /*2360*/  LDG.E.U16 R26, desc[UR16][R12.64] ;  /* 0x000000100c1a7981 */ /* 0x002f68000c1e1500 */
[----:B------:R1:W5:Y:S01]  /*2370*/  LDG.E.U16 R45, desc[UR16][R12.64+0x2] ;  /* 0x000002100c2d7981 */ /* 0x000362000c1e1500 */
[----:B------:R-:W-:Y:S03]  /*2380*/  BSSY.RECONVERGENT B0, `(.L_x_1985) ;  /* 0x00001dd000007945 */ /* 0x000fe60003800200 */
[----:B-1----:R-:W0:Y:S02]  /*2390*/  LDS.64 R12, [UR5+0x30] ;  /* 0x00003005ff0c7984 */ /* 0x002e240008000a00 */
[----:B0--3--:R-:W-:-:S05]  /*23a0*/  FMUL.FTZ R24, R12, UR12 ;  /* 0x0000000c0c187c20 */ /* 0x009fca0008410000 */
        /* <DEDUP_REMOVED lines=14> */
[----:B----4-:R-:W-:Y:S02]  /*2490*/  SHF.L.U32 R13, R44, 0x10, RZ ;  /* 0x000000102c0d7819 */ /* 0x010fe400000006ff */
[----:B-----5:R-:W-:Y:S02]  /*24a0*/  SHF.L.U32 R14, R26, 0x10, RZ ;  /* 0x000000101a0e7819 */ /* 0x020fe400000006ff */
[----:B------:R-:W-:Y:S01]  /*24b0*/  SHF.L.U32 R15, R45, 0x10, RZ ;  /* 0x000000102d0f7819 */ /* 0x000fe200000006ff */
        /* <DEDUP_REMOVED lines=26> */
.L_x_1988:
[----:B------:R-:W-:Y:S05]  /*2660*/  BSYNC.RECONVERGENT B1 ;  /* 0x0000000000017941 */ /* 0x000fea0003800200 */
.L_x_1987:
        /* <DEDUP_REMOVED lines=15> */
[----:B------:R-:W-:Y:S01]  /*2760*/  F2FP.F16.F32.PACK_AB R5, R6, R5 ;  /* 0x000000050605723e */ /* 0x000fe200000000ff */
[----:B0-----:R-:W-:-:S04]  /*2770*/  IMAD R25, R25, UR12, RZ ;  /* 0x0000000c19197c24 */ /* 0x001fc8000f8e02ff */
[----:B------:R-:W-:Y:S01]  /*2780*/  IMAD R27, R44, UR13, R25 ;  /* 0x0000000d2c1b7c24 */ /* 0x000fe2000f8e0219 */
[----:B------:R-:W-:-:S03]  /*2790*/  MOV R25, R41 ;  /* 0x0000002900197202 */ /* 0x000fc60000000f00 */
[----:B------:R-:W-:-:S04]  /*27a0*/  IMAD.WIDE.U32 R24, R44, UR12, R24 ;  /* 0x0000000c2c187c25 */ /* 0x000fc8000f8e0018 */
[----:B------:R-:W-:Y:S01]  /*27b0*/  IMAD.IADD R27, R25, 0x1, R27 ;  /* 0x00000001191b7824 */ /* 0x000fe200078e021b */
[----:B-1----:R-:W-:-:S04]  /*27c0*/  LEA R26, P1, R24, UR18, 0x1 ;  /* 0x00000012181a7c11 */ /* 0x002fc8000f8208ff */
[----:B------:R-:W-:-:S05]  /*27d0*/  LEA.HI.X R27, R24, UR19, R27, 0x1, P1 ;  /* 0x00000013181b7c11 */ /* 0x000fca00088f0c1b */
[----:B------:R0:W-:Y:S04]  /*27e0*/  STG.E desc[UR16][R26.64], R5 ;  /* 0x000000051a007986 */ /* 0x0001e8000c101910 */
.L_x_1990:
[----:B------:R-:W-:Y:S05]  /*27f0*/  BSYNC.RECONVERGENT B1 ;  /* 0x0000000000017941 */ /* 0x000fea0003800200 */
.L_x_1989:
        /* <DEDUP_REMOVED lines=27> */
[----:B------:R-:W-:-:S03]  /*29b0*/  FFMA.FTZ R8, R13, R24, R15 ;  /* 0x000000180d087223 */ /* 0x000fc6000001000f */
[----:B------:R-:W-:Y:S01]  /*29c0*/  FFMA.FTZ R3, R12, R3, R14 ;  /* 0x000000030c037223 */ /* 0x000fe2000001000e */
[----:B------:R-:W-:Y:S02]  /*29d0*/  IADD3 R25, PT, PT, R7, R25, RZ ;  /* 0x0000001907197210 */ /* 0x000fe40007ffe0ff */
[----:B-1----:R-:W-:Y:S02]  /*29e0*/  LEA R24, P5, R6, UR18, 0x1 ;  /* 0x0000001206187c11 */ /* 0x002fe4000f8a08ff */
[----:B------:R-:W-:Y:S02]  /*29f0*/  F2FP.F16.F32.PACK_AB R3, R8, R3 ;  /* 0x000000030803723e */ /* 0x000fe400000000ff */
[----:B------:R-:W-:-:S05]  /*2a00*/  LEA.HI.X R25, R6, UR19, R25, 0x1, P5 ;  /* 0x0000001306197c11 */ /* 0x000fca000a8f0c19 */
[----:B------:R0:W-:Y:S04]  /*2a10*/  STG.E desc[UR16][R24.64], R3 ;  /* 0x0000000318007986 */ /* 0x0001e8000c101910 */
.L_x_1992:
[----:B------:R-:W-:Y:S05]  /*2a20*/  BSYNC.RECONVERGENT B1 ;  /* 0x0000000000017941 */ /* 0x000fea0003800200 */
.L_x_1991:
        /* <DEDUP_REMOVED lines=10> */
[----:B------:R-:W-:-:S03]  /*2ad0*/  FFMA.FTZ R3, R12, R3, R14 ;  /* 0x000000030c037223 */ /* 0x000fc6000001000e */
        /* <DEDUP_REMOVED lines=9> */
.L_x_1994:
[----:B------:R-:W-:Y:S05]  /*2b70*/  BSYNC.RECONVERGENT B1 ;  /* 0x0000000000017941 */ /* 0x000fea0003800200 */
.L_x_1993:
        /* <DEDUP_REMOVED lines=10> */
[----:B------:R-:W-:-:S03]  /*2c20*/  FFMA.FTZ R3, R12, R3, R14 ;  /* 0x000000030c037223 */ /* 0x000fc6000001000e */
        /* <DEDUP_REMOVED lines=9> */
.L_x_1996:
[----:B------:R-:W-:Y:S05]  /*2cc0*/  BSYNC.RECONVERGENT B1 ;  /* 0x0000000000017941 */ /* 0x000fea0003800200 */
.L_x_1995:
[----:B------:R-:W-:Y:S04]  /*2cd0*/  BSSY.RECONVERGENT B1, `(.L_x_1997) ;  /* 0x0000014000017945 */ /* 0x000fe80003800200 */
[----:B------:R-:W-:Y:S05]  /*2ce0*/  @P6 BRA `(.L_x_1998) ;  /* 0x0000000000486947 */ /* 0x000fea0003800000 */
[----:B------:R-:W3:Y:S01]  /*2cf0*/  LDCU.64 UR12, c[0x0][0x3e0] ;  /* 0x00007c00ff0c77ac */ /* 0x000ee20008000a00 */
[----:B-1----:R-:W-:Y:S01]  /*2d00*/  MOV R4, R42 ;  /* 0x0000002a00047202 */ /* 0x002fe20000000f00 */
[----:B------:R-:W-:Y:S01]  /*2d10*/  FADD.FTZ R18, R18, -UR5 ;  /* 0x8000000512127e21 */ /* 0x000fe20008010000 */
[----:B------:R-:W-:Y:S01]  /*2d20*/  MOV R5, R41 ;  /* 0x0000002900057202 */ /* 0x000fe20000000f00 */
[----:B------:R-:W1:Y:S01]  /*2d30*/  LDCU.64 UR18, c[0x0][0x380] ;  /* 0x00007000ff1277ac */ /* 0x000e620008000a00 */
[----:B------:R-:W-:Y:S01]  /*2d40*/  FADD.FTZ R17, R17, -UR5 ;  /* 0x8000000511117e21 */ /* 0x000fe20008010000 */
[----:B0-2---:R-:W-:-:S03]  /*2d50*/  FMUL.FTZ R3, R18, UR10 ;  /* 0x0000000a12037c20 */ /* 0x005fc60008410000 */
[----:B------:R-:W-:Y:S01]  /*2d60*/  FMUL.FTZ R6, R17, UR10 ;  /* 0x0000000a11067c20 */ /* 0x000fe20008410000 */
[----:B------:R-:W-:Y:S01]  /*2d70*/  FFMA.FTZ R3, R12, R3, R14 ;  /* 0x000000030c037223 */ /* 0x000fe2000001000e */
        /* <DEDUP_REMOVED lines=9> */
.L_x_1998:
[----:B------:R-:W-:Y:S05]  /*2e10*/  BSYNC.RECONVERGENT B1 ;  /* 0x0000000000017941 */ /* 0x000fea0003800200 */
.L_x_1997:
        /* <DEDUP_REMOVED lines=10> */
[----:B------:R-:W-:-:S03]  /*2ec0*/  FFMA.FTZ R3, R12, R3, R14 ;  /* 0x000000030c037223 */ /* 0x000fc6000001000e */
[----:B------:R-:W-:Y:S01]  /*2ed0*/  FFMA.FTZ R8, R13, R6, R15 ;  /* 0x000000060d087223 */ /* 0x000fe2000001000f */
[----:B----4-:R-:W-:-:S04]  /*2ee0*/  IMAD R7, R0, UR12, RZ ;  /* 0x0000000c00077c24 */ /* 0x010fc8000f8e02ff */
[----:B------:R-:W-:Y:S01]  /*2ef0*/  F2FP.F16.F32.PACK_AB R3, R8, R3 ;  /* 0x000000030803723e */ /* 0x000fe200000000ff */
[----:B------:R-:W-:-:S04]  /*2f00*/  IMAD.WIDE.U32 R4, R34, UR12, R4 ;  /* 0x0000000c22047c25 */ /* 0x000fc8000f8e0004 */
[----:B------:R-:W-:Y:S01]  /*2f10*/  IMAD R7, R34, UR13, R7 ;  /* 0x0000000d22077c24 */ /* 0x000fe2000f8e0207 */
[----:B-1----:R-:W-:-:S03]  /*2f20*/  LEA R6, P1, R4, UR18, 0x1 ;  /* 0x0000001204067c11 */ /* 0x002fc6000f8208ff */
[----:B------:R-:W-:-:S05]  /*2f30*/  IMAD.IADD R7, R5, 0x1, R7 ;  /* 0x0000000105077824 */ /* 0x000fca00078e0207 */
[----:B------:R-:W-:-:S05]  /*2f40*/  LEA.HI.X R7, R4, UR19, R7, 0x1, P1 ;  /* 0x0000001304077c11 */ /* 0x000fca00088f0c07 */
[----:B------:R4:W-:Y:S02]  /*2f50*/  STG.E desc[UR16][R6.64], R3 ;  /* 0x0000000306007986 */ /* 0x0009e4000c101910 */
.L_x_2000:
[----:B------:R-:W-:Y:S05]  /*2f60*/  BSYNC.RECONVERGENT B1 ;  /* 0x0000000000017941 */ /* 0x000fea0003800200 */
.L_x_1999:
[----:B------:R-:W-:Y:S05]  /*2f70*/  @P4 BRA `(.L_x_2001) ;  /* 0x0000001000744947 */ /* 0x000fea0003800000 */
[----:B------:R-:W5:Y:S01]  /*2f80*/  LDCU.64 UR12, c[0x0][0x3e0] ;  /* 0x00007c00ff0c77ac */ /* 0x000f620008000a00 */
[----:B------:R-:W-:Y:S01]  /*2f90*/  MOV R40, R42 ;  /* 0x0000002a00287202 */ /* 0x000fe20000000f00 */
[----:B------:R-:W-:Y:S01]  /*2fa0*/  FADD.FTZ R22, R22, -UR5 ;  /* 0x8000000516167e21 */ /* 0x000fe20008010000 */
[----:B------:R-:W-:Y:S01]  /*2fb0*/  FADD.FTZ R21, R21, -UR5 ;  /* 0x8000000515157e21 */ /* 0x000fe20008010000 */
[----:B------:R-:W5:Y:S02]  /*2fc0*/  LDCU.64 UR14, c[0x0][0x380] ;  /* 0x00007000ff0e77ac */ /* 0x000f640008000a00 */
[----:B01234-:R-:W-:Y:S01]  /*2fd0*/  FMUL.FTZ R3, R22, UR10 ;  /* 0x0000000a16037c20 */ /* 0x01ffe20008410000 */
[----:B------:R-:W-:-:S03]  /*2fe0*/  FMUL.FTZ R4, R21, UR10 ;  /* 0x0000000a15047c20 */ /* 0x000fc60008410000 */
[----:B------:R-:W-:Y:S01]  /*2ff0*/  FFMA.FTZ R3, R12, R3, R14 ;  /* 0x000000030c037223 */ /* 0x000fe2000001000e */
[----:B-----5:R-:W-:Y:S02]  /*3000*/  IMAD R6, R2, UR12, RZ ;  /* 0x0000000c02067c24 */ /* 0x020fe4000f8e02ff */
[----:B------:R-:W-:-:S04]  /*3010*/  IMAD.WIDE.U32 R40, R33, UR12, R40 ;  /* 0x0000000c21287c25 */ /* 0x000fc8000f8e0028 */
[----:B------:R-:W-:Y:S02]  /*3020*/  IMAD R5, R33, UR13, R6 ;  /* 0x0000000d21057c24 */ /* 0x000fe4000f8e0206 */
[----:B------:R-:W-:Y:S01]  /*3030*/  FFMA.FTZ R6, R13, R4, R15 ;  /* 0x000000040d067223 */ /* 0x000fe2000001000f */
[----:B------:R-:W-:Y:S02]  /*3040*/  LEA R4, P1, R40, UR14, 0x1 ;  /* 0x0000000e28047c11 */ /* 0x000fe4000f8208ff */
[----:B------:R-:W-:Y:S02]  /*3050*/  IADD3 R5, PT, PT, R41, R5, RZ ;  /* 0x0000000529057210 */ /* 0x000fe40007ffe0ff */
[----:B------:R-:W-:Y:S02]  /*3060*/  F2FP.F16.F32.PACK_AB R3, R6, R3 ;  /* 0x000000030603723e */ /* 0x000fe400000000ff */
[----:B------:R-:W-:-:S05]  /*3070*/  LEA.HI.X R5, R40, UR15, R5, 0x1, P1 ;  /* 0x0000000f28057c11 */ /* 0x000fca00088f0c05 */
[----:B------:R0:W-:Y:S01]  /*3080*/  STG.E desc[UR16][R4.64], R3 ;  /* 0x0000000304007986 */ /* 0x0001e2000c101910 */
[----:B------:R-:W-:Y:S05]  /*3090*/  BRA `(.L_x_2001) ;  /* 0x00000010002c7947 */ /* 0x000fea0003800000 */
.L_x_1986:
        /* <DEDUP_REMOVED lines=33> */
.L_x_2003:
[----:B------:R-:W-:Y:S05]  /*32b0*/  BSYNC.RECONVERGENT B1 ;  /* 0x0000000000017941 */ /* 0x000fea0003800200 */
.L_x_2002:
        /* <DEDUP_REMOVED lines=34> */
.L_x_2005:
[----:B------:R-:W-:Y:S05]  /*34e0*/  BSYNC.RECONVERGENT B1 ;  /* 0x0000000000017941 */ /* 0x000fea0003800200 */
.L_x_2004:
        /* <DEDUP_REMOVED lines=28> */
[----:B------:R-:W-:Y:S01]  /*36b0*/  IMAD R45, R3, UR13, R6 ;  /* 0x0000000d032d7c24 */ /* 0x000fe2000f8e0206 */
[----:B------:R-:W-:Y:S02]  /*36c0*/  MOV R6, R42 ;  /* 0x0000002a00067202 */ /* 0x000fe40000000f00 */
[----:B------:R-:W1:Y:S01]  /*36d0*/  MUFU.EX2 R26, R26 ;  /* 0x0000001a001a7308 */ /* 0x000e620000000800 */
[----:B--2---:R-:W-:Y:S01]  /*36e0*/  FADD.FTZ R4, R7, 1 ;  /* 0x3f80000007047421 */ /* 0x004fe20000010000 */
[----:B------:R-:W-:-:S06]  /*36f0*/  MOV R7, R41 ;  /* 0x0000002900077202 */ /* 0x000fcc0000000f00 */
        /* <DEDUP_REMOVED lines=11> */
.L_x_2007:
[----:B------:R-:W-:Y:S05]  /*37b0*/  BSYNC.RECONVERGENT B1 ;  /* 0x0000000000017941 */ /* 0x000fea0003800200 */
.L_x_2006:
        /* <DEDUP_REMOVED lines=9> */
[----:B------:R-:W-:Y:S01]  /*3850*/  FFMA.FTZ R6, R12, R3, R14 ;  /* 0x000000030c067223 */ /* 0x000fe2000001000e */
[----:B------:R-:W-:-:S03]  /*3860*/  FFMA.FTZ R3, R13, R8, R15 ;  /* 0x000000080d037223 */ /* 0x000fc6000001000f */
[----:B------:R-:W-:Y:S01]  /*3870*/  FMUL.FTZ R4, R6, -1.4426950216293334961 ;  /* 0xbfb8aa3b06047820 */ /* 0x000fe20000410000 */
[----:B------:R-:W-:-:S05]  /*3880*/  FMUL.FTZ R9, R3, -1.4426950216293334961 ;  /* 0xbfb8aa3b03097820 */ /* 0x000fca0000410000 */
[----:B------:R-:W1:Y:S01]  /*3890*/  MUFU.EX2 R4, R4 ;  /* 0x0000000400047308 */ /* 0x000e620000000800 */
[----:B--2---:R-:W-:-:S07]  /*38a0*/  IMAD R24, R24, UR12, RZ ;  /* 0x0000000c18187c24 */ /* 0x004fce000f8e02ff */
[----:B------:R-:W2:Y:S01]  /*38b0*/  MUFU.EX2 R9, R9 ;  /* 0x0000000900097308 */ /* 0x000ea20000000800 */
[----:B-1----:R-:W-:Y:S01]  /*38c0*/  FADD.FTZ R8, R4, 1 ;  /* 0x3f80000004087421 */ /* 0x002fe20000010000 */
[----:B------:R-:W-:-:S06]  /*38d0*/  IMAD.MOV.U32 R4, RZ, RZ, R42 ;  /* 0x000000ffff047224 */ /* 0x000fcc00078e002a */
        /* <DEDUP_REMOVED lines=12> */
.L_x_2009:
[----:B------:R-:W-:Y:S05]  /*39a0*/  BSYNC.RECONVERGENT B1 ;  /* 0x0000000000017941 */ /* 0x000fea0003800200 */
.L_x_2008:
        /* <DEDUP_REMOVED lines=10> */
[----:B------:R-:W-:Y:S01]  /*3a50*/  FFMA.FTZ R3, R12, R3, R14 ;  /* 0x000000030c037223 */ /* 0x000fe2000001000e */
        /* <DEDUP_REMOVED lines=19> */
.L_x_2011:
[----:B------:R-:W-:Y:S05]  /*3b90*/  BSYNC.RECONVERGENT B1 ;  /* 0x0000000000017941 */ /* 0x000fea0003800200 */
.L_x_2010:
        /* <DEDUP_REMOVED lines=10> */
[----:B0-----:R-:W-:Y:S01]  /*3c40*/  FFMA.FTZ R5, R12, R3, R14 ;  /* 0x000000030c057223 */ /* 0x001fe2000001000e */
        /* <DEDUP_REMOVED lines=19> */
.L_x_2013:
[----:B------:R-:W-:Y:S05]  /*3d80*/  BSYNC.RECONVERGENT B1 ;  /* 0x0000000000017941 */ /* 0x000fea0003800200 */
.L_x_2012:
[----:B------:R-:W-:Y:S04]  /*3d90*/  BSSY.RECONVERGENT B1, `(.L_x_2014) ;  /* 0x000001e000017945 */ /* 0x000fe80003800200 */
[----:B------:R-:W-:Y:S05]  /*3da0*/  @P3 BRA `(.L_x_2015) ;  /* 0x0000000000703947 */ /* 0x000fea0003800000 */
[----:B------:R-:W-:Y:S01]  /*3db0*/  FADD.FTZ R20, R20, -UR5 ;  /* 0x8000000514147e21 */ /* 0x000fe20008010000 */
[----:B------:R-:W-:Y:S01]  /*3dc0*/  FADD.FTZ R19, R19, -UR5 ;  /* 0x8000000513137e21 */ /* 0x000fe20008010000 */
[----:B------:R-:W5:Y:S01]  /*3dd0*/  LDCU.64 UR12, c[0x0][0x3e0] ;  /* 0x00007c00ff0c77ac */ /* 0x000f620008000a00 */
[----:B--2---:R-:W-:Y:S01]  /*3de0*/  MOV R6, R42 ;  /* 0x0000002a00067202 */ /* 0x004fe20000000f00 */
[----:B---34-:R-:W-:Y:S01]  /*3df0*/  FMUL.FTZ R3, R20, UR10 ;  /* 0x0000000a14037c20 */ /* 0x018fe20008410000 */
        /* <DEDUP_REMOVED lines=8> */
[----:B-----5:R-:W-:Y:S02]  /*3e80*/  IMAD R11, R0, UR12, RZ ;  /* 0x0000000c000b7c24 */ /* 0x020fe4000f8e02ff */
        /* <DEDUP_REMOVED lines=14> */
.L_x_2015:
[----:B------:R-:W-:Y:S05]  /*3f70*/  BSYNC.RECONVERGENT B1 ;  /* 0x0000000000017941 */ /* 0x000fea0003800200 */
.L_x_2014:
[----:B------:R-:W-:Y:S05]  /*3f80*/  @P4 BRA `(.L_x_2001) ;  /* 0x0000000000704947 */ /* 0x000fea0003800000 */
[----:B------:R-:W-:Y:S01]  /*3f90*/  FADD.FTZ R22, R22, -UR5 ;  /* 0x8000000516167e21 */ /* 0x000fe20008010000 */
[----:B------:R-:W-:Y:S01]  /*3fa0*/  FADD.FTZ R21, R21, -UR5 ;  /* 0x8000000515157e21 */ /* 0x000fe20008010000 */
[----:B------:R-:W5:Y:S01]  /*3fb0*/  LDCU.64 UR12, c[0x0][0x3e0] ;  /* 0x00007c00ff0c77ac */ /* 0x000f620008000a00 */
[----:B01-34-:R-:W-:Y:S01]  /*3fc0*/  MOV R5, R41 ;  /* 0x0000002900057202 */ /* 0x01bfe20000000f00 */
[----:B------:R-:W-:Y:S01]  /*3fd0*/  FMUL.FTZ R3, R22, UR10 ;  /* 0x0000000a16037c20 */ /* 0x000fe20008410000 */
[----:B------:R-:W-:Y:S01]  /*3fe0*/  FMUL.FTZ R4, R21, UR10 ;  /* 0x0000000a15047c20 */ /* 0x000fe20008410000 */
[----:B------:R-:W0:Y:S02]  /*3ff0*/  LDCU.64 UR14, c[0x0][0x380] ;  /* 0x00007000ff0e77ac */ /* 0x000e240008000a00 */
[----:B--2---:R-:W-:Y:S01]  /*4000*/  FFMA.FTZ R7, R12, R3, R14 ;  /* 0x000000030c077223 */ /* 0x004fe2000001000e */
[----:B------:R-:W-:Y:S01]  /*4010*/  FFMA.FTZ R10, R13, R4, R15 ;  /* 0x000000040d0a7223 */ /* 0x000fe2000001000f */
[----:B------:R-:W-:-:S02]  /*4020*/  MOV R4, R42 ;  /* 0x0000002a00047202 */ /* 0x000fc40000000f00 */
[----:B------:R-:W-:Y:S01]  /*4030*/  FMUL.FTZ R3, R7, -1.4426950216293334961 ;  /* 0xbfb8aa3b07037820 */ /* 0x000fe20000410000 */
[----:B------:R-:W-:-:S05]  /*4040*/  FMUL.FTZ R6, R10, -1.4426950216293334961 ;  /* 0xbfb8aa3b0a067820 */ /* 0x000fca0000410000 */
[----:B------:R-:W1:Y:S01]  /*4050*/  MUFU.EX2 R3, R3 ;  /* 0x0000000300037308 */ /* 0x000e620000000800 */
[----:B-----5:R-:W-:Y:S02]  /*4060*/  IMAD R12, R2, UR12, RZ ;  /* 0x0000000c020c7c24 */ /* 0x020fe4000f8e02ff */
        /* <DEDUP_REMOVED lines=14> */
.L_x_2001:
[----:B------:R-:W-:Y:S05]  /*4150*/  BSYNC.RECONVERGENT B0 ;  /* 0x0000000000007941 */ /* 0x000fea0003800200 */
.L_x_1985:
[----:B------:R-:W-:Y:S02]  /*4160*/  UIADD3 UR9, UPT, UPT, UR21, UR9, URZ ;  /* 0x0000000915097290 */ /* 0x000fe4000fffe0ff */
[----:B------:R-:W-:Y:S02]  /*4170*/  UIADD3 UR4, UPT, UPT, UR4, 0x1, URZ ;  /* 0x0000000104047890 */ /* 0x000fe4000fffe0ff */
[----:B------:R-:W-:-:S09]  /*4180*/  UISETP.GE.AND UP1, UPT, UR9, UR7, UPT ;  /* 0x000000070900728c */ /* 0x000fd2000bf26270 */
[----:B------:R-:W-:Y:S05]  /*4190*/  BRA.U !UP1, `(.L_x_2016) ;  /* 0xffffffc109407547 */ /* 0x000fea000b83ffff */
[----:B------:R-:W-:Y:S05]  /*41a0*/  EXIT ;  /* 0x000000000000794d */ /* 0x000fea0003800000 */
.L_x_2017:
        /* <DEDUP_REMOVED lines=13> */
.L_x_2522:


//--------------------- .text._Z35group_norm_nhwc_fwd_one_pass_kernelI11Fp16IOFp16WLi64ELi4ELi128EEv26Group_norm_nhwc_fwd_params --------------------------
	.section	.text._Z35group_norm_nhwc_fwd_one_pass_kernelI11Fp16IOFp16WLi64ELi4ELi128EEv26Group_norm_nhwc_fwd_params,"ax",@progbits
	.align	128
        .global         _Z35group_norm_nhwc_fwd_one_pass_kernelI11Fp16IOFp16WLi64ELi4ELi128EEv26Group_norm_nhwc_fwd_params
        .type           _Z35group_norm_nhwc_fwd_one_pass_kernelI11Fp16IOFp16WLi64ELi4ELi128EEv26Group_norm_nhwc_fwd_params,@function
        .size           _Z35group_norm_nhwc_fwd_one_pass_kernelI11Fp16IOFp16WLi64ELi4ELi128EEv26Group_norm_nhwc_fwd_params,(.L_x_2523 - _Z35group_norm_nhwc_fwd_one_pass_kernelI11Fp16IOFp16WLi64ELi4ELi128EEv26Group_norm_nhwc_fwd_params)
        .other          _Z35group_norm_nhwc_fwd_one_pass_kernelI11Fp16IOFp16WLi64ELi4ELi128EEv26Group_norm_nhwc_fwd_params,@"STO_CUDA_ENTRY STV_DEFAULT"
_Z35group_norm_nhwc_fwd_one_pass_kernelI11Fp16IOFp16WLi64ELi4ELi128EEv26Group_norm_nhwc_fwd_params:
.text._Z35group_norm_nhwc_fwd_one_pass_kernelI11Fp16IOFp16WLi64ELi4ELi128EEv26Group_norm_nhwc_fwd_params:
        /* <DEDUP_REMOVED lines=34> */
.L_x_2033:
        /* <DEDUP_REMOVED lines=95> */
.L_x_2019:
[----:B------:R-:W-:Y:S05]  /*0810*/  BSYNC.RECONVERGENT B0 ;  /* 0x0000000000007941 */ /* 0x000fea0003800200 */
.L_x_2018:
        /* <DEDUP_REMOVED lines=16> */
.L_x_2021:
[----:B------:R-:W-:Y:S05]  /*0920*/  BSYNC.RECONVERGENT B0 ;  /* 0x0000000000007941 */ /* 0x000fea0003800200 */
.L_x_2020:
        /* <DEDUP_REMOVED lines=33> */
.L_x_2024:
[----:B------:R-:W4:Y:S04]  /*0b40*/  LDG.E.STRONG.GPU R10, desc[UR16][R8.64] ;  /* 0x00000010080a7981 */ /* 0x000f28000c1ef900 */
[----:B----4-:R-:W-:Y:S01]  /*0b50*/  CCTL.IVALL ;  /* 0x00000000ff00798f */ /* 0x010fe20002000000 */
[----:B------:R-:W-:Y:S05]  /*0b60*/  YIELD ;  /* 0x0000000000007946 */ /* 0x000fea0003800000 */
[----:B------:R-:W-:-:S13]  /*0b70*/  ISETP.NE.AND P2, PT, R10, R17, PT ;  /* 0x000000110a00720c */ /* 0x000fda0003f45270 */
[----:B------:R-:W-:Y:S05]  /*0b80*/  @P2 BRA `(.L_x_2024) ;  /* 0xfffffffc00ec2947 */ /* 0x000fea000383ffff */
.L_x_2023:
        /* <DEDUP_REMOVED lines=14> */
.L_x_2026:
        /* <DEDUP_REMOVED lines=91> */
.L_x_2025:
[----:B------:R-:W-:-:S04]  /*1220*/  LOP3.LUT R8, R0, 0x7, RZ, 0xc0, !PT ;  /* 0x0000000700087812 */ /* 0x000fc800078ec0ff */
[----:B------:R-:W-:-:S13]  /*1230*/  ISETP.NE.AND P1, PT, R8, RZ, PT ;  /* 0x000000ff0800720c */ /* 0x000fda0003f25270 */
[----:B------:R-:W-:Y:S05]  /*1240*/  @!P1 BRA `(.L_x_2022) ;  /* 0x0000000400689947 */ /* 0x000fea0003800000 */
[----:B--2---:R-:W-:-:S04]  /*1250*/  LOP3.LUT R18, R0, 0x3, RZ, 0xc0, !PT ;  /* 0x0000000300127812 */ /* 0x004fc800078ec0ff */
[----:B------:R-:W-:Y:S01]  /*1260*/  ISETP.NE.AND P1, PT, R18, RZ, PT ;  /* 0x000000ff1200720c */ /* 0x000fe20003f25270 */
[----:B------:R-:W-:-:S12]  /*1270*/  @!P3 BRA `(.L_x_2027) ;  /* 0x0000000000b8b947 */ /* 0x000fd80003800000 */
        /* <DEDUP_REMOVED lines=46> */
.L_x_2027:
        /* <DEDUP_REMOVED lines=27> */
.L_x_2028:
        /* <DEDUP_REMOVED lines=13> */
.L_x_2029:
[----:B------:R-:W-:Y:S05]  /*17e0*/  BSYNC.RECONVERGENT B0 ;  /* 0x0000000000007941 */ /* 0x000fea0003800200 */
.L_x_2022:
        /* <DEDUP_REMOVED lines=58> */
.L_x_2030:
        /* <DEDUP_REMOVED lines=13> */
.L_x_2032:
[----:B------:R-:W-:Y:S05]  /*1c60*/  BSYNC.RECONVERGENT B0 ;  /* 0x0000000000007941 */ /* 0x000fea0003800200 */
.L_x_2031:
[----:B------:R-:W-:Y:S02]  /*1c70*/  UIADD3 UR9, UPT, UPT, UR21, UR9, URZ ;  /* 0x0000000915097290 */ /* 0x000fe4000fffe0ff */
[----:B------:R-:W-:Y:S02]  /*1c80*/  UIADD3 UR4, UPT, UPT, UR4, 0x1, URZ ;  /* 0x0000000104047890 */ /* 0x000fe4000fffe0ff */
[----:B------:R-:W-:-:S09]  /*1c90*/  UISETP.GE.AND UP0, UPT, UR9, UR7, UPT ;  /* 0x000000070900728c */ /* 0x000fd2000bf06270 */
[----:B------:R-:W-:Y:S05]  /*1ca0*/  BRA.U !UP0, `(.L_x_2033) ;  /* 0xffffffe5085c7547 */ /* 0x000fea000b83ffff */
[----:B------:R-:W-:Y:S05]  /*1cb0*/  EXIT ;  /* 0x000000000000794d */ /* 0x000fea0003800000 */
.L_x_2034:
        /* <DEDUP_REMOVED lines=12> */
.L_x_2523:


//--------------------- .text._Z35group_norm_nhwc_fwd_one_pass_kernelI11Fp16IOFp16WLi128ELi4ELi128EEv26Group_norm_nhwc_fwd_params --------------------------
	.section	.text._Z35group_norm_nhwc_fwd_one_pass_kernelI11Fp16IOFp16WLi128ELi4ELi128EEv26Group_norm_nhwc_fwd_params,"ax",@progbits
	.align	128
        .global         _Z35group_norm_nhwc_fwd_one_pass_kernelI11Fp16IOFp16WLi128ELi4ELi128EEv26Group_norm_nhwc_fwd_params
        .type           _Z35group_norm_nhwc_fwd_one_pass_kernelI11Fp16IOFp16WLi128ELi4ELi128EEv26Group_norm_nhwc_fwd_params,@function
        .size           _Z35group_norm_nhwc_fwd_one_pass_kernelI11Fp16IOFp16WLi128ELi4ELi128EEv26Group_norm_nhwc_fwd_params,(.L_x_2524 - _Z35group_norm_nhwc_fwd_one_pass_kernelI11Fp16IOFp16WLi128ELi4ELi128EEv26Group_norm_nhwc_fwd_params)
        .other          _Z35group_norm_nhwc_fwd_one_pass_kernelI11Fp16IOFp16WLi128ELi4ELi128EEv26Group_norm_nhwc_fwd_params,@"STO_CUDA_ENTRY STV_DEFAULT"
_Z35group_norm_nhwc_fwd_one_pass_kernelI11Fp16IOFp16WLi128ELi4ELi128EEv26Group_norm_nhwc_fwd_params:
.text._Z35group_norm_nhwc_fwd_one_pass_kernelI11Fp16IOFp16WLi128ELi4ELi128EEv26Group_norm_nhwc_fwd_params:
        /* <DEDUP_REMOVED lines=27> */
.L_x_2054:
        /* <DEDUP_REMOVED lines=120> */
.L_x_2036:
[----:B------:R-:W-:Y:S05]  /*0930*/  BSYNC.RECONVERGENT B0 ;  /* 0x0000000000007941 */ /* 0x000fea0003800200 */
.L_x_2035:
        /* <DEDUP_REMOVED lines=16> */
.L_x_2038:
[----:B------:R-:W-:Y:S05]  /*0a40*/  BSYNC.RECONVERGENT B0 ;  /* 0x0000000000007941 */ /* 0x000fea0003800200 */
.L_x_2037:
        /* <DEDUP_REMOVED lines=33> */
.L_x_2041:
[----:B------:R-:W2:Y:S04]  /*0c60*/  LDG.E.STRONG.GPU R10, desc[UR14][R8.64] ;  /* 0x0000000e080a7981 */ /* 0x000ea8000c1ef900 */
[----:B--2---:R-:W-:Y:S01]  /*0c70*/  CCTL.IVALL ;  /* 0x00000000ff00798f */ /* 0x004fe20002000000 */
[----:B------:R-:W-:Y:S05]  /*0c80*/  YIELD ;  /* 0x0000000000007946 */ /* 0x000fea0003800000 */
[----:B------:R-:W-:-:S13]  /*0c90*/  ISETP.NE.AND P4, PT, R10, R17, PT ;  /* 0x000000110a00720c */ /* 0x000fda0003f85270 */
[----:B------:R-:W-:Y:S05]  /*0ca0*/  @P4 BRA `(.L_x_2041) ;  /* 0xfffffffc00ec4947 */ /* 0x000fea000383ffff */
.L_x_2040:
        /* <DEDUP_REMOVED lines=14> */
.L_x_2043:
        /* <DEDUP_REMOVED lines=63> */
[----:B------:R-:W-:Y:S02]  /*1180*/  MOV R16, UR24 ;  /* 0x0000001800107c02 */ /* 0x000fe40008000f00 */
        /* <DEDUP_REMOVED lines=27> */
.L_x_2042:
        /* <DEDUP_REMOVED lines=32> */
[----:B------:R-:W-:Y:S02]  /*1540*/  ISETP.EQ.OR P6, PT, R10, UR18, P3 ;  /* 0x000000120a007c0c */ /* 0x000fe40009fc2670 */
[----:B------:R-:W-:Y:S02]  /*1550*/  MOV R8, UR10 ;  /* 0x0000000a00087c02 */ /* 0x000fe40008000f00 */
[----:B------:R-:W-:Y:S02]  /*1560*/  MOV R9, UR11 ;  /* 0x0000000b00097c02 */ /* 0x000fe40008000f00 */
[----:B------:R-:W-:-:S04]  /*1570*/  MOV R10, UR12 ;  /* 0x0000000c000a7c02 */ /* 0x000fc80008000f00 */
[----:B------:R-:W3:Y:S03]  /*1580*/  @!P5 LDG.E.64 R8, desc[UR14][R8.64] ;  /* 0x0000000e0808d981 */ /* 0x000ee6000c1e1b00 */
[----:B------:R-:W-:Y:S01]  /*1590*/  VOTEU.ALL UP3, P6 ;  /* 0x0000000000ff7886 */ /* 0x000fe20003060000 */
[----:B------:R-:W4:Y:S04]  /*15a0*/  @!P4 LDG.E.64 R10, desc[UR14][R10.64] ;  /* 0x0000000e0a0ac981 */ /* 0x000f28000c1e1b00 */
[----:B------:R-:W-:-:S04]  /*15b0*/  @!UP3 UIMAD UR9, UR9, UR19, UR6 ;  /* 0x000000130909b2a4 */ /* 0x000fc8000f8e0206 */
[----:B------:R-:W-:-:S06]  /*15c0*/  @!UP3 UIMAD.WIDE.U32 UR10, UR9, 0x8, UR16 ;  /* 0x00000008090ab8a5 */ /* 0x000fcc000f8e0010 */
[----:B------:R-:W-:Y:S02]  /*15d0*/  MOV R16, UR10 ;  /* 0x0000000a00107c02 */ /* 0x000fe40008000f00 */
        /* <DEDUP_REMOVED lines=11> */
.L_x_2044:
        /* <DEDUP_REMOVED lines=27> */
.L_x_2045:
        /* <DEDUP_REMOVED lines=13> */
.L_x_2046:
[----:B------:R-:W-:Y:S05]  /*1910*/  BSYNC.RECONVERGENT B0 ;  /* 0x0000000000007941 */ /* 0x000fea0003800200 */
.L_x_2039:
        /* <DEDUP_REMOVED lines=67> */
.L_x_2050:
[----:B------:R-:W-:Y:S05]  /*1d50*/  BSYNC.RECONVERGENT B1 ;  /* 0x0000000000017941 */ /* 0x000fea0003800200 */
.L_x_2049:
        /* <DEDUP_REMOVED lines=19> */
.L_x_2048:
        /* <DEDUP_REMOVED lines=31> */
.L_x_2053:
[----:B------:R-:W-:Y:S05]  /*2080*/  BSYNC.RECONVERGENT B1 ;  /* 0x0000000000017941 */ /* 0x000fea0003800200 */
.L_x_2052:
        /* <DEDUP_REMOVED lines=33> */
.L_x_2051:
[----:B------:R-:W-:Y:S05]  /*22a0*/  BSYNC.RECONVERGENT B0 ;  /* 0x0000000000007941 */ /* 0x000fea0003800200 */
.L_x_2047:
[----:B------:R-:W-:Y:S02]  /*22b0*/  UIADD3 UR8, UPT, UPT, UR19, UR8, URZ ;  /* 0x0000000813087290 */ /* 0x000fe4000fffe0ff */
[----:B------:R-:W-:Y:S02]  /*22c0*/  UIADD3 UR4, UPT, UPT, UR4, 0x1, URZ ;  /* 0x0000000104047890 */ /* 0x000fe4000fffe0ff */
[----:B------:R-:W-:-:S09]  /*22d0*/  UISETP.GE.AND UP1, UPT, UR8, UR7, UPT ;  /* 0x000000070800728c */ /* 0x000fd2000bf26270 */
[----:B------:R-:W-:Y:S05]  /*22e0*/  BRA.U !UP1, `(.L_x_2054) ;  /* 0xffffffdd09b07547 */ /* 0x000fea000b83ffff */
[----:B------:R-:W-:Y:S05]  /*22f0*/  EXIT ;  /* 0x000000000000794d */ /* 0x000fea0003800000 */
.L_x_2055:
        /* <DEDUP_REMOVED lines=16> */
.L_x_2524:


//--------------------- .text._Z35group_norm_nhwc_fwd_one_pass_kernelI11Fp16IOFp16WLi256ELi4ELi128EEv26Group_norm_nhwc_fwd_params --------------------------
	.section	.text._Z35group_norm_nhwc_fwd_one_pass_kernelI11Fp16IOFp16WLi256ELi4ELi128EEv26Group_norm_nhwc_fwd_params,"ax",@progbits
	.align	128
        .global         _Z35group_norm_nhwc_fwd_one_pass_kernelI11Fp16IOFp16WLi256ELi4ELi128EEv26Group_norm_nhwc_fwd_params
        .type           _Z35group_norm_nhwc_fwd_one_pass_kernelI11Fp16IOFp16WLi256ELi4ELi128EEv26Group_norm_nhwc_fwd_params,@function
        .size           _Z35group_norm_nhwc_fwd_one_pass_kernelI11Fp16IOFp16WLi256ELi4ELi128EEv26Group_norm_nhwc_fwd_params,(.L_x_2525 - _Z35group_norm_nhwc_fwd_one_pass_kernelI11Fp16IOFp16WLi256ELi4ELi128EEv26Group_norm_nhwc_fwd_params)
        .other          _Z35group_norm_nhwc_fwd_one_pass_kernelI11Fp16IOFp16WLi256ELi4ELi128EEv26Group_norm_nhwc_fwd_params,@"STO_CUDA_ENTRY STV_DEFAULT"
_Z35group_norm_nhwc_fwd_one_pass_kernelI11Fp16IOFp16WLi256ELi4ELi128EEv26Group_norm_nhwc_fwd_params:
.text._Z35group_norm_nhwc_fwd_one_pass_kernelI11Fp16IOFp16WLi256ELi4ELi128EEv26Group_norm_nhwc_fwd_params:
        /* <DEDUP_REMOVED lines=34> */
.L_x_2083:
[----:B0-----:R-:W0:Y:S01]  /*0220*/  LDCU UR5, c[0x0][0x3f8] ;  /* 0x00007f00ff0577ac */ /* 0x001e220008000800 */
[----:B------:R-:W-:Y:S01]  /*0230*/  IABS R8, UR9 ;  /* 0x0000000900087c13 */ /* 0x000fe20008000000 */
[C---:B------:R-:W-:Y:S01]  /*0240*/  VIADD R16, R22.reuse, 0x80 ;  /* 0x0000008016107836 */ /* 0x040fe20000000000 */
[----:B--2---:R-:W-:Y:S01]  /*0250*/  IADD3 R9, PT, PT, R22, 0x40, RZ ;  /* 0x0000004016097810 */ /* 0x004fe20007ffe0ff */
        /* <DEDUP_REMOVED lines=161> */
.L_x_2057:
[----:B------:R-:W-:Y:S05]  /*0c70*/  BSYNC.RECONVERGENT B0 ;  /* 0x0000000000007941 */ /* 0x000fea0003800200 */
.L_x_2056:
        /* <DEDUP_REMOVED lines=16> */
.L_x_2059:
[----:B------:R-:W-:Y:S05]  /*0d80*/  BSYNC.RECONVERGENT B0 ;  /* 0x0000000000007941 */ /* 0x000fea0003800200 */
.L_x_2058:
        /* <DEDUP_REMOVED lines=16> */
[----:B-1----:R-:W-:Y:S01]  /*0e90*/  IMAD.U32 R18, RZ, RZ, UR14 ;  /* 0x0000000eff127e24 */ /* 0x002fe2000f8e00ff */
[----:B------:R-:W-:Y:S02]  /*0ea0*/  UIMAD.WIDE.U32 UR12, UR12, 0x8, UR18 ;  /* 0x000000080c0c78a5 */ /* 0x000fe4000f8e0012 */
[----:B------:R-:W-:-:S04]  /*0eb0*/  UIADD3 UR11, UPT, UPT, -UR11, 0x1, URZ ;  /* 0x000000010b0b7890 */ /* 0x000fc8000fffe1ff */
[----:B------:R-:W-:Y:S02]  /*0ec0*/  MOV R10, UR12 ;  /* 0x0000000c000a7c02 */ /* 0x000fe40008000f00 */
        /* <DEDUP_REMOVED lines=13> */
.L_x_2062:
[----:B------:R-:W2:Y:S04]  /*0fa0*/  LDG.E.STRONG.GPU R10, desc[UR16][R8.64] ;  /* 0x00000010080a7981 */ /* 0x000ea8000c1ef900 */
[----:B--2---:R-:W-:Y:S01]  /*0fb0*/  CCTL.IVALL ;  /* 0x00000000ff00798f */ /* 0x004fe20002000000 */
[----:B------:R-:W-:Y:S05]  /*0fc0*/  YIELD ;  /* 0x0000000000007946 */ /* 0x000fea0003800000 */
[----:B------:R-:W-:-:S13]  /*0fd0*/  ISETP.NE.AND P4, PT, R10, R19, PT ;  /* 0x000000130a00720c */ /* 0x000fda0003f85270 */
[----:B------:R-:W-:Y:S05]  /*0fe0*/  @P4 BRA `(.L_x_2062) ;  /* 0xfffffffc00ec4947 */ /* 0x000fea000383ffff */
.L_x_2061:
        /* <DEDUP_REMOVED lines=15> */
.L_x_2064:
[----:B------:R-:W-:Y:S01]  /*10e0*/  UIADD3 UR26, UPT, UPT, UR5, 0x1, URZ ;  /* 0x00000001051a7890 */ /* 0x000fe2000fffe0ff */
[----:B------:R-:W-:-:S05]  /*10f0*/  ISETP.EQ.OR P2, PT, RZ, UR14, P3 ;  /* 0x0000000eff007c0c */ /* 0x000fca0009f42670 */
[----:B------:R-:W-:-:S04]  /*1100*/  MOV R8, UR26 ;  /* 0x0000001a00087c02 */ /* 0x000fc80008000f00 */
        /* <DEDUP_REMOVED lines=15> */
[----:B------:R-:W-:-:S05]  /*1200*/  IMAD.U32 R18, RZ, RZ, UR26 ;  /* 0x0000001aff127e24 */ /* 0x000fca000f8e00ff */
[----:B------:R-:W-:-:S04]  /*1210*/  ISETP.EQ.OR P6, PT, R18, UR20, P3 ;  /* 0x0000001412007c0c */ /* 0x000fc80009fc2670 */
        /* <DEDUP_REMOVED lines=49> */
[----:B------:R-:W-:Y:S01]  /*1530*/  IMAD.U32 R18, RZ, RZ, UR26 ;  /* 0x0000001aff127e24 */ /* 0x000fe2000f8e00ff */
[----:B------:R-:W-:-:S06]  /*1540*/  MOV R19, UR27 ;  /* 0x0000001b00137c02 */ /* 0x000fcc0008000f00 */
        /* <DEDUP_REMOVED lines=20> */
.L_x_2063:
[----:B------:R-:W-:-:S04]  /*1690*/  LOP3.LUT R8, R0, 0x7, RZ, 0xc0, !PT ;  /* 0x0000000700087812 */ /* 0x000fc800078ec0ff */
        /* <DEDUP_REMOVED lines=39> */
[----:B0-----:R-:W-:Y:S02]  /*1910*/  MOV R18, UR14 ;  /* 0x0000000e00127c02 */ /* 0x001fe40008000f00 */
[----:B------:R-:W-:-:S06]  /*1920*/  MOV R19, UR15 ;  /* 0x0000000f00137c02 */ /* 0x000fcc0008000f00 */
[----:B------:R-:W3:Y:S01]  /*1930*/  @!P6 LDG.E.64 R18, desc[UR16][R18.64] ;  /* 0x000000101212e981 */ /* 0x000ee2000c1e1b00 */
[----:B------:R-:W-:Y:S01]  /*1940*/  MOV R28, UR5 ;  /* 0x00000005001c7c02 */ /* 0x000fe20008000f00 */
[----:B----4-:R-:W-:-:S04]  /*1950*/  @!P4 FADD.FTZ R16, R16, R8 ;  /* 0x000000081010c221 */ /* 0x010fc80000010000 */
[----:B------:R-:W-:Y:S02]  /*1960*/  VIADD R8, R28, 0x4 ;  /* 0x000000041c087836 */ /* 0x000fe40000000000 */
[----:B------:R-:W-:-:S03]  /*1970*/  @!P4 FADD.FTZ R17, R17, R9 ;  /* 0x000000091111c221 */ /* 0x000fc60000010000 */
[----:B------:R-:W-:Y:S01]  /*1980*/  R2UR UR5, R8 ;  /* 0x00000000080572ca */ /* 0x000fe200000e0000 */
[----:B--2---:R-:W-:Y:S01]  /*1990*/  @!P5 FADD.FTZ R16, R16, R10 ;  /* 0x0000000a1010d221 */ /* 0x004fe20000010000 */
[----:B------:R-:W-:-:S03]  /*19a0*/  @!P5 FADD.FTZ R17, R17, R11 ;  /* 0x0000000b1111d221 */ /* 0x000fc60000010000 */
[----:B---3--:R-:W-:Y:S01]  /*19b0*/  @!P6 FADD.FTZ R16, R16, R18 ;  /* 0x000000121010e221 */ /* 0x008fe20000010000 */
[----:B------:R-:W-:-:S09]  /*19c0*/  @!P6 FADD.FTZ R17, R17, R19 ;  /* 0x000000131111e221 */ /* 0x000fd20000010000 */
.L_x_2065:
        /* <DEDUP_REMOVED lines=28> */
.L_x_2066:
        /* <DEDUP_REMOVED lines=13> */
.L_x_2067:
[----:B------:R-:W-:Y:S05]  /*1c60*/  BSYNC.RECONVERGENT B0 ;  /* 0x0000000000007941 */ /* 0x000fea0003800200 */
.L_x_2060:
        /* <DEDUP_REMOVED lines=64> */
.L_x_2071:
[----:B------:R-:W-:Y:S05]  /*2070*/  BSYNC.RECONVERGENT B1 ;  /* 0x0000000000017941 */ /* 0x000fea0003800200 */
.L_x_2070:
[----:B------:R-:W-:Y:S01]  /*2080*/  VIADD R19, R22, 0x40 ;  /* 0x0000004016137836 */ /* 0x000fe20000000000 */
[----:B------:R-:W-:Y:S04]  /*2090*/  BSSY.RECONVERGENT B1, `(.L_x_2072) ;  /* 0x0000017000017945 */ /* 0x000fe80003800200 */
        /* <DEDUP_REMOVED lines=22> */
.L_x_2073:
[----:B------:R-:W-:Y:S05]  /*2200*/  BSYNC.RECONVERGENT B1 ;  /* 0x0000000000017941 */ /* 0x000fea0003800200 */
.L_x_2072:
[----:B------:R-:W-:Y:S01]  /*2210*/  SHF.R.S32.HI R4, RZ, 0x1f, R17 ;  /* 0x0000001fff047819 */ /* 0x000fe20000011411 */
[----:B------:R-:W-:Y:S01]  /*2220*/  BSSY.RECONVERGENT B1, `(.L_x_2074) ;  /* 0x000001a000017945 */ /* 0x000fe20003800200 */
[----:B------:R-:W-:Y:S02]  /*2230*/  ISETP.GE.U32.AND P1, PT, R17, UR12, PT ;  /* 0x0000000c11007c0c */ /* 0x000fe4000bf26070 */
[----:B01----:R-:W-:Y:S02]  /*2240*/  IADD3 R3, PT, PT, R22, 0xc0, RZ ;  /* 0x000000c016037810 */ /* 0x003fe40007ffe0ff */
[----:B------:R-:W-:Y:S02]  /*2250*/  ISETP.GE.AND.EX P1, PT, R4, UR13, PT, P1 ;  /* 0x0000000d04007c0c */ /* 0x000fe4000bf26310 */
[----:B------:R-:W-:Y:S02]  /*2260*/  ISETP.GE.U32.AND P2, PT, R3, UR12, PT ;  /* 0x0000000c03007c0c */ /* 0x000fe4000bf46070 */
[----:B------:R-:W-:-:S04]  /*2270*/  SHF.R.S32.HI R18, RZ, 0x1f, R3 ;  /* 0x0000001fff127819 */ /* 0x000fc80000011403 */
[----:B------:R-:W-:-:S05]  /*2280*/  ISETP.GE.AND.EX P2, PT, R18, UR13, PT, P2 ;  /* 0x0000000d12007c0c */ /* 0x000fca000bf46320 */
[----:B------:R-:W-:Y:S08]  /*2290*/  @P1 BRA `(.L_x_2075) ;  /* 0x0000000000481947 */ /* 0x000ff00003800000 */
[----:B------:R-:W0:Y:S01]  /*22a0*/  LDCU.64 UR10, c[0x0][0x3e0] ;  /* 0x00007c00ff0a77ac */ /* 0x000e220008000a00 */
[--C-:B------:R-:W-:Y:S01]  /*22b0*/  FADD.FTZ R6, R7, -R8.reuse ;  /* 0x8000000807067221 */ /* 0x100fe20000010000 */
[----:B------:R-:W-:Y:S02]  /*22c0*/  IMAD.MOV.U32 R5, RZ, RZ, R25 ;  /* 0x000000ffff057224 */ /* 0x000fe400078e0019 */
        /* <DEDUP_REMOVED lines=15> */
.L_x_2075:
[----:B------:R-:W-:Y:S05]  /*23c0*/  BSYNC.RECONVERGENT B1 ;  /* 0x0000000000017941 */ /* 0x000fea0003800200 */
.L_x_2074:
        /* <DEDUP_REMOVED lines=15> */
[----:B------:R-:W-:Y:S02]  /*24c0*/  F2FP.F16.F32.PACK_AB R3, R10, R3 ;  /* 0x000000030a03723e */ /* 0x000fe400000000ff */
[----:B------:R-:W-:-:S05]  /*24d0*/  LEA.HI.X R5, R24, UR13, R7, 0x1, P1 ;  /* 0x0000000d18057c11 */ /* 0x000fca00088f0c07 */
[----:B------:R1:W-:Y:S01]  /*24e0*/  STG.E desc[UR16][R4.64], R3 ;  /* 0x0000000304007986 */ /* 0x0003e2000c101910 */
[----:B------:R-:W-:Y:S05]  /*24f0*/  BRA `(.L_x_2076) ;  /* 0x0000000800187947 */ /* 0x000fea0003800000 */
.L_x_2069:
        /* <DEDUP_REMOVED lines=29> */
[----:B-1----:R-:W-:-:S03]  /*26d0*/  LEA R18, P2, R28, UR14, 0x1 ;  /* 0x0000000e1c127c11 */ /* 0x002fc6000f8408ff */
[----:B------:R-:W-:-:S05]  /*26e0*/  IMAD.IADD R19, R29, 0x1, R19 ;  /* 0x000000011d137824 */ /* 0x000fca00078e0213 */
[----:B------:R-:W-:-:S05]  /*26f0*/  LEA.HI.X R19, R28, UR15, R19, 0x1, P2 ;  /* 0x0000000f1c137c11 */ /* 0x000fca00090f0c13 */
[----:B------:R0:W-:Y:S02]  /*2700*/  STG.E desc[UR16][R18.64], R3 ;  /* 0x0000000312007986 */ /* 0x0001e4000c101910 */
.L_x_2078:
[----:B------:R-:W-:Y:S05]  /*2710*/  BSYNC.RECONVERGENT B1 ;  /* 0x0000000000017941 */ /* 0x000fea0003800200 */
.L_x_2077:
[C---:B0-----:R-:W-:Y:S01]  /*2720*/  IADD3 R18, PT, PT, R22.reuse, 0x40, RZ ;  /* 0x0000004016127810 */ /* 0x041fe20007ffe0ff */
[----:B------:R-:W-:Y:S01]  /*2730*/  BSSY.RECONVERGENT B1, `(.L_x_2079) ;  /* 0x0000022000017945 */ /* 0x000fe20003800200 */
[----:B------:R-:W-:Y:S02]  /*2740*/  IADD3 R3, PT, PT, R22, 0xc0, RZ ;  /* 0x000000c016037810 */ /* 0x000fe40007ffe0ff */
        /* <DEDUP_REMOVED lines=32> */
.L_x_2080:
[----:B------:R-:W-:Y:S05]  /*2950*/  BSYNC.RECONVERGENT B1 ;  /* 0x0000000000017941 */ /* 0x000fea0003800200 */
.L_x_2079:
        /* <DEDUP_REMOVED lines=21> */
[----:B------:R-:W-:-:S06]  /*2ab0*/  MOV R5, R25 ;  /* 0x0000001900057202 */ /* 0x000fcc0000000f00 */
[----:B------:R-:W0:Y:S01]  /*2ac0*/  MUFU.RCP R7, R7 ;  /* 0x0000000700077308 */ /* 0x000e220000001000 */
[----:B-1----:R-:W-:Y:S01]  /*2ad0*/  FADD.FTZ R29, R4, 1 ;  /* 0x3f800000041d7421 */ /* 0x002fe20000010000 */
[----:B------:R-:W-:-:S04]  /*2ae0*/  IMAD.MOV.U32 R4, RZ, RZ, R26 ;  /* 0x000000ffff047224 */ /* 0x000fc800078e001a */
[----:B------:R-:W-:Y:S02]  /*2af0*/  IMAD.WIDE.U32 R4, R17, UR12, R4 ;  /* 0x0000000c11047c25 */ /* 0x000fe4000f8e0004 */
[----:B------:R-:W1:Y:S03]  /*2b00*/  MUFU.RCP R28, R29 ;  /* 0x0000001d001c7308 */ /* 0x000e660000001000 */
[----:B------:R-:W-:Y:S01]  /*2b10*/  IADD3 R5, PT, PT, R5, R12, RZ ;  /* 0x0000000c05057210 */ /* 0x000fe20007ffe0ff */
[----:B0-----:R-:W-:Y:S01]  /*2b20*/  FMUL.FTZ R17, R18, R7 ;  /* 0x0000000712117220 */ /* 0x001fe20000410000 */
[----:B--2---:R-:W-:Y:S01]  /*2b30*/  LEA R18, P1, R4, UR14, 0x1 ;  /* 0x0000000e04127c11 */ /* 0x004fe2000f8208ff */
[----:B-1----:R-:W-:-:S03]  /*2b40*/  FMUL.FTZ R28, R19, R28 ;  /* 0x0000001c131c7220 */ /* 0x002fc60000410000 */
[----:B------:R-:W-:Y:S02]  /*2b50*/  LEA.HI.X R19, R4, UR15, R5, 0x1, P1 ;  /* 0x0000000f04137c11 */ /* 0x000fe400088f0c05 */
[----:B------:R-:W-:-:S05]  /*2b60*/  F2FP.F16.F32.PACK_AB R17, R17, R28 ;  /* 0x0000001c1111723e */ /* 0x000fca00000000ff */
[----:B------:R1:W-:Y:S02]  /*2b70*/  STG.E desc[UR16][R18.64], R17 ;  /* 0x0000001112007986 */ /* 0x0003e4000c101910 */
.L_x_2082:
[----:B------:R-:W-:Y:S05]  /*2b80*/  BSYNC.RECONVERGENT B1 ;  /* 0x0000000000017941 */ /* 0x000fea0003800200 */
.L_x_2081:
        /* <DEDUP_REMOVED lines=29> */
.L_x_2076:
[----:B------:R-:W-:Y:S05]  /*2d60*/  BSYNC.RECONVERGENT B0 ;  /* 0x0000000000007941 */ /* 0x000fea0003800200 */
.L_x_2068:
[----:B------:R-:W-:Y:S02]  /*2d70*/  UIADD3 UR9, UPT, UPT, UR21, UR9, URZ ;  /* 0x0000000915097290 */ /* 0x000fe4000fffe0ff */
[----:B------:R-:W-:Y:S02]  /*2d80*/  UIADD3 UR4, UPT, UPT, UR4, 0x1, URZ ;  /* 0x0000000104047890 */ /* 0x000fe4000fffe0ff */
[----:B------:R-:W-:-:S09]  /*2d90*/  UISETP.GE.AND UP1, UPT, UR9, UR7, UPT ;  /* 0x000000070900728c */ /* 0x000fd2000bf26270 */
[----:B------:R-:W-:Y:S05]  /*2da0*/  BRA.U !UP1, `(.L_x_2083) ;  /* 0xffffffd5091c7547 */ /* 0x000fea000b83ffff */
[----:B------:R-:W-:Y:S05]  /*2db0*/  EXIT ;  /* 0x000000000000794d */ /* 0x000fea0003800000 */
.L_x_2084:
        /* <DEDUP_REMOVED lines=12> */
.L_x_2525:


//--------------------- .text._Z35group_norm_nhwc_fwd_one_pass_kernelI11Fp16IOFp16WLi512ELi4ELi128EEv26Group_norm_nhwc_fwd_params --------------------------
	.section	.text._Z35group_norm_nhwc_fwd_one_pass_kernelI11Fp16IOFp16WLi512ELi4ELi128EEv26Group_norm_nhwc_fwd_params,"ax",@progbits
	.align	128
        .global         _Z35group_norm_nhwc_fwd_one_pass_kernelI11Fp16IOFp16WLi512ELi4ELi128EEv26Group_norm_nhwc_fwd_params
        .type           _Z35group_norm_nhwc_fwd_one_pass_kernelI11Fp16IOFp16WLi512ELi4ELi128EEv26Group_norm_nhwc_fwd_params,@function
        .size           _Z35group_norm_nhwc_fwd_one_pass_kernelI11Fp16IOFp16WLi512ELi4ELi128EEv26Group_norm_nhwc_fwd_params,(.L_x_2526 - _Z35group_norm_nhwc_fwd_one_pass_kernelI11Fp16IOFp16WLi512ELi4ELi128EEv26Group_norm_nhwc_fwd_params)
        .other          _Z35group_norm_nhwc_fwd_one_pass_kernelI11Fp16IOFp16WLi512ELi4ELi128EEv26Group_norm_nhwc_fwd_params,@"STO_CUDA_ENTRY STV_DEFAULT"
_Z35group_norm_nhwc_fwd_one_pass_kernelI11Fp16IOFp16WLi512ELi4ELi128EEv26Group_norm_nhwc_fwd_params:
.text._Z35group_norm_nhwc_fwd_one_pass_kernelI11Fp16IOFp16WLi512ELi4ELi128EEv26Group_norm_nhwc_fwd_params:
        /* <DEDUP_REMOVED lines=42> */
.L_x_2128:
        /* <DEDUP_REMOVED lines=90> */
[-C--:B--2---:R-:W-:Y:S01]  /*0840*/  @!P2 MOV R14, R42.reuse ;  /* 0x0000002a000ea202 */ /* 0x084fe20000000f00 */
[----:B------:R-:W-:Y:S01]  /*0850*/  @!P2 IMAD.MOV.U32 R15, RZ, RZ, R41 ;  /* 0x000000ffff0fa224 */ /* 0x000fe200078e0029 */
[----:B------:R-:W-:Y:S01]  /*0860*/  @!P1 MOV R21, R41 ;  /* 0x0000002900159202 */ /* 0x000fe20000000f00 */
[C---:B------:R-:W-:Y:S01]  /*0870*/  @!P2 IMAD R19, R3.reuse, R11, R20 ;  /* 0x0000000b0313a224 */ /* 0x040fe200078e0214 */
[----:B------:R-:W-:Y:S01]  /*0880*/  @!P1 MOV R20, R42 ;  /* 0x0000002a00149202 */ /* 0x000fe20000000f00 */
[----:B------:R-:W-:Y:S01]  /*0890*/  @!P2 IMAD.WIDE.U32 R10, R3, R10, R14 ;  /* 0x0000000a030aa225 */ /* 0x000fe200078e000e */
[----:B------:R-:W-:Y:S01]  /*08a0*/  ISETP.GE.AND.EX P4, PT, R23, UR15, PT, P4 ;  /* 0x0000000f17007c0c */ /* 0x000fe2000bf86340 */
[----:B------:R-:W2:Y:S02]  /*08b0*/  @!P3 LDC.64 R14, c[0x0][0x3e0] ;  /* 0x0000f800ff0ebb82 */ /* 0x000ea40000000a00 */
[----:B------:R-:W-:-:S02]  /*08c0*/  @!P1 IMAD R25, R38, R7, R17 ;  /* 0x0000000726199224 */ /* 0x000fc400078e0211 */
[----:B------:R-:W-:Y:S01]  /*08d0*/  HFMA2 R17, -RZ, RZ, 0, 0 ;  /* 0x00000000ff117431 */ /* 0x000fe200000001ff */
[----:B------:R-:W-:Y:S01]  /*08e0*/  @!P2 IADD3 R3, PT, PT, R11, R19, RZ ;  /* 0x000000130b03a210 */ /* 0x000fe20007ffe0ff */
[----:B------:R-:W-:Y:S01]  /*08f0*/  @!P1 IMAD.WIDE.U32 R6, R38, R6, R20 ;  /* 0x0000000626069225 */ /* 0x000fe200078e0014 */
[----:B0-----:R-:W-:-:S04]  /*0900*/  @!P2 LEA R18, P6, R10, R8, 0x1 ;  /* 0x000000080a12a211 */ /* 0x001fc800078c08ff */
        /* <DEDUP_REMOVED lines=45> */
[-C--:B-1----:R-:W-:Y:S02]  /*0be0*/  @!P6 IMAD R22, R2, R8.reuse, RZ ;  /* 0x000000080216e224 */ /* 0x082fe400078e02ff */
[----:B------:R-:W-:Y:S01]  /*0bf0*/  HFMA2 R13, -RZ, RZ, 0, 0 ;  /* 0x00000000ff0d7431 */ /* 0x000fe200000001ff */
[----:B------:R-:W-:Y:S01]  /*0c00*/  @!P5 IADD3 R3, PT, PT, R25, R3, RZ ;  /* 0x000000031903d210 */ /* 0x000fe20007ffe0ff */
[C---:B------:R-:W-:Y:S01]  /*0c10*/  @!P6 IMAD.WIDE.U32 R4, R33.reuse, R8, R4 ;  /* 0x000000082104e225 */ /* 0x040fe200078e0004 */
[C---:B0-----:R-:W-:Y:S01]  /*0c20*/  @!P5 LEA R14, P2, R24.reuse, R14, 0x1 ;  /* 0x0000000e180ed211 */ /* 0x041fe200078408ff */
[----:B------:R-:W2:Y:S02]  /*0c30*/  @!P4 LDG.E R18, desc[UR16][R10.64] ;  /* 0x000000100a12c981 */ /* 0x000ea4000c1e1900 */
[----:B------:R-:W-:Y:S01]  /*0c40*/  @!P6 IMAD R9, R33, R9, R22 ;  /* 0x000000092109e224 */ /* 0x000fe200078e0216 */
[----:B------:R-:W-:-:S02]  /*0c50*/  @!P5 LEA.HI.X R15, R24, R15, R3, 0x1, P2 ;  /* 0x0000000f180fd211 */ /* 0x000fc400010f0c03 */
[C---:B----4-:R-:W-:Y:S02]  /*0c60*/  @!P6 LEA R6, P2, R4.reuse, R6, 0x1 ;  /* 0x000000060406e211 */ /* 0x050fe400078408ff */
[----:B------:R-:W-:Y:S01]  /*0c70*/  @!P6 IADD3 R3, PT, PT, R5, R9, RZ ;  /* 0x000000090503e210 */ /* 0x000fe20007ffe0ff */
[----:B------:R-:W4:Y:S01]  /*0c80*/  @!P5 LDG.E R13, desc[UR16][R14.64] ;  /* 0x000000100e0dd981 */ /* 0x000f22000c1e1900 */
        /* <DEDUP_REMOVED lines=45> */
[----:B----4-:R-:W-:-:S02]  /*0f60*/  HADD2.F32 R19, -RZ, R13.H1_H1 ;  /* 0x3000000dff137230 */ /* 0x010fc40000004100 */
[----:B------:R-:W-:Y:S01]  /*0f70*/  FFMA.FTZ R21, R18, R18, R21 ;  /* 0x0000001212157223 */ /* 0x000fe20000010015 */
[----:B------:R-:W-:Y:S02]  /*0f80*/  HADD2.F32 R20, -RZ, R13.H0_H0 ;  /* 0x2000000dff147230 */ /* 0x000fe40000004100 */
[----:B------:R-:W-:Y:S01]  /*0f90*/  FADD.FTZ R14, R14, R15 ;  /* 0x0000000f0e0e7221 */ /* 0x000fe20000010000 */
[----:B------:R-:W-:Y:S01]  /*0fa0*/  FADD.FTZ R12, R12, R21 ;  /* 0x000000150c0c7221 */ /* 0x000fe20000010000 */
[----:B------:R-:W-:Y:S01]  /*0fb0*/  FMUL.FTZ R15, R19, R19 ;  /* 0x00000013130f7220 */ /* 0x000fe20000410000 */
[--C-:B------:R-:W-:Y:S02]  /*0fc0*/  HADD2.F32 R21, -RZ, R22.reuse.H1_H1 ;  /* 0x30000016ff157230 */ /* 0x100fe40000004100 */
[C---:B------:R-:W-:Y:S01]  /*0fd0*/  FADD.FTZ R13, R20.reuse, R19 ;  /* 0x00000013140d7221 */ /* 0x040fe20000010000 */
[----:B------:R-:W-:Y:S02]  /*0fe0*/  HADD2.F32 R22, -RZ, R22.H0_H0 ;  /* 0x20000016ff167230 */ /* 0x000fe40000004100 */
[----:B------:R-:W-:Y:S01]  /*0ff0*/  FFMA.FTZ R15, R20, R20, R15 ;  /* 0x00000014140f7223 */ /* 0x000fe2000001000f */
[----:B------:R-:W-:Y:S01]  /*1000*/  FMUL.FTZ R25, R21, R21 ;  /* 0x0000001515197220 */ /* 0x000fe20000410000 */
[----:B------:R-:W-:-:S02]  /*1010*/  FADD.FTZ R13, R14, R13 ;  /* 0x0000000d0e0d7221 */ /* 0x000fc40000010000 */
        /* <DEDUP_REMOVED lines=33> */
.L_x_2086:
[----:B------:R-:W-:Y:S05]  /*1230*/  BSYNC.RECONVERGENT B0 ;  /* 0x0000000000007941 */ /* 0x000fea0003800200 */
.L_x_2085:
        /* <DEDUP_REMOVED lines=16> */
.L_x_2088:
[----:B------:R-:W-:Y:S05]  /*1340*/  BSYNC.RECONVERGENT B0 ;  /* 0x0000000000007941 */ /* 0x000fea0003800200 */
.L_x_2087:
        /* <DEDUP_REMOVED lines=33> */
.L_x_2091:
[----:B----4-:R-:W2:Y:S04]  /*1560*/  LDG.E.STRONG.GPU R14, desc[UR16][R12.64] ;  /* 0x000000100c0e7981 */ /* 0x010ea8000c1ef900 */
[----:B--2---:R-:W-:Y:S01]  /*1570*/  CCTL.IVALL ;  /* 0x00000000ff00798f */ /* 0x004fe20002000000 */
[----:B------:R-:W-:Y:S05]  /*1580*/  YIELD ;  /* 0x0000000000007946 */ /* 0x000fea0003800000 */
[----:B------:R-:W-:-:S13]  /*1590*/  ISETP.NE.AND P4, PT, R14, R27, PT ;  /* 0x0000001b0e00720c */ /* 0x000fda0003f85270 */
[----:B------:R-:W-:Y:S05]  /*15a0*/  @P4 BRA `(.L_x_2091) ;  /* 0xfffffffc00ec4947 */ /* 0x000fea000383ffff */
.L_x_2090:
        /* <DEDUP_REMOVED lines=15> */
.L_x_2093:
        /* <DEDUP_REMOVED lines=91> */
.L_x_2092:
        /* <DEDUP_REMOVED lines=52> */
.L_x_2094:
        /* <DEDUP_REMOVED lines=28> */
.L_x_2095:
        /* <DEDUP_REMOVED lines=13> */
.L_x_2096:
[----:B------:R-:W-:Y:S05]  /*2220*/  BSYNC.RECONVERGENT B0 ;  /* 0x0000000000007941 */ /* 0x000fea0003800200 */
.L_x_2089:
        /* <DEDUP_REMOVED lines=38> */
[----:B----4-:R-:W-:Y:S02]  /*2490*/  HADD2.F32 R13, -RZ, R44.H0_H0 ;  /* 0x2000002cff0d7230 */ /* 0x010fe40000004100 */
[----:B-----5:R-:W-:Y:S02]  /*24a0*/  HADD2.F32 R14, -RZ, R26.H0_H0 ;  /* 0x2000001aff0e7230 */ /* 0x020fe40000004100 */
[----:B------:R-:W-:Y:S01]  /*24b0*/  HADD2.F32 R15, -RZ, R45.H0_H0 ;  /* 0x2000002dff0f7230 */ /* 0x000fe20000004100 */
        /* <DEDUP_REMOVED lines=26> */
.L_x_2100:
[----:B------:R-:W-:Y:S05]  /*2660*/  BSYNC.RECONVERGENT B1 ;  /* 0x0000000000017941 */ /* 0x000fea0003800200 */
.L_x_2099:
        /* <DEDUP_REMOVED lines=24> */
.L_x_2102:
[----:B------:R-:W-:Y:S05]  /*27f0*/  BSYNC.RECONVERGENT B1 ;  /* 0x0000000000017941 */ /* 0x000fea0003800200 */
.L_x_2101:
        /* <DEDUP_REMOVED lines=34> */
.L_x_2104:
[----:B------:R-:W-:Y:S05]  /*2a20*/  BSYNC.RECONVERGENT B1 ;  /* 0x0000000000017941 */ /* 0x000fea0003800200 */
.L_x_2103:
        /* <DEDUP_REMOVED lines=20> */
.L_x_2106:
[----:B------:R-:W-:Y:S05]  /*2b70*/  BSYNC.RECONVERGENT B1 ;  /* 0x0000000000017941 */ /* 0x000fea0003800200 */
.L_x_2105:
        /* <DEDUP_REMOVED lines=20> */
.L_x_2108:
[----:B------:R-:W-:Y:S05]  /*2cc0*/  BSYNC.RECONVERGENT B1 ;  /* 0x0000000000017941 */ /* 0x000fea0003800200 */
.L_x_2107:
        /* <DEDUP_REMOVED lines=20> */
.L_x_2110:
[----:B------:R-:W-:Y:S05]  /*2e10*/  BSYNC.RECONVERGENT B1 ;  /* 0x0000000000017941 */ /* 0x000fea0003800200 */
.L_x_2109:
        /* <DEDUP_REMOVED lines=20> */
.L_x_2112:
[----:B------:R-:W-:Y:S05]  /*2f60*/  BSYNC.RECONVERGENT B1 ;  /* 0x0000000000017941 */ /* 0x000fea0003800200 */
.L_x_2111:
        /* <DEDUP_REMOVED lines=19> */
.L_x_2098:
        /* <DEDUP_REMOVED lines=33> */
.L_x_2115:
[----:B------:R-:W-:Y:S05]  /*32b0*/  BSYNC.RECONVERGENT B1 ;  /* 0x0000000000017941 */ /* 0x000fea0003800200 */
.L_x_2114:
[----:B------:R-:W-:Y:S01]  /*32c0*/  SHF.R.S32.HI R4, RZ, 0x1f, R24 ;  /* 0x0000001fff047819 */ /* 0x000fe20000011418 */
[----:B------:R-:W-:Y:S01]  /*32d0*/  BSSY.RECONVERGENT B1, `(.L_x_2116) ;  /* 0x0000021000017945 */ /* 0x000fe20003800200 */
[C---:B0-----:R-:W-:Y:S01]  /*32e0*/  VIADD R3, R38.reuse, 0x80 ;  /* 0x0000008026037836 */ /* 0x041fe20000000000 */
[----:B------:R-:W-:Y:S02]  /*32f0*/  IADD3 R25, PT, PT, R38, 0xc0, RZ ;  /* 0x000000c026197810 */ /* 0x000fe40007ffe0ff */
[----:B------:R-:W-:-:S13]  /*3300*/  ISETP.GE.AND.EX P2, PT, R4, UR19, PT, P2 ;  /* 0x0000001304007c0c */ /* 0x000fda000bf46320 */
        /* <DEDUP_REMOVED lines=29> */
.L_x_2117:
[----:B------:R-:W-:Y:S05]  /*34e0*/  BSYNC.RECONVERGENT B1 ;  /* 0x0000000000017941 */ /* 0x000fea0003800200 */
.L_x_2116:
        /* <DEDUP_REMOVED lines=44> */
.L_x_2119:
[----:B------:R-:W-:Y:S05]  /*37b0*/  BSYNC.RECONVERGENT B1 ;  /* 0x0000000000017941 */ /* 0x000fea0003800200 */
.L_x_2118:
        /* <DEDUP_REMOVED lines=30> */
.L_x_2121:
[----:B------:R-:W-:Y:S05]  /*39a0*/  BSYNC.RECONVERGENT B1 ;  /* 0x0000000000017941 */ /* 0x000fea0003800200 */
.L_x_2120:
        /* <DEDUP_REMOVED lines=30> */
.L_x_2123:
[----:B------:R-:W-:Y:S05]  /*3b90*/  BSYNC.RECONVERGENT B1 ;  /* 0x0000000000017941 */ /* 0x000fea0003800200 */
.L_x_2122:
        /* <DEDUP_REMOVED lines=30> */
.L_x_2125:
[----:B------:R-:W-:Y:S05]  /*3d80*/  BSYNC.RECONVERGENT B1 ;  /* 0x0000000000017941 */ /* 0x000fea0003800200 */
.L_x_2124:
        /* <DEDUP_REMOVED lines=30> */
.L_x_2127:
[----:B------:R-:W-:Y:S05]  /*3f70*/  BSYNC.RECONVERGENT B1 ;  /* 0x0000000000017941 */ /* 0x000fea0003800200 */
.L_x_2126:
        /* <DEDUP_REMOVED lines=29> */
.L_x_2113:
[----:B------:R-:W-:Y:S05]  /*4150*/  BSYNC.RECONVERGENT B0 ;  /* 0x0000000000007941 */ /* 0x000fea0003800200 */
.L_x_2097:
[----:B------:R-:W-:Y:S02]  /*4160*/  UIADD3 UR9, UPT, UPT, UR21, UR9, URZ ;  /* 0x0000000915097290 */ /* 0x000fe4000fffe0ff */
[----:B------:R-:W-:Y:S02]  /*4170*/  UIADD3 UR4, UPT, UPT, UR4, 0x1, URZ ;  /* 0x0000000104047890 */ /* 0x000fe4000fffe0ff */
[----:B------:R-:W-:-:S09]  /*4180*/  UISETP.GE.AND UP1, UPT, UR9, UR7, UPT ;  /* 0x000000070900728c */ /* 0x000fd2000bf26270 */
[----:B------:R-:W-:Y:S05]  /*4190*/  BRA.U !UP1, `(.L_x_2128) ;  /* 0xffffffc109407547 */ /* 0x000fea000b83ffff */
[----:B------:R-:W-:Y:S05]  /*41a0*/  EXIT ;  /* 0x000000000000794d */ /* 0x000fea0003800000 */
.L_x_2129:
        /* <DEDUP_REMOVED lines=13> */
.L_x_2526:


//--------------------- .text._Z35group_norm_nhwc_fwd_one_pass_kernelI11Fp32IOFp32WLi64ELi4ELi128EEv26Group_norm_nhwc_fwd_params --------------------------
	.section	.text._Z35group_norm_nhwc_fwd_one_pass_kernelI11Fp32IOFp32WLi64ELi4ELi128EEv26Group_norm_nhwc_fwd_params,"ax",@progbits
	.align	128
        .global         _Z35group_norm_nhwc_fwd_one_pass_kernelI11Fp32IOFp32WLi64ELi4ELi128EEv26Group_norm_nhwc_fwd_params
        .type           _Z35group_norm_nhwc_fwd_one_pass_kernelI11Fp32IOFp32WLi64ELi4ELi128EEv26Group_norm_nhwc_fwd_params,@function
        .size           _Z35group_norm_nhwc_fwd_one_pass_kernelI11Fp32IOFp32WLi64ELi4ELi128EEv26Group_norm_nhwc_fwd_params,(.L_x_2527 - _Z35group_norm_nhwc_fwd_one_pass_kernelI11Fp32IOFp32WLi64ELi4ELi128EEv26Group_norm_nhwc_fwd_params)
        .other          _Z35group_norm_nhwc_fwd_one_pass_kernelI11Fp32IOFp32WLi64ELi4ELi128EEv26Group_norm_nhwc_fwd_params,@"STO_CUDA_ENTRY STV_DEFAULT"
_Z35group_norm_nhwc_fwd_one_pass_kernelI11Fp32IOFp32WLi64ELi4ELi128EEv26Group_norm_nhwc_fwd_params:
.text._Z35group_norm_nhwc_fwd_one_pass_kernelI11Fp32IOFp32WLi64ELi4ELi128EEv26Group_norm_nhwc_fwd_params:
        /* <DEDUP_REMOVED lines=34> */
.L_x_2145:
        /* <DEDUP_REMOVED lines=46> */
[----:B------:R-:W-:Y:S01]  /*0500*/  IMAD.IADD R23, R15, 0x1, R23 ;  /* 0x000000010f177824 */ /* 0x000fe200078e0217 */
[----:B------:R-:W-:Y:S01]  /*0510*/  CS2R R16, SRZ ;  /* 0x0000000000107805 */ /* 0x000fe2000001ff00 */
[C---:B------:R-:W-:Y:S02]  /*0520*/  @!P1 IMAD R13, R4.reuse, R11, R12 ;  /* 0x0000000b040d9224 */ /* 0x040fe400078e020c */
[----:B------:R-:W-:-:S04]  /*0530*/  @!P1 IMAD.WIDE.U32 R10, R4, R10, R22 ;  /* 0x0000000a040a9225 */ /* 0x000fc800078e0016 */
[----:B------:R-:W-:Y:S01]  /*0540*/  @!P1 IMAD.IADD R11, R11, 0x1, R13 ;  /* 0x000000010b0b9824 */ /* 0x000fe200078e020d */
[----:B--2---:R-:W-:-:S04]  /*0550*/  @!P1 LEA R8, P2, R10, R8, 0x2 ;  /* 0x000000080a089211 */ /* 0x004fc800078410ff */
[----:B------:R-:W-:-:S05]  /*0560*/  @!P1 LEA.HI.X R9, R10, R9, R11, 0x2, P2 ;  /* 0x000000090a099211 */ /* 0x000fca00010f140b */
[----:B------:R-:W2:Y:S01]  /*0570*/  @!P1 LDG.E.64 R16, desc[UR16][R8.64] ;  /* 0x0000001008109981 */ /* 0x000ea2000c1e1b00 */
[C---:B------:R-:W-:Y:S01]  /*0580*/  ISETP.GT.AND P1, PT, R3.reuse, 0x1e, PT ;  /* 0x0000001e0300780c */ /* 0x040fe20003f24270 */
[----:B------:R-:W-:Y:S01]  /*0590*/  BSSY.RECONVERGENT B0, `(.L_x_2130) ;  /* 0x0000023000007945 */ /* 0x000fe20003800200 */
[----:B------:R-:W-:Y:S01]  /*05a0*/  ISETP.GT.AND P2, PT, R3, 0xf, PT ;  /* 0x0000000f0300780c */ /* 0x000fe20003f44270 */
[C---:B--2---:R-:W-:Y:S01]  /*05b0*/  FMUL.FTZ R12, R16.reuse, R16 ;  /* 0x00000010100c7220 */ /* 0x044fe20000410000 */
[----:B------:R-:W-:-:S03]  /*05c0*/  FADD.FTZ R10, R16, R17 ;  /* 0x00000011100a7221 */ /* 0x000fc60000010000 */
[----:B------:R-:W-:Y:S01]  /*05d0*/  FFMA.FTZ R12, R17, R17, R12 ;  /* 0x00000011110c7223 */ /* 0x000fe2000001000c */
[----:B------:R-:W-:-:S03]  /*05e0*/  FADD.FTZ R10, RZ, R10 ;  /* 0x0000000aff0a7221 */ /* 0x000fc60000010000 */
[----:B------:R-:W-:Y:S02]  /*05f0*/  FADD.FTZ R11, RZ, R12 ;  /* 0x0000000cff0b7221 */ /* 0x000fe40000010000 */
        /* <DEDUP_REMOVED lines=28> */
.L_x_2131:
[----:B------:R-:W-:Y:S05]  /*07c0*/  BSYNC.RECONVERGENT B0 ;  /* 0x0000000000007941 */ /* 0x000fea0003800200 */
.L_x_2130:
        /* <DEDUP_REMOVED lines=16> */
.L_x_2133:
[----:B------:R-:W-:Y:S05]  /*08d0*/  BSYNC.RECONVERGENT B0 ;  /* 0x0000000000007941 */ /* 0x000fea0003800200 */
.L_x_2132:
        /* <DEDUP_REMOVED lines=33> */
.L_x_2136:
[----:B------:R-:W2:Y:S04]  /*0af0*/  LDG.E.STRONG.GPU R10, desc[UR16][R8.64] ;  /* 0x00000010080a7981 */ /* 0x000ea8000c1ef900 */
[----:B--2---:R-:W-:Y:S01]  /*0b00*/  CCTL.IVALL ;  /* 0x00000000ff00798f */ /* 0x004fe20002000000 */
[----:B------:R-:W-:Y:S05]  /*0b10*/  YIELD ;  /* 0x0000000000007946 */ /* 0x000fea0003800000 */
[----:B------:R-:W-:-:S13]  /*0b20*/  ISETP.NE.AND P2, PT, R10, R19, PT ;  /* 0x000000130a00720c */ /* 0x000fda0003f45270 */
[----:B------:R-:W-:Y:S05]  /*0b30*/  @P2 BRA `(.L_x_2136) ;  /* 0xfffffffc00ec2947 */ /* 0x000fea000383ffff */
.L_x_2135:
        /* <DEDUP_REMOVED lines=14> */
.L_x_2138:
        /* <DEDUP_REMOVED lines=24> */
[----:B--2---:R-:W-:Y:S01]  /*0da0*/  MOV R19, UR29 ;  /* 0x0000001d00137c02 */ /* 0x004fe20008000f00 */
[----:B------:R-:W2:Y:S01]  /*0db0*/  @!P2 LDG.E.64 R10, desc[UR16][R10.64] ;  /* 0x000000100a0aa981 */ /* 0x000ea2000c1e1b00 */
[----:B------:R-:W-:Y:S01]  /*0dc0*/  IMAD.U32 R20, RZ, RZ, UR26 ;  /* 0x0000001aff147e24 */ /* 0x000fe2000f8e00ff */
[----:B------:R-:W-:-:S03]  /*0dd0*/  MOV R21, UR27 ;  /* 0x0000001b00157c02 */ /* 0x000fc60008000f00 */
[----:B------:R-:W4:Y:S04]  /*0de0*/  @!P6 LDG.E.64 R18, desc[UR16][R18.64] ;  /* 0x000000101212e981 */ /* 0x000f28000c1e1b00 */
        /* <DEDUP_REMOVED lines=15> */
[----:B----4-:R-:W-:Y:S01]  /*0ee0*/  @!P6 FADD.FTZ R12, R12, R18 ;  /* 0x000000120c0ce221 */ /* 0x010fe20000010000 */
        /* <DEDUP_REMOVED lines=46> */
.L_x_2137:
[----:B------:R-:W-:-:S04]  /*11d0*/  LOP3.LUT R8, R0, 0x7, RZ, 0xc0, !PT ;  /* 0x0000000700087812 */ /* 0x000fc800078ec0ff */
[----:B------:R-:W-:-:S13]  /*11e0*/  ISETP.NE.AND P1, PT, R8, RZ, PT ;  /* 0x000000ff0800720c */ /* 0x000fda0003f25270 */
[----:B------:R-:W-:Y:S05]  /*11f0*/  @!P1 BRA `(.L_x_2134) ;  /* 0x0000000400689947 */ /* 0x000fea0003800000 */
[----:B------:R-:W-:-:S04]  /*1200*/  LOP3.LUT R20, R0, 0x3, RZ, 0xc0, !PT ;  /* 0x0000000300147812 */ /* 0x000fc800078ec0ff */
        /* <DEDUP_REMOVED lines=24> */
[----:B-1----:R-:W-:Y:S02]  /*1390*/  MOV R18, UR12 ;  /* 0x0000000c00127c02 */ /* 0x002fe40008000f00 */
[----:B--2---:R-:W-:-:S06]  /*13a0*/  MOV R19, UR13 ;  /* 0x0000000d00137c02 */ /* 0x004fcc0008000f00 */
[----:B------:R-:W2:Y:S01]  /*13b0*/  @!P2 LDG.E.64 R18, desc[UR16][R18.64] ;  /* 0x000000101212a981 */ /* 0x000ea2000c1e1b00 */
[----:B0--3--:R-:W-:Y:S01]  /*13c0*/  @!P6 FADD.FTZ R12, R12, R8 ;  /* 0x000000080c0ce221 */ /* 0x009fe20000010000 */
[----:B------:R-:W-:Y:S01]  /*13d0*/  @!P6 FADD.FTZ R13, R13, R9 ;  /* 0x000000090d0de221 */ /* 0x000fe20000010000 */
[----:B------:R-:W-:Y:S01]  /*13e0*/  ISETP.EQ.OR P6, PT, R10, UR15, P4 ;  /* 0x0000000f0a007c0c */ /* 0x000fe2000a7c2670 */
[----:B------:R-:W-:Y:S01]  /*13f0*/  IMAD.U32 R9, RZ, RZ, UR11 ;  /* 0x0000000bff097e24 */ /* 0x000fe2000f8e00ff */
[----:B------:R-:W-:-:S06]  /*1400*/  MOV R8, UR10 ;  /* 0x0000000a00087c02 */ /* 0x000fcc0008000f00 */
[----:B------:R-:W3:Y:S05]  /*1410*/  @!P5 LDG.E.64 R8, desc[UR16][R8.64] ;  /* 0x000000100808d981 */ /* 0x000eea000c1e1b00 */
[----:B------:R-:W-:-:S05]  /*1420*/  VOTEU.ALL UP2, P6 ;  /* 0x0000000000ff7886 */ /* 0x000fca0003040000 */
[----:B------:R-:W-:-:S04]  /*1430*/  @!UP2 UIMAD UR14, UR14, UR21, UR6 ;  /* 0x000000150e0ea2a4 */ /* 0x000fc8000f8e0206 */
[----:B------:R-:W-:-:S06]  /*1440*/  @!UP2 UIMAD.WIDE.U32 UR10, UR14, 0x8, UR18 ;  /* 0x000000080e0aa8a5 */ /* 0x000fcc000f8e0012 */
[----:B------:R-:W-:Y:S01]  /*1450*/  IMAD.U32 R10, RZ, RZ, UR10 ;  /* 0x0000000aff0a7e24 */ /* 0x000fe2000f8e00ff */
[----:B------:R-:W-:-:S06]  /*1460*/  MOV R11, UR11 ;  /* 0x0000000b000b7c02 */ /* 0x000fcc0008000f00 */
[----:B------:R-:W4:Y:S01]  /*1470*/  @!P6 LDG.E.64 R10, desc[UR16][R10.64] ;  /* 0x000000100a0ae981 */ /* 0x000f22000c1e1b00 */
[----:B------:R-:W-:-:S05]  /*1480*/  MOV R21, UR5 ;  /* 0x0000000500157c02 */ /* 0x000fca0008000f00 */
[----:B------:R-:W-:-:S05]  /*1490*/  VIADD R21, R21, 0x4 ;  /* 0x0000000415157836 */ /* 0x000fca0000000000 */
[----:B------:R-:W-:Y:S01]  /*14a0*/  R2UR UR5, R21 ;  /* 0x00000000150572ca */ /* 0x000fe200000e0000 */
[----:B---3--:R-:W-:Y:S01]  /*14b0*/  @!P5 FADD.FTZ R12, R12, R8 ;  /* 0x000000080c0cd221 */ /* 0x008fe20000010000 */
[----:B------:R-:W-:-:S03]  /*14c0*/  @!P5 FADD.FTZ R13, R13, R9 ;  /* 0x000000090d0dd221 */ /* 0x000fc60000010000 */
[----:B--2---:R-:W-:Y:S01]  /*14d0*/  @!P2 FADD.FTZ R12, R12, R18 ;  /* 0x000000120c0ca221 */ /* 0x004fe20000010000 */
[----:B------:R-:W-:-:S03]  /*14e0*/  @!P2 FADD.FTZ R13, R13, R19 ;  /* 0x000000130d0da221 */ /* 0x000fc60000010000 */
[----:B----4-:R-:W-:Y:S01]  /*14f0*/  @!P6 FADD.FTZ R12, R12, R10 ;  /* 0x0000000a0c0ce221 */ /* 0x010fe20000010000 */
[----:B------:R-:W-:-:S07]  /*1500*/  @!P6 FADD.FTZ R13, R13, R11 ;  /* 0x0000000b0d0de221 */ /* 0x000fce0000010000 */
.L_x_2139:
        /* <DEDUP_REMOVED lines=27> */
.L_x_2140:
        /* <DEDUP_REMOVED lines=13> */
.L_x_2141:
[----:B------:R-:W-:Y:S05]  /*1790*/  BSYNC.RECONVERGENT B0 ;  /* 0x0000000000007941 */ /* 0x000fea0003800200 */
.L_x_2134:
[----:B------:R-:W4:Y:S01]  /*17a0*/  S2UR UR10, SR_CgaCtaId ;  /* 0x00000000000a79c3 */ /* 0x000f220000008800 */
[----:B------:R-:W5:Y:S01]  /*17b0*/  LDCU UR11, c[0x0][0x414] ;  /* 0x00008280ff0b77ac */ /* 0x000f620008000800 */
[----:B-1----:R-:W-:Y:S01]  /*17c0*/  IMAD.SHL.U32 R18, R2, 0x2, RZ ;  /* 0x0000000202127824 */ /* 0x002fe200078e00ff */
[----:B--2---:R-:W-:Y:S01]  /*17d0*/  MOV R19, UR9 ;  /* 0x0000000900137c02 */ /* 0x004fe20008000f00 */
[----:B------:R-:W-:-:S03]  /*17e0*/  UMOV UR5, 0x400 ;  /* 0x0000040000057882 */ /* 0x000fc60000000000 */
[----:B------:R-:W-:Y:S01]  /*17f0*/  LOP3.LUT R18, R18, 0x2, RZ, 0xc0, !PT ;  /* 0x0000000212127812 */ /* 0x000fe200078ec0ff */
[----:B------:R-:W1:Y:S03]  /*1800*/  @P0 LDC.64 R20, c[0x0][0x388] ;  /* 0x0000e200ff140b82 */ /* 0x000e660000000a00 */
[----:B------:R-:W-:-:S05]  /*1810*/  IADD3 R7, PT, PT, R18, R7, RZ ;  /* 0x0000000712077210 */ /* 0x000fca0007ffe0ff */
[----:B------:R-:W2:Y:S01]  /*1820*/  LDC.64 R10, c[0x0][0x398] ;  /* 0x0000e600ff0a7b82 */ /* 0x000ea20000000a00 */
[----:B-----5:R-:W-:Y:S01]  /*1830*/  @P0 FMUL.FTZ R18, R12, UR11 ;  /* 0x0000000b0c120c20 */ /* 0x020fe20008410000 */
[----:B----4-:R-:W-:-:S06]  /*1840*/  ULEA UR5, UR10, UR5, 0x18 ;  /* 0x000000050a057291 */ /* 0x010fcc000f8ec0ff */
[----:B------:R-:W4:Y:S01]  /*1850*/  LDC.64 R8, c[0x0][0x3a0] ;  /* 0x0000e800ff087b82 */ /* 0x000f220000000a00 */
[----:B-1----:R-:W-:-:S04]  /*1860*/  @P0 IMAD.WIDE R20, R19, 0x8, R20 ;  /* 0x0000000813140825 */ /* 0x002fc800078e0214 */
        /* <DEDUP_REMOVED lines=13> */
[C---:B------:R-:W-:Y:S01]  /*1940*/  FMUL.FTZ R26, R24.reuse, R24 ;  /* 0x00000018181a7220 */ /* 0x040fe20000410000 */
[C---:B------:R-:W-:Y:S01]  /*1950*/  FADD.FTZ R13, -R24.reuse, R16 ;  /* 0x00000010180d7221 */ /* 0x040fe20000010100 */
[----:B------:R-:W-:Y:S02]  /*1960*/  FADD.FTZ R17, -R24, R17 ;  /* 0x0000001118117221 */ /* 0x000fe40000010100 */
        /* <DEDUP_REMOVED lines=23> */
.L_x_2142:
[----:B------:R-:W-:Y:S04]  /*1ae0*/  BSSY.RECONVERGENT B0, `(.L_x_2143) ;  /* 0x000000c000007945 */ /* 0x000fe80003800200 */
        /* <DEDUP_REMOVED lines=11> */
.L_x_2144:
[----:B------:R-:W-:Y:S05]  /*1ba0*/  BSYNC.RECONVERGENT B0 ;  /* 0x0000000000007941 */ /* 0x000fea0003800200 */
.L_x_2143:
[----:B------:R-:W-:Y:S02]  /*1bb0*/  UIADD3 UR9, UPT, UPT, UR21, UR9, URZ ;  /* 0x0000000915097290 */ /* 0x000fe4000fffe0ff */
[----:B------:R-:W-:Y:S02]  /*1bc0*/  UIADD3 UR4, UPT, UPT, UR4, 0x1, URZ ;  /* 0x0000000104047890 */ /* 0x000fe4000fffe0ff */
[----:B------:R-:W-:-:S09]  /*1bd0*/  UISETP.GE.AND UP0, UPT, UR9, UR7, UPT ;  /* 0x000000070900728c */ /* 0x000fd2000bf06270 */
[----:B------:R-:W-:Y:S05]  /*1be0*/  BRA.U !UP0, `(.L_x_2145) ;  /* 0xffffffe5088c7547 */ /* 0x000fea000b83ffff */
[----:B------:R-:W-:Y:S05]  /*1bf0*/  EXIT ;  /* 0x000000000000794d */ /* 0x000fea0003800000 */
.L_x_2146:
        /* <DEDUP_REMOVED lines=16> */
.L_x_2527:


//--------------------- .text._Z35group_norm_nhwc_fwd_one_pass_kernelI11Fp32IOFp32WLi128ELi4ELi128EEv26Group_norm_nhwc_fwd_params --------------------------
	.section	.text._Z35group_norm_nhwc_fwd_one_pass_kernelI11Fp32IOFp32WLi128ELi4ELi128EEv26Group_norm_nhwc_fwd_params,"ax",@progbits
	.align	128
        .global         _Z35group_norm_nhwc_fwd_one_pass_kernelI11Fp32IOFp32WLi128ELi4ELi128EEv26Group_norm_nhwc_fwd_params
        .type           _Z35group_norm_nhwc_fwd_one_pass_kernelI11Fp32IOFp32WLi128ELi4ELi128EEv26Group_norm_nhwc_fwd_params,@function
        .size           _Z35group_norm_nhwc_fwd_one_pass_kernelI11Fp32IOFp32WLi128ELi4ELi128EEv26Group_norm_nhwc_fwd_params,(.L_x_2528 - _Z35group_norm_nhwc_fwd_one_pass_kernelI11Fp32IOFp32WLi128ELi4ELi128EEv26Group_norm_nhwc_fwd_params)
        .other          _Z35group_norm_nhwc_fwd_one_pass_kernelI11Fp32IOFp32WLi128ELi4ELi128EEv26Group_norm_nhwc_fwd_params,@"STO_CUDA_ENTRY STV_DEFAULT"
_Z35group_norm_nhwc_fwd_one_pass_kernelI11Fp32IOFp32WLi128ELi4ELi128EEv26Group_norm_nhwc_fwd_params:
.text._Z35group_norm_nhwc_fwd_one_pass_kernelI11Fp32IOFp32WLi128ELi4ELi128EEv26Group_norm_nhwc_fwd_params:
        /* <DEDUP_REMOVED lines=12> */
[----:B------:R-:W3:Y:S01]  /*00c0*/  LDCU.64 UR8, c[0x0][0x388] ;  /* 0x00007100ff0877ac */ /* 0x000ee20008000a00 */
[----:B------:R-:W4:Y:S04]  /*00d0*/  LDCU UR19, c[0x0][0x374] ;  /* 0x00006e80ff1377ac */ /* 0x000f280008000800 */
[----:B------:R-:W2:Y:S01]  /*00e0*/  LDC R19, c[0x0][0x370] ;  /* 0x0000dc00ff137b82 */ /* 0x000ea20000000800 */
[----:B------:R-:W5:Y:S01]  /*00f0*/  LDCU.U8 UR5, c[0x0][0x3fc] ;  /* 0x00007f80ff0577ac */ /* 0x000f620008000000 */
[----:B------:R-:W0:Y:S01]  /*0100*/  LDCU.64 UR14, c[0x0][0x358] ;  /* 0x00006b00ff0e77ac */ /* 0x000e220008000a00 */
[----:B-1----:R-:W-:Y:S01]  /*0110*/  MOV R0, UR4 ;  /* 0x0000000400007c02 */ /* 0x002fe20008000f00 */
[----:B------:R-:W-:Y:S01]  /*0120*/  UMOV UR4, URZ ;  /* 0x000000ff00047c82 */ /* 0x000fe20008000000 */
[----:B---3--:R-:W-:Y:S01]  /*0130*/  ISETP.NE.U32.AND P1, PT, RZ, UR8, PT ;  /* 0x00000008ff007c0c */ /* 0x008fe2000bf25070 */
[----:B------:R-:W-:Y:S01]  /*0140*/  UMOV UR8, UR6 ;  /* 0x0000000600087c82 */ /* 0x000fe20008000000 */
[----:B0-----:R-:W-:Y:S01]  /*0150*/  LOP3.LUT P0, RZ, R15, UR18, RZ, 0xfc, !PT ;  /* 0x000000120fff7c12 */ /* 0x001fe2000f80fcff */
[----:B-----5:R-:W-:Y:S01]  /*0160*/  UISETP.NE.AND UP0, UPT, UR5, URZ, UPT ;  /* 0x000000ff0500728c */ /* 0x020fe2000bf05270 */
[----:B------:R-:W-:-:S02]  /*0170*/  SHF.R.U32.HI R15, RZ, 0x1, R15 ;  /* 0x00000001ff0f7819 */ /* 0x000fc4000001160f */
[----:B------:R-:W-:-:S03]  /*0180*/  ISETP.NE.AND.EX P0, PT, RZ, UR9, !P0, P1 ;  /* 0x00000009ff007c0c */ /* 0x000fc6000c705310 */
[----:B----4-:R-:W-:-:S10]  /*0190*/  IMAD R15, R0, UR18, R15 ;  /* 0x00000012000f7c24 */ /* 0x010fd4000f8e020f */
.L_x_2166:
[----:B0-----:R-:W0:Y:S01]  /*01a0*/  LDC R13, c[0x0][0x3f8] ;  /* 0x0000fe00ff0d7b82 */ /* 0x001e220000000800 */
[----:B-1----:R-:W1:Y:S01]  /*01b0*/  LDCU.64 UR10, c[0x0][0x3e8] ;  /* 0x00007d00ff0a77ac */ /* 0x002e620008000a00 */
[----:B---3--:R-:W3:Y:S01]  /*01c0*/  S2R R14, SR_TID.X ;  /* 0x00000000000e7919 */ /* 0x008ee20000002100 */
[----:B--2---:R-:W-:Y:S02]  /*01d0*/  IADD3 R16, PT, PT, R15, 0x40, RZ ;  /* 0x000000400f107810 */ /* 0x004fe40007ffe0ff */
[----:B------:R-:W-:Y:S02]  /*01e0*/  SHF.R.S32.HI R9, RZ, 0x1f, R15 ;  /* 0x0000001fff097819 */ /* 0x000fe4000001140f */
[----:B------:R-:W-:Y:S02]  /*01f0*/  SHF.R.S32.HI R17, RZ, 0x1f, R16 ;  /* 0x0000001fff117819 */ /* 0x000fe40000011410 */
[----:B0---45:R-:W-:Y:S02]  /*0200*/  IABS R5, R13 ;  /* 0x0000000d00057213 */ /* 0x031fe40000000000 */
[----:B------:R-:W-:-:S02]  /*0210*/  ISETP.NE.AND P3, PT, R13, RZ, PT ;  /* 0x000000ff0d00720c */ /* 0x000fc40003f65270 */
[----:B------:R-:W0:Y:S08]  /*0220*/  I2F.RP R0, R5 ;  /* 0x0000000500007306 */ /* 0x000e300000209400 */
[----:B0-----:R-:W0:Y:S02]  /*0230*/  MUFU.RCP R0, R0 ;  /* 0x0000000000007308 */ /* 0x001e240000001000 */
[----:B0-----:R-:W-:-:S06]  /*0240*/  IADD3 R2, PT, PT, R0, 0xffffffe, RZ ;  /* 0x0ffffffe00027810 */ /* 0x001fcc0007ffe0ff */
[----:B------:R0:W4:Y:S02]  /*0250*/  F2I.FTZ.U32.TRUNC.NTZ R3, R2 ;  /* 0x0000000200037305 */ /* 0x000124000021f000 */
[----:B0-----:R-:W-:Y:S02]  /*0260*/  HFMA2 R2, -RZ, RZ, 0, 0 ;  /* 0x00000000ff027431 */ /* 0x001fe400000001ff */
[----:B----4-:R-:W-:-:S04]  /*0270*/  IMAD.MOV R4, RZ, RZ, -R3 ;  /* 0x000000ffff047224 */ /* 0x010fc800078e0a03 */
[----:B------:R-:W-:Y:S01]  /*0280*/  IMAD R7, R4, R5, RZ ;  /* 0x0000000504077224 */ /* 0x000fe200078e02ff */
[----:B------:R-:W-:-:S03]  /*0290*/  IABS R4, UR8 ;  /* 0x0000000800047c13 */ /* 0x000fc60008000000 */
[----:B------:R-:W-:-:S06]  /*02a0*/  IMAD.HI.U32 R3, R3, R7, R2 ;  /* 0x0000000703037227 */ /* 0x000fcc00078e0002 */
        /* <DEDUP_REMOVED lines=8> */
[----:B------:R-:W-:Y:S02]  /*0330*/  LOP3.LUT R0, R13, UR8, RZ, 0x3c, !PT ;  /* 0x000000080d007c12 */ /* 0x000fe4000f8e3cff */
[----:B------:R-:W-:Y:S02]  /*0340*/  ISETP.GE.AND.EX P2, PT, R17, UR11, PT, P2 ;  /* 0x0000000b11007c0c */ /* 0x000fe4000bf46320 */
[----:B------:R-:W-:-:S07]  /*0350*/  ISETP.GE.AND P4, PT, R0, RZ, PT ;  /* 0x000000ff0000720c */ /* 0x000fce0003f86270 */
[----:B------:R-:W-:Y:S01]  /*0360*/  @P1 VIADD R3, R3, 0x1 ;  /* 0x0000000103031836 */ /* 0x000fe20000000000 */
[----:B------:R-:W-:-:S03]  /*0370*/  ISETP.GE.U32.AND P1, PT, R15, UR10, PT ;  /* 0x0000000a0f007c0c */ /* 0x000fc6000bf26070 */
[----:B------:R-:W0:Y:S01]  /*0380*/  @!P2 LDC.64 R4, c[0x0][0x390] ;  /* 0x0000e400ff04ab82 */ /* 0x000e220000000a00 */
[----:B------:R-:W-:Y:S01]  /*0390*/  ISETP.GE.AND.EX P1, PT, R9, UR11, PT, P1 ;  /* 0x0000000b09007c0c */ /* 0x000fe2000bf26310 */
[----:B------:R-:W1:Y:S01]  /*03a0*/  LDCU.64 UR10, c[0x0][0x3f0] ;  /* 0x00007e00ff0a77ac */ /* 0x000e620008000a00 */
[----:B------:R-:W-:Y:S02]  /*03b0*/  MOV R21, R3 ;  /* 0x0000000300157202 */ /* 0x000fe40000000f00 */
[----:B---3--:R-:W-:Y:S02]  /*03c0*/  SHF.L.U32 R3, R14, 0x1, RZ ;  /* 0x000000010e037819 */ /* 0x008fe400000006ff */
[----:B------:R-:W-:Y:S02]  /*03d0*/  @!P4 IADD3 R21, PT, PT, -R21, RZ, RZ ;  /* 0x000000ff1515c210 */ /* 0x000fe40007ffe1ff */
[----:B------:R-:W-:Y:S02]  /*03e0*/  @!P3 LOP3.LUT R21, RZ, R13, RZ, 0x33, !PT ;  /* 0x0000000dff15b212 */ /* 0x000fe400078e33ff */
[----:B------:R-:W-:-:S02]  /*03f0*/  LOP3.LUT R3, R3, 0x2, RZ, 0xc0, !PT ;  /* 0x0000000203037812 */ /* 0x000fc400078ec0ff */
[--C-:B------:R-:W-:Y:S01]  /*0400*/  SHF.R.S32.HI R2, RZ, 0x1f, R21.reuse ;  /* 0x0000001fff027819 */ /* 0x100fe20000011415 */
[----:B------:R-:W-:Y:S01]  /*0410*/  IMAD.MOV R0, RZ, RZ, -R21 ;  /* 0x000000ffff007224 */ /* 0x000fe200078e0a15 */
[----:B------:R-:W3:Y:S03]  /*0420*/  @!P1 LDC.64 R10, c[0x0][0x3e0] ;  /* 0x0000f800ff0a9b82 */ /* 0x000ee60000000a00 */
[----:B------:R-:W-:Y:S02]  /*0430*/  IMAD R0, R13, R0, UR8 ;  /* 0x000000080d007e24 */ /* 0x000fe4000f8e0200 */
[----:B-1----:R-:W-:-:S03]  /*0440*/  IMAD R8, R2, UR10, RZ ;  /* 0x0000000a02087c24 */ /* 0x002fc6000f8e02ff */
[----:B------:R-:W1:Y:S01]  /*0450*/  @!P2 LDC.64 R12, c[0x0][0x3e0] ;  /* 0x0000f800ff0cab82 */ /* 0x000e620000000a00 */
[----:B------:R-:W-:Y:S01]  /*0460*/  SHF.L.U32 R0, R0, 0x2, RZ ;  /* 0x0000000200007819 */ /* 0x000fe200000006ff */
[----:B------:R-:W-:-:S03]  /*0470*/  IMAD R23, R21, UR11, R8 ;  /* 0x0000000b15177c24 */ /* 0x000fc6000f8e0208 */
[----:B------:R-:W-:Y:S02]  /*0480*/  LOP3.LUT R2, R0, R3, RZ, 0xfc, !PT ;  /* 0x0000000300027212 */ /* 0x000fe400078efcff */
[----:B------:R-:W-:Y:S01]  /*0490*/  SHF.R.S32.HI R3, RZ, 0x1f, R0 ;  /* 0x0000001fff037819 */ /* 0x000fe20000011400 */
[----:B------:R-:W4:Y:S02]  /*04a0*/  @!P1 LDC.64 R6, c[0x0][0x390] ;  /* 0x0000e400ff069b82 */ /* 0x000f240000000a00 */
[----:B------:R-:W-:-:S04]  /*04b0*/  IMAD.WIDE.U32 R2, R21, UR10, R2 ;  /* 0x0000000a15027c25 */ /* 0x000fc8000f8e0002 */
[----:B---3--:R-:W-:Y:S02]  /*04c0*/  @!P1 IMAD R8, R9, R10, RZ ;  /* 0x0000000a09089224 */ /* 0x008fe400078e02ff */
[----:B------:R-:W-:-:S04]  /*04d0*/  IMAD.IADD R9, R3, 0x1, R23 ;  /* 0x0000000103097824 */ /* 0x000fc800078e0217 */
[----:B------:R-:W-:Y:S02]  /*04e0*/  @!P2 IMAD.MOV.U32 R21, RZ, RZ, R9 ;  /* 0x000000ffff15a224 */ /* 0x000fe400078e0009 */
[----:B-1----:R-:W-:Y:S02]  /*04f0*/  @!P2 IMAD R20, R17, R12, RZ ;  /* 0x0000000c1114a224 */ /* 0x002fe400078e02ff */
[----:B------:R-:W-:Y:S01]  /*0500*/  @!P1 IMAD R17, R15, R11, R8 ;  /* 0x0000000b0f119224 */ /* 0x000fe200078e0208 */
[-C--:B------:R-:W-:Y:S01]  /*0510*/  @!P1 MOV R8, R2.reuse ;  /* 0x0000000200089202 */ /* 0x080fe20000000f00 */
[----:B------:R-:W-:Y:S01]  /*0520*/  @!P2 IMAD R23, R16, R13, R20 ;  /* 0x0000000d1017a224 */ /* 0x000fe200078e0214 */
[----:B------:R-:W-:-:S03]  /*0530*/  @!P2 MOV R20, R2 ;  /* 0x000000020014a202 */ /* 0x000fc60000000f00 */
[----:B------:R-:W-:-:S04]  /*0540*/  @!P1 IMAD.WIDE.U32 R10, R15, R10, R8 ;  /* 0x0000000a0f0a9225 */ /* 0x000fc800078e0008 */
[----:B------:R-:W-:Y:S01]  /*0550*/  @!P2 IMAD.WIDE.U32 R12, R16, R12, R20 ;  /* 0x0000000c100ca225 */ /* 0x000fe200078e0014 */
[----:B------:R-:W-:Y:S02]  /*0560*/  @!P1 IADD3 R11, PT, PT, R11, R17, RZ ;  /* 0x000000110b0b9210 */ /* 0x000fe40007ffe0ff */
[----:B----4-:R-:W-:Y:S02]  /*0570*/  @!P1 LEA R6, P3, R10, R6, 0x2 ;  /* 0x000000060a069211 */ /* 0x010fe400078610ff */
[----:B------:R-:W-:Y:S02]  /*0580*/  @!P2 IADD3 R13, PT, PT, R13, R23, RZ ;  /* 0x000000170d0da210 */ /* 0x000fe40007ffe0ff */
[----:B0-----:R-:W-:Y:S02]  /*0590*/  @!P2 LEA R4, P4, R12, R4, 0x2 ;  /* 0x000000040c04a211 */ /* 0x001fe400078810ff */
[----:B------:R-:W-:Y:S02]  /*05a0*/  @!P1 LEA.HI.X R7, R10, R7, R11, 0x2, P3 ;  /* 0x000000070a079211 */ /* 0x000fe400018f140b */
[----:B------:R-:W-:-:S02]  /*05b0*/  CS2R R10, SRZ ;  /* 0x00000000000a7805 */ /* 0x000fc4000001ff00 */
[----:B------:R-:W-:Y:S02]  /*05c0*/  @!P2 LEA.HI.X R5, R12, R5, R13, 0x2, P4 ;  /* 0x000000050c05a211 */ /* 0x000fe400020f140d */
[----:B------:R-:W-:Y:S02]  /*05d0*/  CS2R R12, SRZ ;  /* 0x00000000000c7805 */ /* 0x000fe4000001ff00 */
[----:B------:R-:W3:Y:S04]  /*05e0*/  @!P1 LDG.E.64 R10, desc[UR14][R6.64] ;  /* 0x0000000e060a9981 */ /* 0x000ee8000c1e1b00 */
[----:B------:R-:W4:Y:S01]  /*05f0*/  @!P2 LDG.E.64 R12, desc[UR14][R4.64] ;  /* 0x0000000e040ca981 */ /* 0x000f22000c1e1b00 */
[C---:B--2---:R-:W-:Y:S01]  /*0600*/  ISETP.GT.AND P2, PT, R18.reuse, 0x1e, PT ;  /* 0x0000001e1200780c */ /* 0x044fe20003f44270 */
[----:B------:R-:W-:Y:S01]  /*0610*/  BSSY.RECONVERGENT B0, `(.L_x_2147) ;  /* 0x000002d000007945 */ /* 0x000fe20003800200 */
[----:B------:R-:W-:Y:S01]  /*0620*/  ISETP.GT.AND P3, PT, R18, 0xf, PT ;  /* 0x0000000f1200780c */ /* 0x000fe20003f64270 */
[----:B---3--:R-:W-:Y:S01]  /*0630*/  FMUL.FTZ R17, R11, R11 ;  /* 0x0000000b0b117220 */ /* 0x008fe20000410000 */
[----:B------:R-:W-:Y:S01]  /*0640*/  FADD.FTZ R16, R10, R11 ;  /* 0x0000000b0a107221 */ /* 0x000fe20000010000 */
[----:B----4-:R-:W-:-:S02]  /*0650*/  FMUL.FTZ R23, R13, R13 ;  /* 0x0000000d0d177220 */ /* 0x010fc40000410000 */
        /* <DEDUP_REMOVED lines=40> */
.L_x_2148:
[----:B------:R-:W-:Y:S05]  /*08e0*/  BSYNC.RECONVERGENT B0 ;  /* 0x0000000000007941 */ /* 0x000fea0003800200 */
.L_x_2147:
        /* <DEDUP_REMOVED lines=8> */
[----:B-12---:R-:W1:Y:S04]  /*0970*/  LDS.128 R4, [UR5+0x10] ;  /* 0x00001005ff047984 */ /* 0x006e680008000c00 */
[----:B---3--:R-:W0:Y:S01]  /*0980*/  LDS.64 R20, [UR5+0x20] ;  /* 0x00002005ff147984 */ /* 0x008e220008000a00 */
[----:B-1----:R-:W-:Y:S01]  /*0990*/  FADD.FTZ R23, R16, R4 ;  /* 0x0000000410177221 */ /* 0x002fe20000010000 */
[----:B------:R-:W-:-:S03]  /*09a0*/  FADD.FTZ R4, R17, R5 ;  /* 0x0000000511047221 */ /* 0x000fc60000010000 */
[----:B------:R-:W-:Y:S01]  /*09b0*/  FADD.FTZ R23, R23, R6 ;  /* 0x0000000617177221 */ /* 0x000fe20000010000 */
[----:B------:R-:W-:-:S03]  /*09c0*/  FADD.FTZ R4, R4, R7 ;  /* 0x0000000704047221 */ /* 0x000fc60000010000 */
[----:B0-----:R-:W-:Y:S01]  /*09d0*/  FADD.FTZ R16, R23, R20 ;  /* 0x0000001417107221 */ /* 0x001fe20000010000 */
[----:B------:R-:W-:-:S07]  /*09e0*/  FADD.FTZ R17, R4, R21 ;  /* 0x0000001504117221 */ /* 0x000fce0000010000 */
.L_x_2150:
[----:B------:R-:W-:Y:S05]  /*09f0*/  BSYNC.RECONVERGENT B0 ;  /* 0x0000000000007941 */ /* 0x000fea0003800200 */
.L_x_2149:
[----:B------:R-:W-:Y:S05]  /*0a00*/  @!P2 BRA `(.L_x_2151) ;  /* 0x0000000c00b4a947 */ /* 0x000fea0003800000 */
[----:B------:R-:W4:Y:S01]  /*0a10*/  LDC.64 R4, c[0x0][0x3b8] ;  /* 0x0000ee00ff047b82 */ /* 0x000f220000000a00 */
[----:B------:R-:W-:Y:S01]  /*0a20*/  ULOP3.LUT UR5, UR4, 0x1, URZ, 0xc0, !UPT ;  /* 0x0000000104057892 */ /* 0x000fe2000f8ec0ff */
[----:B------:R-:W-:-:S03]  /*0a30*/  ISETP.GE.U32.AND P2, PT, R19, 0x8, PT ;  /* 0x000000081300780c */ /* 0x000fc60003f46070 */
[----:B------:R-:W-:-:S06]  /*0a40*/  UIMAD UR5, UR5, UR19, URZ ;  /* 0x00000013050572a4 */ /* 0x000fcc000f8e02ff */
[----:B--2---:R-:W-:-:S04]  /*0a50*/  IMAD R6, R19, UR5, RZ ;  /* 0x0000000513067c24 */ /* 0x004fc8000f8e02ff */
[----:B-1----:R-:W-:-:S04]  /*0a60*/  IMAD.SHL.U32 R7, R6, 0x2, RZ ;  /* 0x0000000206077824 */ /* 0x002fc800078e00ff */
[----:B----4-:R-:W-:-:S03]  /*0a70*/  IMAD.WIDE R4, R7, 0x4, R4 ;  /* 0x0000000407047825 */ /* 0x010fc600078e0204 */
[----:B------:R-:W-:Y:S02]  /*0a80*/  R2UR UR16, R4 ;  /* 0x00000000041072ca */ /* 0x000fe400000e0000 */
[----:B------:R-:W-:Y:S01]  /*0a90*/  R2UR UR17, R5 ;  /* 0x00000000051172ca */ /* 0x000fe200000e0000 */
[----:B------:R-:W-:-:S14]  /*0aa0*/  @P3 BRA `(.L_x_2152) ;  /* 0x00000000006c3947 */ /* 0x000fdc0003800000 */
[----:B------:R-:W1:Y:S01]  /*0ab0*/  LDC.64 R4, c[0x0][0x3b0] ;  /* 0x0000ec00ff047b82 */ /* 0x000e620000000a00 */
        /* <DEDUP_REMOVED lines=8> */
[----:B------:R-:W-:Y:S01]  /*0b40*/  IMAD.U32 R6, RZ, RZ, UR10 ;  /* 0x0000000aff067e24 */ /* 0x000fe2000f8e00ff */
[----:B-1----:R-:W-:Y:S02]  /*0b50*/  LEA R4, P4, R7, R4, 0x2 ;  /* 0x0000000407047211 */ /* 0x002fe400078810ff */
        /* <DEDUP_REMOVED lines=10> */
[----:B-1----:R-:W-:Y:S05]  /*0c00*/  @!P4 BRA `(.L_x_2152) ;  /* 0x000000000014c947 */ /* 0x002fea0003800000 */
.L_x_2153:
[----:B------:R-:W2:Y:S04]  /*0c10*/  LDG.E.STRONG.GPU R6, desc[UR14][R4.64] ;  /* 0x0000000e04067981 */ /* 0x000ea8000c1ef900 */
[----:B--2---:R-:W-:Y:S01]  /*0c20*/  CCTL.IVALL ;  /* 0x00000000ff00798f */ /* 0x004fe20002000000 */
[----:B------:R-:W-:Y:S05]  /*0c30*/  YIELD ;  /* 0x0000000000007946 */ /* 0x000fea0003800000 */
[----:B------:R-:W-:-:S13]  /*0c40*/  ISETP.NE.AND P4, PT, R6, R21, PT ;  /* 0x000000150600720c */ /* 0x000fda0003f85270 */
[----:B------:R-:W-:Y:S05]  /*0c50*/  @P4 BRA `(.L_x_2153) ;  /* 0xfffffffc00ec4947 */ /* 0x000fea000383ffff */
.L_x_2152:
[----:B------:R-:W-:Y:S05]  /*0c60*/  WARPSYNC.ALL ;  /* 0x0000000000007948 */ /* 0x000fea0003800000 */
[----:B------:R-:W-:Y:S06]  /*0c70*/  BAR.SYNC.DEFER_BLOCKING 0x0 ;  /* 0x0000000000007b1d */ /* 0x000fec0000010000 */
[----:B------:R-:W-:Y:S01]  /*0c80*/  UMOV UR5, URZ ;  /* 0x000000ff00057c82 */ /* 0x000fe20008000000 */
[----:B------:R-:W-:Y:S05]  /*0c90*/  @!P2 BRA `(.L_x_2154) ;  /* 0x000000040098a947 */ /* 0x000fea0003800000 */
[----:B------:R-:W-:Y:S01]  /*0ca0*/  LOP3.LUT R14, R19, 0x7ffffff8, RZ, 0xc0, !PT ;  /* 0x7ffffff8130e7812 */ /* 0x000fe200078ec0ff */
[----:B------:R-:W-:Y:S02]  /*0cb0*/  UIMAD UR23, UR19, 0x7, UR6 ;  /* 0x00000007131778a4 */ /* 0x000fe4000f8e0206 */
[----:B------:R-:W-:Y:S02]  /*0cc0*/  UIMAD UR22, UR19, 0x5, UR6 ;  /* 0x00000005131678a4 */ /* 0x000fe4000f8e0206 */
[----:B------:R-:W-:Y:S02]  /*0cd0*/  ULEA UR21, UR19, UR6, 0x2 ;  /* 0x0000000613157291 */ /* 0x000fe4000f8e10ff */
[----:B------:R-:W-:Y:S02]  /*0ce0*/  UIMAD UR20, UR19, 0x3, UR6 ;  /* 0x00000003131478a4 */ /* 0x000fe4000f8e0206 */
[----:B------:R-:W-:Y:S02]  /*0cf0*/  UIMAD UR10, UR19, 0x6, UR6 ;  /* 0x00000006130a78a4 */ /* 0x000fe4000f8e0206 */
[----:B------:R-:W-:-:S02]  /*0d00*/  ULEA UR11, UR19, UR6, 0x1 ;  /* 0x00000006130b7291 */ /* 0x000fc4000f8e08ff */
[----:B------:R-:W-:Y:S02]  /*0d10*/  UIADD3 UR12, UPT, UPT, UR6, UR19, URZ ;  /* 0x00000013060c7290 */ /* 0x000fe4000fffe0ff */
[----:B------:R-:W-:Y:S01]  /*0d20*/  UIADD3 UR13, UPT, UPT, -UR18, URZ, URZ ;  /* 0x000000ff120d7290 */ /* 0x000fe2000fffe1ff */
[----:B------:R-:W-:Y:S01]  /*0d30*/  UMOV UR5, URZ ;  /* 0x000000ff00057c82 */ /* 0x000fe20008000000 */
[----:B------:R-:W-:-:S10]  /*0d40*/  UMOV UR9, UR6 ;  /* 0x0000000600097c82 */ /* 0x000fd40008000000 */
.L_x_2155:
        /* <DEDUP_REMOVED lines=24> */
[----:B------:R-:W-:Y:S01]  /*0ed0*/  MOV R23, UR27 ;  /* 0x0000001b00177c02 */ /* 0x000fe20008000f00 */
[----:B------:R-:W2:Y:S01]  /*0ee0*/  @!P4 LDG.E.64 R6, desc[UR14][R6.64] ;  /* 0x0000000e0606c981 */ /* 0x000ea2000c1e1b00 */
[----:B---3--:R-:W-:Y:S01]  /*0ef0*/  IMAD.U32 R20, RZ, RZ, UR24 ;  /* 0x00000018ff147e24 */ /* 0x008fe2000f8e00ff */
[----:B------:R-:W-:-:S03]  /*0f00*/  MOV R21, UR25 ;  /* 0x0000001900157c02 */ /* 0x000fc60008000f00 */
        /* <DEDUP_REMOVED lines=11> */
[----:B--2---:R-:W-:Y:S01]  /*0fc0*/  @!P4 FADD.FTZ R16, R16, R6 ;  /* 0x000000061010c221 */ /* 0x004fe20000010000 */
[----:B------:R-:W-:Y:S02]  /*0fd0*/  @!P4 FADD.FTZ R17, R17, R7 ;  /* 0x000000071111c221 */ /* 0x000fe40000010000 */
[----:B------:R-:W-:-:S02]  /*0fe0*/  ISETP.EQ.OR P4, PT, R4, UR18, P3 ;  /* 0x0000001204007c0c */ /* 0x000fc40009f82670 */
[----:B------:R-:W-:Y:S01]  /*0ff0*/  MOV R4, UR24 ;  /* 0x0000001800047c02 */ /* 0x000fe20008000f00 */
[----:B---3--:R-:W-:Y:S01]  /*1000*/  @!P6 FADD.FTZ R16, R16, R22 ;  /* 0x000000161010e221 */ /* 0x008fe20000010000 */
        /* <DEDUP_REMOVED lines=47> */
.L_x_2154:
        /* <DEDUP_REMOVED lines=41> */
[----:B------:R-:W-:Y:S02]  /*1590*/  MOV R20, UR10 ;  /* 0x0000000a00147c02 */ /* 0x000fe40008000f00 */
        /* <DEDUP_REMOVED lines=11> */
.L_x_2156:
        /* <DEDUP_REMOVED lines=19> */
[----:B------:R-:W2:Y:S01]  /*1780*/  @!P2 LDG.E.64 R6, desc[UR14][R6.64] ;  /* 0x0000000e0606a981 */ /* 0x000ea2000c1e1b00 */
[----:B------:R-:W-:-:S05]  /*1790*/  MOV R14, UR5 ;  /* 0x00000005000e7c02 */ /* 0x000fca0008000f00 */
[----:B------:R-:W-:-:S05]  /*17a0*/  VIADD R14, R14, 0x2 ;  /* 0x000000020e0e7836 */ /* 0x000fca0000000000 */
[----:B------:R-:W-:Y:S01]  /*17b0*/  R2UR UR5, R14 ;  /* 0x000000000e0572ca */ /* 0x000fe200000e0000 */
[----:B0--3--:R-:W-:Y:S01]  /*17c0*/  @!P4 FADD.FTZ R16, R16, R4 ;  /* 0x000000041010c221 */ /* 0x009fe20000010000 */
[----:B------:R-:W-:-:S03]  /*17d0*/  @!P4 FADD.FTZ R17, R17, R5 ;  /* 0x000000051111c221 */ /* 0x000fc60000010000 */
[----:B--2---:R-:W-:Y:S01]  /*17e0*/  @!P2 FADD.FTZ R16, R16, R6 ;  /* 0x000000061010a221 */ /* 0x004fe20000010000 */
[----:B------:R-:W-:-:S09]  /*17f0*/  @!P2 FADD.FTZ R17, R17, R7 ;  /* 0x000000071111a221 */ /* 0x000fd20000010000 */
.L_x_2157:
        /* <DEDUP_REMOVED lines=13> */
.L_x_2158:
[----:B------:R-:W-:Y:S05]  /*18d0*/  BSYNC.RECONVERGENT B0 ;  /* 0x0000000000007941 */ /* 0x000fea0003800200 */
.L_x_2151:
[----:B------:R-:W4:Y:S01]  /*18e0*/  S2UR UR9, SR_CgaCtaId ;  /* 0x00000000000979c3 */ /* 0x000f220000008800 */
[----:B------:R-:W0:Y:S01]  /*18f0*/  S2R R14, SR_TID.X ;  /* 0x00000000000e7919 */ /* 0x000e220000002100 */
[----:B------:R-:W1:Y:S01]  /*1900*/  LDCU UR10, c[0x0][0x414] ;  /* 0x00008280ff0a77ac */ /* 0x000e620008000800 */
[----:B------:R-:W-:Y:S01]  /*1910*/  MOV R23, UR8 ;  /* 0x0000000800177c02 */ /* 0x000fe20008000f00 */
[----:B------:R-:W-:-:S04]  /*1920*/  UMOV UR5, 0x400 ;  /* 0x0000040000057882 */ /* 0x000fc80000000000 */
[----:B---3--:R-:W3:Y:S08]  /*1930*/  @P0 LDC.64 R20, c[0x0][0x388] ;  /* 0x0000e200ff140b82 */ /* 0x008ef00000000a00 */
[----:B-12---:R-:W1:Y:S01]  /*1940*/  LDC.64 R6, c[0x0][0x398] ;  /* 0x0000e600ff067b82 */ /* 0x006e620000000a00 */
[----:B------:R-:W-:Y:S01]  /*1950*/  @P0 FMUL.FTZ R22, R16, UR10 ;  /* 0x0000000a10160c20 */ /* 0x000fe20008410000 */
[----:B----4-:R-:W-:-:S06]  /*1960*/  ULEA UR5, UR9, UR5, 0x18 ;  /* 0x0000000509057291 */ /* 0x010fcc000f8ec0ff */
[----:B------:R-:W2:Y:S01]  /*1970*/  LDC.64 R4, c[0x0][0x3a0] ;  /* 0x0000e800ff047b82 */ /* 0x000ea20000000a00 */
[----:B---3--:R-:W-:-:S04]  /*1980*/  @P0 IMAD.WIDE R20, R23, 0x8, R20 ;  /* 0x0000000817140825 */ /* 0x008fc800078e0214 */
[----:B------:R-:W-:Y:S01]  /*1990*/  @P0 FMUL.FTZ R23, R17, UR10 ;  /* 0x0000000a11170c20 */ /* 0x000fe20008410000 */
[----:B------:R-:W-:Y:S01]  /*19a0*/  @!P3 STS.64 [UR5+0x30], R16 ;  /* 0x00003010ff00b988 */ /* 0x000fe20008000a05 */
[----:B0-----:R-:W-:-:S03]  /*19b0*/  IMAD.SHL.U32 R14, R14, 0x2, RZ ;  /* 0x000000020e0e7824 */ /* 0x001fc600078e00ff */
[----:B------:R-:W-:Y:S02]  /*19c0*/  @P0 STG.E.64 desc[UR14][R20.64], R22 ;  /* 0x0000001614000986 */ /* 0x000fe4000c101b0e */
[----:B------:R-:W-:-:S04]  /*19d0*/  LOP3.LUT R27, R14, 0x2, RZ, 0xc0, !PT ;  /* 0x000000020e1b7812 */ /* 0x000fc800078ec0ff */
[----:B------:R-:W-:-:S05]  /*19e0*/  IADD3 R27, PT, PT, R27, R0, RZ ;  /* 0x000000001b1b7210 */ /* 0x000fca0007ffe0ff */
[----:B-1----:R-:W-:-:S04]  /*19f0*/  IMAD.WIDE R24, R27, 0x4, R6 ;  /* 0x000000041b187825 */ /* 0x002fc800078e0206 */
[----:B--2---:R-:W-:Y:S01]  /*1a00*/  IMAD.WIDE R6, R27, 0x4, R4 ;  /* 0x000000041b067825 */ /* 0x004fe200078e0204 */
[----:B------:R-:W-:Y:S06]  /*1a10*/  BAR.SYNC.DEFER_BLOCKING 0x0 ;  /* 0x0000000000007b1d */ /* 0x000fec0000010000 */
[----:B------:R0:W5:Y:S04]  /*1a20*/  LDG.E.64 R4, desc[UR14][R24.64] ;  /* 0x0000000e18047981 */ /* 0x000168000c1e1b00 */
[----:B------:R-:W5:Y:S01]  /*1a30*/  LDG.E.64 R6, desc[UR14][R6.64] ;  /* 0x0000000e06067981 */ /* 0x000f62000c1e1b00 */
[----:B------:R-:W-:Y:S03]  /*1a40*/  BSSY.RECONVERGENT B0, `(.L_x_2159) ;  /* 0x0000078000007945 */ /* 0x000fe60003800200 */
[----:B------:R-:W1:Y:S02]  /*1a50*/  LDS.64 R26, [UR5+0x30] ;  /* 0x00003005ff1a7984 */ /* 0x000e640008000a00 */
[----:B-1----:R-:W-:-:S04]  /*1a60*/  FMUL.FTZ R14, R26, UR10 ;  /* 0x0000000a1a0e7c20 */ /* 0x002fc80008410000 */
[----:B------:R-:W-:-:S04]  /*1a70*/  FMUL.FTZ R0, R14, R14 ;  /* 0x0000000e0e007220 */ /* 0x000fc80000410000 */
[----:B------:R-:W-:-:S05]  /*1a80*/  FFMA.FTZ R0, R27, UR10, -R0 ;  /* 0x0000000a1b007c23 */ /* 0x000fca0008010800 */
[----:B------:R-:W-:-:S13]  /*1a90*/  FSETP.GTU.FTZ.AND P2, PT, R0, RZ, PT ;  /* 0x000000ff0000720b */ /* 0x000fda0003f5c000 */
[----:B------:R-:W1:Y:S02]  /*1aa0*/  @P2 LDC R27, c[0x0][0x3a8] ;  /* 0x0000ea00ff1b2b82 */ /* 0x000e640000000800 */
[----:B-1----:R-:W-:Y:S01]  /*1ab0*/  @P2 FADD.FTZ R16, R0, R27 ;  /* 0x0000001b00102221 */ /* 0x002fe20000010000 */
[----:B------:R-:W-:-:S06]  /*1ac0*/  MOV R0, 0x3f800000 ;  /* 0x3f80000000007802 */ /* 0x000fcc0000000f00 */
[----:B------:R0:W1:Y:S01]  /*1ad0*/  @P2 MUFU.RSQ R0, R16 ;  /* 0x0000001000002308 */ /* 0x0000620000001400 */
[----:B------:R-:W-:Y:S05]  /*1ae0*/  BRA.U UP0, `(.L_x_2160) ;  /* 0x0000000100b87547 */ /* 0x000fea000b800000 */
[----:B------:R-:W2:Y:S01]  /*1af0*/  LDCU.64 UR12, c[0x0][0x3e8] ;  /* 0x00007d00ff0c77ac */ /* 0x000ea20008000a00 */
[----:B------:R-:W-:Y:S01]  /*1b00*/  SHF.R.S32.HI R20, RZ, 0x1f, R15 ;  /* 0x0000001fff147819 */ /* 0x000fe2000001140f */
[C---:B------:R-:W-:Y:S01]  /*1b10*/  VIADD R22, R15.reuse, 0x40 ;  /* 0x000000400f167836 */ /* 0x040fe20000000000 */
[----:B------:R-:W-:Y:S04]  /*1b20*/  BSSY.RECONVERGENT B1, `(.L_x_2161) ;  /* 0x0000018000017945 */ /* 0x000fe80003800200 */
[----:B------:R-:W-:Y:S02]  /*1b30*/  SHF.R.S32.HI R23, RZ, 0x1f, R22 ;  /* 0x0000001fff177819 */ /* 0x000fe40000011416 */
[----:B--2---:R-:W-:Y:S02]  /*1b40*/  ISETP.GE.U32.AND P1, PT, R15, UR12, PT ;  /* 0x0000000c0f007c0c */ /* 0x004fe4000bf26070 */
[----:B------:R-:W-:-:S02]  /*1b50*/  ISETP.GE.U32.AND P2, PT, R22, UR12, PT ;  /* 0x0000000c16007c0c */ /* 0x000fc4000bf46070 */
[----:B------:R-:W-:Y:S02]  /*1b60*/  ISETP.GE.AND.EX P1, PT, R20, UR13, PT, P1 ;  /* 0x0000000d14007c0c */ /* 0x000fe4000bf26310 */
[----:B------:R-:W-:-:S11]  /*1b70*/  ISETP.GE.AND.EX P2, PT, R23, UR13, PT, P2 ;  /* 0x0000000d17007c0c */ /* 0x000fd6000bf46320 */
[----:B------:R-:W-:Y:S05]  /*1b80*/  @P1 BRA `(.L_x_2162) ;  /* 0x0000000000441947 */ /* 0x000fea0003800000 */
[----:B------:R-:W2:Y:S01]  /*1b90*/  LDCU.64 UR16, c[0x0][0x3e0] ;  /* 0x00007c00ff1077ac */ /* 0x000ea20008000a00 */
[----:B0-----:R-:W-:Y:S01]  /*1ba0*/  MOV R16, R2 ;  /* 0x0000000200107202 */ /* 0x001fe20000000f00 */
[C---:B------:R-:W-:Y:S01]  /*1bb0*/  FADD.FTZ R21, -R14.reuse, R10 ;  /* 0x0000000a0e157221 */ /* 0x040fe20000010100 */
[----:B------:R-:W-:Y:S01]  /*1bc0*/  MOV R17, R9 ;  /* 0x0000000900117202 */ /* 0x000fe20000000f00 */
[----:B------:R-:W0:Y:S01]  /*1bd0*/  LDCU.64 UR10, c[0x0][0x380] ;  /* 0x00007000ff0a77ac */ /* 0x000e220008000a00 */
[----:B------:R-:W-:Y:S01]  /*1be0*/  FADD.FTZ R11, -R14, R11 ;  /* 0x0000000b0e0b7221 */ /* 0x000fe20000010100 */
[----:B-1----:R-:W-:-:S03]  /*1bf0*/  FMUL.FTZ R21, R21, R0 ;  /* 0x0000000015157220 */ /* 0x002fc60000410000 */
[----:B------:R-:W-:Y:S01]  /*1c00*/  FMUL.FTZ R24, R11, R0 ;  /* 0x000000000b187220 */ /* 0x000fe20000410000 */
[----:B--2---:R-:W-:Y:S02]  /*1c10*/  IMAD R20, R20, UR16, RZ ;  /* 0x0000001014147c24 */ /* 0x004fe4000f8e02ff */
[----:B------:R-:W-:-:S04]  /*1c20*/  IMAD.WIDE.U32 R16, R15, UR16, R16 ;  /* 0x000000100f107c25 */ /* 0x000fc8000f8e0010 */
[----:B------:R-:W-:Y:S01]  /*1c30*/  IMAD R25, R15, UR17, R20 ;  /* 0x000000110f197c24 */ /* 0x000fe2000f8e0214 */
[----:B0-----:R-:W-:Y:S01]  /*1c40*/  LEA R10, P1, R16, UR10, 0x2 ;  /* 0x0000000a100a7c11 */ /* 0x001fe2000f8210ff */
[----:B-----5:R-:W-:Y:S01]  /*1c50*/  FFMA.FTZ R20, R4, R21, R6 ;  /* 0x0000001504147223 */ /* 0x020fe20000010006 */
[----:B------:R-:W-:Y:S02]  /*1c60*/  FFMA.FTZ R21, R5, R24, R7 ;  /* 0x0000001805157223 */ /* 0x000fe40000010007 */
[----:B------:R-:W-:-:S04]  /*1c70*/  IADD3 R25, PT, PT, R17, R25, RZ ;  /* 0x0000001911197210 */ /* 0x000fc80007ffe0ff */
[----:B------:R-:W-:-:S05]  /*1c80*/  LEA.HI.X R11, R16, UR11, R25, 0x2, P1 ;  /* 0x0000000b100b7c11 */ /* 0x000fca00088f1419 */
[----:B------:R2:W-:Y:S02]  /*1c90*/  STG.E.64 desc[UR14][R10.64], R20 ;  /* 0x000000140a007986 */ /* 0x0005e4000c101b0e */
.L_x_2162:
[----:B------:R-:W-:Y:S05]  /*1ca0*/  BSYNC.RECONVERGENT B1 ;  /* 0x0000000000017941 */ /* 0x000fea0003800200 */
.L_x_2161:
[----:B------:R-:W-:Y:S05]  /*1cb0*/  @P2 BRA `(.L_x_2163) ;  /* 0x0000000400402947 */ /* 0x000fea0003800000 */
[----:B------:R-:W3:Y:S01]  /*1cc0*/  LDCU.64 UR10, c[0x0][0x3e0] ;  /* 0x00007c00ff0a77ac */ /* 0x000ee20008000a00 */
[----:B------:R-:W-:Y:S02]  /*1cd0*/  IMAD.MOV.U32 R3, RZ, RZ, R9 ;  /* 0x000000ffff037224 */ /* 0x000fe400078e0009 */
[C---:B------:R-:W-:Y:S01]  /*1ce0*/  FADD.FTZ R9, -R14.reuse, R12 ;  /* 0x0000000c0e097221 */ /* 0x040fe20000010100 */
[----:B------:R-:W-:Y:S01]  /*1cf0*/  FADD.FTZ R13, -R14, R13 ;  /* 0x0000000d0e0d7221 */ /* 0x000fe20000010100 */
[----:B------:R-:W4:Y:S02]  /*1d00*/  LDCU.64 UR12, c[0x0][0x380] ;  /* 0x00007000ff0c77ac */ /* 0x000f240008000a00 */
[-C--:B-1----:R-:W-:Y:S01]  /*1d10*/  FMUL.FTZ R9, R9, R0.reuse ;  /* 0x0000000009097220 */ /* 0x082fe20000410000 */
[----:B------:R-:W-:-:S03]  /*1d20*/  FMUL.FTZ R0, R13, R0 ;  /* 0x000000000d007220 */ /* 0x000fc60000410000 */
[----:B-----5:R-:W-:Y:S01]  /*1d30*/  FFMA.FTZ R4, R4, R9, R6 ;  /* 0x0000000904047223 */ /* 0x020fe20000010006 */
[----:B------:R-:W-:Y:S01]  /*1d40*/  FFMA.FTZ R5, R5, R0, R7 ;  /* 0x0000000005057223 */ /* 0x000fe20000010007 */
[----:B---3--:R-:W-:Y:S02]  /*1d50*/  IMAD R23, R23, UR10, RZ ;  /* 0x0000000a17177c24 */ /* 0x008fe4000f8e02ff */
[----:B------:R-:W-:-:S04]  /*1d60*/  IMAD.WIDE.U32 R2, R22, UR10, R2 ;  /* 0x0000000a16027c25 */ /* 0x000fc8000f8e0002 */
[----:B------:R-:W-:Y:S01]  /*1d70*/  IMAD R23, R22, UR11, R23 ;  /* 0x0000000b16177c24 */ /* 0x000fe2000f8e0217 */
[----:B----4-:R-:W-:-:S04]  /*1d80*/  LEA R8, P1, R2, UR12, 0x2 ;  /* 0x0000000c02087c11 */ /* 0x010fc8000f8210ff */
[----:B------:R-:W-:-:S04]  /*1d90*/  IADD3 R23, PT, PT, R3, R23, RZ ;  /* 0x0000001703177210 */ /* 0x000fc80007ffe0ff */
[----:B------:R-:W-:-:S05]  /*1da0*/  LEA.HI.X R9, R2, UR13, R23, 0x2, P1 ;  /* 0x0000000d02097c11 */ /* 0x000fca00088f1417 */
[----:B------:R3:W-:Y:S01]  /*1db0*/  STG.E.64 desc[UR14][R8.64], R4 ;  /* 0x0000000408007986 */ /* 0x0007e2000c101b0e */
[----:B------:R-:W-:Y:S05]  /*1dc0*/  BRA `(.L_x_2163) ;  /* 0x0000000000fc7947 */ /* 0x000fea0003800000 */
.L_x_2160:
[----:B------:R-:W-:Y:S04]  /*1dd0*/  BSSY.RECONVERGENT B1, `(.L_x_2164) ;  /* 0x000001e000017945 */ /* 0x000fe80003800200 */
[----:B------:R-:W-:Y:S05]  /*1de0*/  @P1 BRA `(.L_x_2165) ;  /* 0x0000000000701947 */ /* 0x000fea0003800000 */
[C---:B------:R-:W-:Y:S01]  /*1df0*/  FADD.FTZ R17, -R14.reuse, R10 ;  /* 0x0000000a0e117221 */ /* 0x040fe20000010100 */
[----:B------:R-:W-:Y:S01]  /*1e00*/  FADD.FTZ R11, -R14, R11 ;  /* 0x0000000b0e0b7221 */ /* 0x000fe20000010100 */
[----:B------:R-:W2:Y:S01]  /*1e10*/  LDCU.64 UR10, c[0x0][0x3e0] ;  /* 0x00007c00ff0a77ac */ /* 0x000ea20008000a00 */
[----:B------:R-:W-:Y:S01]  /*1e20*/  SHF.R.S32.HI R26, RZ, 0x1f, R15 ;  /* 0x0000001fff1a7819 */ /* 0x000fe2000001140f */
[-C--:B-1----:R-:W-:Y:S01]  /*1e30*/  FMUL.FTZ R17, R17, R0.reuse ;  /* 0x0000000011117220 */ /* 0x082fe20000410000 */
[----:B------:R-:W-:Y:S01]  /*1e40*/  FMUL.FTZ R20, R11, R0 ;  /* 0x000000000b147220 */ /* 0x000fe20000410000 */
[----:B------:R-:W1:Y:S01]  /*1e50*/  LDCU.64 UR12, c[0x0][0x380] ;  /* 0x00007000ff0c77ac */ /* 0x000e620008000a00 */
[----:B------:R-:W-:Y:S01]  /*1e60*/  MOV R11, R9 ;  /* 0x00000009000b7202 */ /* 0x000fe20000000f00 */
[----:B-----5:R-:W-:Y:S01]  /*1e70*/  FFMA.FTZ R21, R4, R17, R6 ;  /* 0x0000001104157223 */ /* 0x020fe20000010006 */
[----:B------:R-:W-:-:S03]  /*1e80*/  FFMA.FTZ R20, R5, R20, R7 ;  /* 0x0000001405147223 */ /* 0x000fc60000010007 */
[----:B------:R-:W-:Y:S01]  /*1e90*/  FMUL.FTZ R10, R21, -1.4426950216293334961 ;  /* 0xbfb8aa3b150a7820 */ /* 0x000fe20000410000 */
[----:B0-----:R-:W-:-:S05]  /*1ea0*/  FMUL.FTZ R16, R20, -1.4426950216293334961 ;  /* 0xbfb8aa3b14107820 */ /* 0x001fca0000410000 */
[----:B------:R-:W0:Y:S01]  /*1eb0*/  MUFU.EX2 R10, R10 ;  /* 0x0000000a000a7308 */ /* 0x000e220000000800 */
[----:B--2---:R-:W-:-:S04]  /*1ec0*/  IMAD R26, R26, UR10, RZ ;  /* 0x0000000a1a1a7c24 */ /* 0x004fc8000f8e02ff */
[----:B------:R-:W-:-:S03]  /*1ed0*/  IMAD R17, R15, UR11, R26 ;  /* 0x0000000b0f117c24 */ /* 0x000fc6000f8e021a */
[----:B------:R-:W2:Y:S01]  /*1ee0*/  MUFU.EX2 R16, R16 ;  /* 0x0000001000107308 */ /* 0x000ea20000000800 */
[----:B0-----:R-:W-:Y:S01]  /*1ef0*/  FADD.FTZ R22, R10, 1 ;  /* 0x3f8000000a167421 */ /* 0x001fe20000010000 */
[----:B------:R-:W-:-:S06]  /*1f00*/  MOV R10, R2 ;  /* 0x00000002000a7202 */ /* 0x000fcc0000000f00 */
[----:B------:R-:W0:Y:S01]  /*1f10*/  MUFU.RCP R22, R22 ;  /* 0x0000001600167308 */ /* 0x000e220000001000 */
[----:B------:R-:W-:-:S04]  /*1f20*/  IMAD.WIDE.U32 R10, R15, UR10, R10 ;  /* 0x0000000a0f0a7c25 */ /* 0x000fc8000f8e000a */
[----:B--2---:R-:W-:Y:S01]  /*1f30*/  FADD.FTZ R24, R16, 1 ;  /* 0x3f80000010187421 */ /* 0x004fe20000010000 */
[----:B------:R-:W-:Y:S01]  /*1f40*/  IMAD.IADD R17, R11, 0x1, R17 ;  /* 0x000000010b117824 */ /* 0x000fe200078e0211 */
[C---:B-1----:R-:W-:Y:S02]  /*1f50*/  LEA R16, P1, R10.reuse, UR12, 0x2 ;  /* 0x0000000c0a107c11 */ /* 0x042fe4000f8210ff */
[----:B------:R-:W1:Y:S02]  /*1f60*/  MUFU.RCP R23, R24 ;  /* 0x0000001800177308 */ /* 0x000e640000001000 */
[----:B------:R-:W-:Y:S01]  /*1f70*/  LEA.HI.X R17, R10, UR13, R17, 0x2, P1 ;  /* 0x0000000d0a117c11 */ /* 0x000fe200088f1411 */
[----:B0-----:R-:W-:Y:S01]  /*1f80*/  FMUL.FTZ R22, R21, R22 ;  /* 0x0000001615167220 */ /* 0x001fe20000410000 */
[----:B-1----:R-:W-:-:S05]  /*1f90*/  FMUL.FTZ R23, R20, R23 ;  /* 0x0000001714177220 */ /* 0x002fca0000410000 */
[----:B------:R2:W-:Y:S02]  /*1fa0*/  STG.E.64 desc[UR14][R16.64], R22 ;  /* 0x0000001610007986 */ /* 0x0005e4000c101b0e */
.L_x_2165:
[----:B------:R-:W-:Y:S05]  /*1fb0*/  BSYNC.RECONVERGENT B1 ;  /* 0x0000000000017941 */ /* 0x000fea0003800200 */
.L_x_2164:
[----:B------:R-:W3:Y:S01]  /*1fc0*/  LDCU.64 UR10, c[0x0][0x3e8] ;  /* 0x00007d00ff0a77ac */ /* 0x000ee20008000a00 */
[----:B------:R-:W-:-:S04]  /*1fd0*/  IADD3 R10, PT, PT, R15, 0x40, RZ ;  /* 0x000000400f0a7810 */ /* 0x000fc80007ffe0ff */
[----:B------:R-:W-:Y:S02]  /*1fe0*/  SHF.R.S32.HI R11, RZ, 0x1f, R10 ;  /* 0x0000001fff0b7819 */ /* 0x000fe4000001140a */
[----:B---3--:R-:W-:-:S04]  /*1ff0*/  ISETP.GE.U32.AND P1, PT, R10, UR10, PT ;  /* 0x0000000a0a007c0c */ /* 0x008fc8000bf26070 */
[----:B------:R-:W-:-:S13]  /*2000*/  ISETP.GE.AND.EX P1, PT, R11, UR11, PT, P1 ;  /* 0x0000000b0b007c0c */ /* 0x000fda000bf26310 */
[----:B------:R-:W-:Y:S05]  /*2010*/  @P1 BRA `(.L_x_2163) ;  /* 0x0000000000681947 */ /* 0x000fea0003800000 */
[C---:B------:R-:W-:Y:S01]  /*2020*/  FADD.FTZ R3, -R14.reuse, R12 ;  /* 0x0000000c0e037221 */ /* 0x040fe20000010100 */
[----:B------:R-:W-:Y:S01]  /*2030*/  FADD.FTZ R13, -R14, R13 ;  /* 0x0000000d0e0d7221 */ /* 0x000fe20000010100 */
[----:B------:R-:W3:Y:S02]  /*2040*/  LDCU.64 UR10, c[0x0][0x3e0] ;  /* 0x00007c00ff0a77ac */ /* 0x000ee40008000a00 */
[-C--:B-1----:R-:W-:Y:S01]  /*2050*/  FMUL.FTZ R3, R3, R0.reuse ;  /* 0x0000000003037220 */ /* 0x082fe20000410000 */
[----:B------:R-:W1:Y:S03]  /*2060*/  LDCU.64 UR12, c[0x0][0x380] ;  /* 0x00007000ff0c77ac */ /* 0x000e660008000a00 */
[----:B-----5:R-:W-:Y:S01]  /*2070*/  FFMA.FTZ R4, R4, R3, R6 ;  /* 0x0000000304047223 */ /* 0x020fe20000010006 */
[----:B------:R-:W-:Y:S01]  /*2080*/  FMUL.FTZ R6, R13, R0 ;  /* 0x000000000d067220 */ /* 0x000fe20000410000 */
[----:B------:R-:W-:-:S02]  /*2090*/  MOV R3, R9 ;  /* 0x0000000900037202 */ /* 0x000fc40000000f00 */
[----:B------:R-:W-:Y:S01]  /*20a0*/  FMUL.FTZ R0, R4, -1.4426950216293334961 ;  /* 0xbfb8aa3b04007820 */ /* 0x000fe20000410000 */
[----:B------:R-:W-:-:S04]  /*20b0*/  FFMA.FTZ R13, R5, R6, R7 ;  /* 0x00000006050d7223 */ /* 0x000fc80000010007 */
[----:B------:R-:W-:Y:S01]  /*20c0*/  FMUL.FTZ R6, R13, -1.4426950216293334961 ;  /* 0xbfb8aa3b0d067820 */ /* 0x000fe20000410000 */
[----:B------:R-:W4:Y:S01]  /*20d0*/  MUFU.EX2 R0, R0 ;  /* 0x0000000000007308 */ /* 0x000f220000000800 */
[----:B---3--:R-:W-:Y:S02]  /*20e0*/  IMAD R11, R11, UR10, RZ ;  /* 0x0000000a0b0b7c24 */ /* 0x008fe4000f8e02ff */
[----:B------:R-:W-:-:S05]  /*20f0*/  IMAD.WIDE.U32 R2, R10, UR10, R2 ;  /* 0x0000000a0a027c25 */ /* 0x000fca000f8e0002 */
[----:B------:R-:W3:Y:S01]  /*2100*/  MUFU.EX2 R6, R6 ;  /* 0x0000000600067308 */ /* 0x000ee20000000800 */
[----:B------:R-:W-:-:S05]  /*2110*/  IMAD R11, R10, UR11, R11 ;  /* 0x0000000b0a0b7c24 */ /* 0x000fca000f8e020b */
[----:B------:R-:W-:Y:S01]  /*2120*/  IADD3 R11, PT, PT, R3, R11, RZ ;  /* 0x0000000b030b7210 */ /* 0x000fe20007ffe0ff */
[----:B----4-:R-:W-:-:S06]  /*2130*/  FADD.FTZ R5, R0, 1 ;  /* 0x3f80000000057421 */ /* 0x010fcc0000010000 */
[----:B------:R-:W4:Y:S01]  /*2140*/  MUFU.RCP R5, R5 ;  /* 0x0000000500057308 */ /* 0x000f220000001000 */
[----:B---3--:R-:W-:Y:S01]  /*2150*/  FADD.FTZ R8, R6, 1 ;  /* 0x3f80000006087421 */ /* 0x008fe20000010000 */
[----:B-1----:R-:W-:-:S04]  /*2160*/  LEA R6, P1, R2, UR12, 0x2 ;  /* 0x0000000c02067c11 */ /* 0x002fc8000f8210ff */
[----:B------:R-:W-:Y:S02]  /*2170*/  LEA.HI.X R7, R2, UR13, R11, 0x2, P1 ;  /* 0x0000000d02077c11 */ /* 0x000fe400088f140b */
[----:B------:R-:W1:Y:S01]  /*2180*/  MUFU.RCP R8, R8 ;  /* 0x0000000800087308 */ /* 0x000e620000001000 */
[----:B----4-:R-:W-:Y:S01]  /*2190*/  FMUL.FTZ R4, R4, R5 ;  /* 0x0000000504047220 */ /* 0x010fe20000410000 */
[----:B-1----:R-:W-:-:S05]  /*21a0*/  FMUL.FTZ R5, R13, R8 ;  /* 0x000000080d057220 */ /* 0x002fca0000410000 */
[----:B------:R4:W-:Y:S02]  /*21b0*/  STG.E.64 desc[UR14][R6.64], R4 ;  /* 0x0000000406007986 */ /* 0x0009e4000c101b0e */
.L_x_2163:
[----:B------:R-:W-:Y:S05]  /*21c0*/  BSYNC.RECONVERGENT B0 ;  /* 0x0000000000007941 */ /* 0x000fea0003800200 */
.L_x_2159:
[----:B------:R-:W-:Y:S02]  /*21d0*/  UIADD3 UR8, UPT, UPT, UR19, UR8, URZ ;  /* 0x0000000813087290 */ /* 0x000fe4000fffe0ff */
[----:B------:R-:W-:Y:S02]  /*21e0*/  UIADD3 UR4, UPT, UPT, UR4, 0x1, URZ ;  /* 0x0000000104047890 */ /* 0x000fe4000fffe0ff */
[----:B------:R-:W-:-:S09]  /*21f0*/  UISETP.GE.AND UP1, UPT, UR8, UR7, UPT ;  /* 0x000000070800728c */ /* 0x000fd2000bf26270 */
[----:B------:R-:W-:Y:S05]  /*2200*/  BRA.U !UP1, `(.L_x_2166) ;  /* 0xffffffdd09e47547 */ /* 0x000fea000b83ffff */
[----:B------:R-:W-:Y:S05]  /*2210*/  EXIT ;  /* 0x000000000000794d */ /* 0x000fea0003800000 */
.L_x_2167:
        /* <DEDUP_REMOVED lines=14> */
.L_x_2528:


//--------------------- .text._Z35group_norm_nhwc_fwd_one_pass_kernelI11Fp32IOFp32WLi256ELi4ELi128EEv26Group_norm_nhwc_fwd_params --------------------------
	.section	.text._Z35group_norm_nhwc_fwd_one_pass_kernelI11Fp32IOFp32WLi256ELi4ELi128EEv26Group_norm_nhwc_fwd_params,"ax",@progbits
	.align	128
        .global         _Z35group_norm_nhwc_fwd_one_pass_kernelI11Fp32IOFp32WLi256ELi4ELi128EEv26Group_norm_nhwc_fwd_params
        .type           _Z35group_norm_nhwc_fwd_one_pass_kernelI11Fp32IOFp32WLi256ELi4ELi128EEv26Group_norm_nhwc_fwd_params,@function
        .size           _Z35group_norm_nhwc_fwd_one_pass_kernelI11Fp32IOFp32WLi256ELi4ELi128EEv26Group_norm_nhwc_fwd_params,(.L_x_2529 - _Z35group_norm_nhwc_fwd_one_pass_kernelI11Fp32IOFp32WLi256ELi4ELi128EEv26Group_norm_nhwc_fwd_params)
        .other          _Z35group_norm_nhwc_fwd_one_pass_kernelI11Fp32IOFp32WLi256ELi4ELi128EEv26Group_norm_nhwc_fwd_params,@"STO_CUDA_ENTRY STV_DEFAULT"
_Z35group_norm_nhwc_fwd_one_pass_kernelI11Fp32IOFp32WLi256ELi4ELi128EEv26Group_norm_nhwc_fwd_params:
.text._Z35group_norm_nhwc_fwd_one_pass_kernelI11Fp32IOFp32WLi256ELi4ELi128EEv26Group_norm_nhwc_fwd_params:
        /* <DEDUP_REMOVED lines=9> */
[----:B------:R-:W1:Y:S01]  /*0090*/  S2UR UR20, SR_CTAID.X ;  /* 0x00000000001479c3 */ /* 0x000e620000002500 */
[----:B------:R-:W2:Y:S01]  /*00a0*/  LDCU UR5, c[0x0][0x404] ;  /* 0x00008080ff0577ac */ /* 0x000ea20008000800 */
[----:B------:R-:W3:Y:S01]  /*00b0*/  S2R R27, SR_LANEID ;  /* 0x00000000001b7919 */ /* 0x000ee20000000000 */
[----:B------:R-:W4:Y:S05]  /*00c0*/  LDCU UR21, c[0x0][0x374] ;  /* 0x00006e80ff1577ac */ /* 0x000f2a0008000800 */
[----:B------:R-:W5:Y:S01]  /*00d0*/  LDC R0, c[0x0][0x370] ;  /* 0x0000dc00ff007b82 */ /* 0x000f620000000800 */
[----:B------:R-:W4:Y:S01]  /*00e0*/  LDCU.64 UR10, c[0x0][0x388] ;  /* 0x00007100ff0a77ac */ /* 0x000f220008000a00 */
[----:B------:R-:W1:Y:S06]  /*00f0*/  LDCU.U8 UR9, c[0x0][0x3fc] ;  /* 0x00007f80ff0977ac */ /* 0x000e6c0008000000 */
[----:B------:R-:W3:Y:S01]  /*0100*/  S2UR UR4, SR_CgaCtaId ;  /* 0x00000000000479c3 */ /* 0x000ee20000008800 */
[----:B------:R-:W-:Y:S01]  /*0110*/  UMOV UR8, 0x400 ;  /* 0x0000040000087882 */ /* 0x000fe20000000000 */
[----:B------:R-:W3:Y:S01]  /*0120*/  LDCU.64 UR16, c[0x0][0x358] ;  /* 0x00006b00ff1077ac */ /* 0x000ee20008000a00 */
[----:B--2---:R-:W-:-:S02]  /*0130*/  MOV R3, UR5 ;  /* 0x0000000500037c02 */ /* 0x004fc40008000f00 */
[----:B----4-:R-:W-:Y:S02]  /*0140*/  ISETP.NE.U32.AND P1, PT, RZ, UR10, PT ;  /* 0x0000000aff007c0c */ /* 0x010fe4000bf25070 */
[----:B0-----:R-:W-:Y:S01]  /*0150*/  SHF.R.U32.HI R2, RZ, 0x1, R4 ;  /* 0x00000001ff027819 */ /* 0x001fe20000011604 */
[----:B-1----:R-:W-:Y:S01]  /*0160*/  UISETP.NE.AND UP0, UPT, UR9, URZ, UPT ;  /* 0x000000ff0900728c */ /* 0x002fe2000bf05270 */
[C---:B------:R-:W-:Y:S02]  /*0170*/  LOP3.LUT P0, RZ, R4.reuse, UR20, RZ, 0xfc, !PT ;  /* 0x0000001404ff7c12 */ /* 0x040fe4000f80fcff */
[----:B------:R-:W-:Y:S01]  /*0180*/  SHF.L.U32 R28, R4, 0x1, RZ ;  /* 0x00000001041c7819 */ /* 0x000fe200000006ff */
[----:B------:R-:W-:Y:S01]  /*0190*/  IMAD R2, R3, UR20, R2 ;  /* 0x0000001403027c24 */ /* 0x000fe2000f8e0202 */
[----:B------:R-:W-:Y:S01]  /*01a0*/  SHF.R.U32.HI R29, RZ, 0x2, R4 ;  /* 0x00000002ff1d7819 */ /* 0x000fe20000011604 */
[----:B------:R-:W-:Y:S01]  /*01b0*/  UMOV UR9, UR6 ;  /* 0x0000000600097c82 */ /* 0x000fe20008000000 */
[----:B------:R-:W-:Y:S01]  /*01c0*/  ISETP.NE.AND.EX P0, PT, RZ, UR11, !P0, P1 ;  /* 0x0000000bff007c0c */ /* 0x000fe2000c705310 */
[----:B---3--:R-:W-:Y:S01]  /*01d0*/  ULEA UR8, UR4, UR8, 0x18 ;  /* 0x0000000804087291 */ /* 0x008fe2000f8ec0ff */
[----:B------:R-:W-:-:S02]  /*01e0*/  LOP3.LUT R28, R28, 0x2, RZ, 0xc0, !PT ;  /* 0x000000021c1c7812 */ /* 0x000fc400078ec0ff */
[----:B------:R-:W-:Y:S01]  /*01f0*/  LOP3.LUT R29, R29, 0xf8, RZ, 0xc0, !PT ;  /* 0x000000f81d1d7812 */ /* 0x000fe200078ec0ff */
[----:B------:R-:W-:Y:S01]  /*0200*/  UMOV UR4, URZ ;  /* 0x000000ff00047c82 */ /* 0x000fe20008000000 */
[----:B-----5:R-:W-:Y:S02]  /*0210*/  LOP3.LUT R26, R0, 0x7ffffff8, RZ, 0xc0, !PT ;  /* 0x7ffffff8001a7812 */ /* 0x020fe400078ec0ff */
[----:B------:R-:W-:-:S07]  /*0220*/  SHF.R.S32.HI R3, RZ, 0x1f, R2 ;  /* 0x0000001fff037819 */ /* 0x000fce0000011402 */
.L_x_2195:
[----:B0-----:R-:W0:Y:S01]  /*0230*/  LDCU UR5, c[0x0][0x3f8] ;  /* 0x00007f00ff0577ac */ /* 0x001e220008000800 */
[----:B------:R-:W-:Y:S02]  /*0240*/  IABS R10, UR9 ;  /* 0x00000009000a7c13 */ /* 0x000fe40008000000 */
[----:B------:R-:W-:Y:S01]  /*0250*/  IADD3 R17, PT, PT, R2, 0x40, RZ ;  /* 0x0000004002117810 */ /* 0x000fe20007ffe0ff */
[----:B-1----:R-:W1:Y:S01]  /*0260*/  LDCU.64 UR18, c[0x0][0x3e8] ;  /* 0x00007d00ff1277ac */ /* 0x002e620008000a00 */
[----:B0-----:R-:W-:-:S04]  /*0270*/  MOV R4, UR5 ;  /* 0x0000000500047c02 */ /* 0x001fc80008000f00 */
[----:B--2---:R-:W-:Y:S02]  /*0280*/  IABS R7, R4 ;  /* 0x0000000400077213 */ /* 0x004fe40000000000 */
        /* <DEDUP_REMOVED lines=11> */
[----:B------:R-:W-:Y:S01]  /*0340*/  IMAD R9, R8, R7, RZ ;  /* 0x0000000708097224 */ /* 0x000fe200078e02ff */
[----:B------:R-:W-:-:S04]  /*0350*/  MOV R8, R10 ;  /* 0x0000000a00087202 */ /* 0x000fc80000000f00 */
[----:B------:R-:W-:-:S05]  /*0360*/  R2UR UR12, R8 ;  /* 0x00000000080c72ca */ /* 0x000fca00000e0000 */
[----:B------:R-:W-:Y:S01]  /*0370*/  IMAD.HI.U32 R9, R5, R9, UR10 ;  /* 0x0000000a05097e27 */ /* 0x000fe2000f8e0009 */
[----:B------:R-:W-:-:S04]  /*0380*/  IADD3 R5, PT, PT, R2, 0x80, RZ ;  /* 0x0000008002057810 */ /* 0x000fc80007ffe0ff */
[----:B------:R-:W-:Y:S02]  /*0390*/  R2UR UR10, R9 ;  /* 0x00000000090a72ca */ /* 0x000fe400000e0000 */
[----:B------:R-:W-:Y:S02]  /*03a0*/  SHF.R.S32.HI R9, RZ, 0x1f, R17 ;  /* 0x0000001fff097819 */ /* 0x000fe40000011411 */
[----:B------:R-:W-:Y:S02]  /*03b0*/  SHF.R.S32.HI R11, RZ, 0x1f, R5 ;  /* 0x0000001fff0b7819 */ /* 0x000fe40000011405 */
[----:B------:R-:W-:-:S07]  /*03c0*/  ISETP.GE.AND.EX P2, PT, R9, UR19, PT, P2 ;  /* 0x0000001309007c0c */ /* 0x000fce000bf46320 */
[----:B------:R-:W-:Y:S02]  /*03d0*/  UIMAD.WIDE.U32 UR10, UR10, UR12, URZ ;  /* 0x0000000c0a0a72a5 */ /* 0x000fe4000f8e00ff */
[----:B------:R-:W-:-:S04]  /*03e0*/  ULOP3.LUT UR10, UR9, UR5, URZ, 0x3c, !UPT ;  /* 0x00000005090a7292 */ /* 0x000fc8000f8e3cff */
[----:B------:R-:W-:Y:S01]  /*03f0*/  IMAD R4, RZ, RZ, -UR11 ;  /* 0x8000000bff047e24 */ /* 0x000fe2000f8e02ff */
[----:B------:R-:W0:Y:S03]  /*0400*/  @!P2 LDC.64 R20, c[0x0][0x3e0] ;  /* 0x0000f800ff14ab82 */ /* 0x000e260000000a00 */
[C---:B------:R-:W-:Y:S01]  /*0410*/  IMAD R4, R7.reuse, R4, UR12 ;  /* 0x0000000c07047e24 */ /* 0x040fe2000f8e0204 */
[----:B------:R-:W1:Y:S04]  /*0420*/  LDCU.64 UR12, c[0x0][0x3f0] ;  /* 0x00007e00ff0c77ac */ /* 0x000e680008000a00 */
[----:B------:R-:W-:Y:S01]  /*0430*/  ISETP.GT.U32.AND P1, PT, R7, R4, PT ;  /* 0x000000040700720c */ /* 0x000fe20003f24070 */
[----:B------:R-:W2:-:S12]  /*0440*/  @!P2 LDC.64 R18, c[0x0][0x390] ;  /* 0x0000e400ff12ab82 */ /* 0x000e980000000a00 */
[----:B------:R-:W-:Y:S01]  /*0450*/  VOTEU.ANY UP1, P1 ;  /* 0x0000000000ff7886 */ /* 0x000fe20000820100 */
[----:B------:R-:W-:Y:S02]  /*0460*/  PLOP3.LUT P1, PT, PT, PT, UP1, 0x80, 0x8 ;  /* 0x000000000008781c */ /* 0x000fe40003f2f018 */
[----:B-1---5:R-:W-:Y:S02]  /*0470*/  MOV R13, UR12 ;  /* 0x0000000c000d7c02 */ /* 0x022fe40008000f00 */
[----:B------:R-:W-:Y:S02]  /*0480*/  @!UP1 UIADD3 UR11, UPT, UPT, UR11, 0x1, URZ ;  /* 0x000000010b0b9890 */ /* 0x000fe4000fffe0ff */
[----:B------:R-:W-:-:S07]  /*0490*/  UISETP.GE.AND UP1, UPT, UR10, URZ, UPT ;  /* 0x000000ff0a00728c */ /* 0x000fce000bf26270 */
[----:B------:R-:W-:-:S04]  /*04a0*/  @!P1 IADD3 R4, PT, PT, R4, -R7, RZ ;  /* 0x8000000704049210 */ /* 0x000fc80007ffe0ff */
[----:B------:R-:W-:Y:S01]  /*04b0*/  ISETP.GE.U32.AND P1, PT, R4, R7, PT ;  /* 0x000000070400720c */ /* 0x000fe20003f26070 */
[----:B0-----:R-:W-:-:S04]  /*04c0*/  @!P2 IMAD R4, R9, R20, RZ ;  /* 0x000000140904a224 */ /* 0x001fc800078e02ff */
[----:B------:R-:W-:Y:S02]  /*04d0*/  @!P2 IMAD R21, R17, R21, R4 ;  /* 0x000000151115a224 */ /* 0x000fe400078e0204 */
[----:B------:R-:W-:-:S05]  /*04e0*/  VIADD R4, R2, 0xc0 ;  /* 0x000000c002047836 */ /* 0x000fca0000000000 */
[----:B------:R-:W-:Y:S01]  /*04f0*/  ISETP.GE.U32.AND P4, PT, R4, UR18, PT ;  /* 0x0000001204007c0c */ /* 0x000fe2000bf86070 */
[----:B------:R-:W-:Y:S01]  /*0500*/  VOTEU.ANY UP2, P1 ;  /* 0x0000000000ff7886 */ /* 0x000fe20000840100 */
[----:B------:R-:W-:-:S04]  /*0510*/  ISETP.GE.U32.AND P1, PT, R5, UR18, PT ;  /* 0x0000001205007c0c */ /* 0x000fc8000bf26070 */
[----:B------:R-:W-:Y:S01]  /*0520*/  @UP2 UIADD3 UR11, UPT, UPT, UR11, 0x1, URZ ;  /* 0x000000010b0b2890 */ /* 0x000fe2000fffe0ff */
[----:B------:R-:W-:Y:S01]  /*0530*/  ISETP.GE.AND.EX P1, PT, R11, UR19, PT, P1 ;  /* 0x000000130b007c0c */ /* 0x000fe2000bf26310 */
[----:B------:R-:W-:Y:S02]  /*0540*/  UISETP.NE.AND UP2, UPT, UR5, URZ, UPT ;  /* 0x000000ff0500728c */ /* 0x000fe4000bf45270 */
[----:B------:R-:W-:-:S09]  /*0550*/  @!UP1 UIADD3 UR11, UPT, UPT, -UR11, URZ, URZ ;  /* 0x000000ff0b0b9290 */ /* 0x000fd2000fffe1ff */
[----:B------:R-:W-:Y:S01]  /*0560*/  @!UP2 ULOP3.LUT UR11, URZ, UR5, URZ, 0x33, !UPT ;  /* 0x00000005ff0ba292 */ /* 0x000fe2000f8e33ff */
[----:B------:R-:W0:Y:S03]  /*0570*/  @!P1 LDC.64 R14, c[0x0][0x3e0] ;  /* 0x0000f800ff0e9b82 */ /* 0x000e260000000a00 */
[----:B------:R-:W-:-:S04]  /*0580*/  UIADD3 UR10, UPT, UPT, -UR11, URZ, URZ ;  /* 0x000000ff0b0a7290 */ /* 0x000fc8000fffe1ff */
[----:B------:R-:W-:Y:S02]  /*0590*/  UIMAD UR10, UR5, UR10, UR9 ;  /* 0x0000000a050a72a4 */ /* 0x000fe4000f8e0209 */
[----:B------:R-:W-:Y:S02]  /*05a0*/  USHF.R.S32.HI UR5, URZ, 0x1f, UR11 ;  /* 0x0000001fff057899 */ /* 0x000fe4000801140b */
[----:B------:R-:W-:Y:S02]  /*05b0*/  USHF.L.U32 UR10, UR10, 0x2, URZ ;  /* 0x000000020a0a7899 */ /* 0x000fe400080006ff */
[----:B------:R-:W-:Y:S02]  /*05c0*/  UIMAD UR5, UR5, UR12, URZ ;  /* 0x0000000c050572a4 */ /* 0x000fe4000f8e02ff */
[----:B------:R-:W-:Y:S02]  /*05d0*/  USHF.R.S32.HI UR14, URZ, 0x1f, UR10 ;  /* 0x0000001fff0e7899 */ /* 0x000fe4000801140a */
[----:B------:R-:W-:Y:S01]  /*05e0*/  LOP3.LUT R6, R28, UR10, RZ, 0xfc, !PT ;  /* 0x0000000a1c067c12 */ /* 0x000fe2000f8efcff */
[----:B------:R-:W-:-:S03]  /*05f0*/  UIMAD UR5, UR11, UR13, UR5 ;  /* 0x0000000d0b0572a4 */ /* 0x000fc6000f8e0205 */
[----:B------:R-:W-:Y:S02]  /*0600*/  IMAD.U32 R7, RZ, RZ, UR14 ;  /* 0x0000000eff077e24 */ /* 0x000fe4000f8e00ff */
[----:B0-----:R-:W-:Y:S02]  /*0610*/  @!P1 IMAD R10, R11, R14, RZ ;  /* 0x0000000e0b0a9224 */ /* 0x001fe400078e02ff */
[----:B------:R-:W-:Y:S02]  /*0620*/  IMAD.WIDE.U32 R6, R13, UR11, R6 ;  /* 0x0000000b0d067c25 */ /* 0x000fe4000f8e0006 */
[----:B------:R-:W0:Y:S03]  /*0630*/  @!P1 LDC.64 R12, c[0x0][0x390] ;  /* 0x0000e400ff0c9b82 */ /* 0x000e260000000a00 */
[----:B------:R-:W-:Y:S02]  /*0640*/  IADD3 R9, PT, PT, R7, UR5, RZ ;  /* 0x0000000507097c10 */ /* 0x000fe4000fffe0ff */
[----:B------:R-:W-:-:S02]  /*0650*/  @!P2 MOV R8, R6 ;  /* 0x000000060008a202 */ /* 0x000fc40000000f00 */
[----:B------:R-:W-:-:S03]  /*0660*/  @!P1 MOV R11, R9 ;  /* 0x00000009000b9202 */ /* 0x000fc60000000f00 */
[----:B------:R-:W-:-:S04]  /*0670*/  @!P2 IMAD.WIDE.U32 R16, R17, R20, R8 ;  /* 0x000000141110a225 */ /* 0x000fc800078e0008 */
[----:B------:R-:W-:Y:S01]  /*0680*/  @!P1 IMAD R20, R5, R15, R10 ;  /* 0x0000000f05149224 */ /* 0x000fe200078e020a */
[----:B------:R-:W-:Y:S02]  /*0690*/  @!P1 MOV R10, R6 ;  /* 0x00000006000a9202 */ /* 0x000fe40000000f00 */
[----:B------:R-:W-:Y:S02]  /*06a0*/  @!P2 IADD3 R21, PT, PT, R17, R21, RZ ;  /* 0x000000151115a210 */ /* 0x000fe40007ffe0ff */
[C---:B--2---:R-:W-:Y:S01]  /*06b0*/  @!P2 LEA R18, P5, R16.reuse, R18, 0x2 ;  /* 0x000000121012a211 */ /* 0x044fe200078a10ff */
[----:B------:R-:W-:Y:S01]  /*06c0*/  @!P1 IMAD.WIDE.U32 R14, R5, R14, R10 ;  /* 0x0000000e050e9225 */ /* 0x000fe200078e000a */
[----:B------:R-:W-:Y:S01]  /*06d0*/  SHF.R.S32.HI R5, RZ, 0x1f, R4 ;  /* 0x0000001fff057819 */ /* 0x000fe20000011404 */
[----:B------:R-:W1:Y:S01]  /*06e0*/  @!P3 LDC.64 R10, c[0x0][0x3e0] ;  /* 0x0000f800ff0abb82 */ /* 0x000e620000000a00 */
[----:B------:R-:W-:Y:S01]  /*06f0*/  @!P2 LEA.HI.X R19, R16, R19, R21, 0x2, P5 ;  /* 0x000000131013a211 */ /* 0x000fe200028f1415 */
[----:B------:R-:W-:Y:S01]  /*0700*/  @!P1 IMAD.IADD R20, R15, 0x1, R20 ;  /* 0x000000010f149824 */ /* 0x000fe200078e0214 */
[----:B------:R-:W-:-:S02]  /*0710*/  ISETP.GE.AND.EX P4, PT, R5, UR19, PT, P4 ;  /* 0x0000001305007c0c */ /* 0x000fc4000bf86340 */
[C---:B0-----:R-:W-:Y:S02]  /*0720*/  @!P1 LEA R12, P5, R14.reuse, R12, 0x2 ;  /* 0x0000000c0e0c9211 */ /* 0x041fe400078a10ff */
[----:B------:R-:W-:Y:S01]  /*0730*/  @!P3 MOV R15, R9 ;  /* 0x00000009000fb202 */ /* 0x000fe20000000f00 */
[----:B------:R-:W0:Y:S01]  /*0740*/  @!P3 LDC.64 R16, c[0x0][0x390] ;  /* 0x0000e400ff10bb82 */ /* 0x000e220000000a00 */
[----:B------:R-:W-:-:S07]  /*0750*/  @!P1 LEA.HI.X R13, R14, R13, R20, 0x2, P5 ;  /* 0x0000000d0e0d9211 */ /* 0x000fce00028f1414 */
[----:B------:R-:W2:Y:S01]  /*0760*/  @!P4 LDC.64 R20, c[0x0][0x3e0] ;  /* 0x0000f800ff14cb82 */ /* 0x000ea20000000a00 */
[----:B------:R-:W-:Y:S01]  /*0770*/  @!P4 MOV R23, R9 ;  /* 0x000000090017c202 */ /* 0x000fe20000000f00 */
[----:B------:R-:W-:Y:S02]  /*0780*/  @!P4 IMAD.MOV.U32 R22, RZ, RZ, R6 ;  /* 0x000000ffff16c224 */ /* 0x000fe400078e0006 */
[----:B-1----:R-:W-:-:S04]  /*0790*/  @!P3 IMAD R14, R3, R10, RZ ;  /* 0x0000000a030eb224 */ /* 0x002fc800078e02ff */
[----:B------:R-:W-:Y:S01]  /*07a0*/  @!P3 IMAD R11, R2, R11, R14 ;  /* 0x0000000b020bb224 */ /* 0x000fe200078e020e */
[----:B------:R-:W-:-:S05]  /*07b0*/  @!P3 MOV R14, R6 ;  /* 0x00000006000eb202 */ /* 0x000fca0000000f00 */
[----:B------:R-:W-:-:S05]  /*07c0*/  @!P3 IMAD.WIDE.U32 R14, R2, R10, R14 ;  /* 0x0000000a020eb225 */ /* 0x000fca00078e000e */
[----:B------:R-:W-:Y:S01]  /*07d0*/  @!P3 IADD3 R10, PT, PT, R15, R11, RZ ;  /* 0x0000000b0f0ab210 */ /* 0x000fe20007ffe0ff */
[----:B--2---:R-:W-:Y:S01]  /*07e0*/  @!P4 IMAD R24, R5, R20, RZ ;  /* 0x000000140518c224 */ /* 0x004fe200078e02ff */
[----:B0-----:R-:W-:-:S03]  /*07f0*/  @!P3 LEA R16, P5, R14, R16, 0x2 ;  /* 0x000000100e10b211 */ /* 0x001fc600078a10ff */
[----:B------:R-:W-:Y:S01]  /*0800*/  @!P4 IMAD R24, R4, R21, R24 ;  /* 0x000000150418c224 */ /* 0x000fe200078e0218 */
[----:B------:R-:W-:Y:S01]  /*0810*/  @!P3 LEA.HI.X R17, R14, R17, R10, 0x2, P5 ;  /* 0x000000110e11b211 */ /* 0x000fe200028f140a */
[----:B------:R-:W-:Y:S01]  /*0820*/  @!P4 IMAD.WIDE.U32 R4, R4, R20, R22 ;  /* 0x000000140404c225 */ /* 0x000fe200078e0016 */
[----:B------:R-:W0:Y:S01]  /*0830*/  @!P4 LDC.64 R14, c[0x0][0x390] ;  /* 0x0000e400ff0ecb82 */ /* 0x000e220000000a00 */
[----:B------:R-:W-:Y:S02]  /*0840*/  CS2R R20, SRZ ;  /* 0x0000000000147805 */ /* 0x000fe4000001ff00 */
[----:B------:R-:W-:Y:S02]  /*0850*/  CS2R R10, SRZ ;  /* 0x00000000000a7805 */ /* 0x000fe4000001ff00 */
[----:B------:R-:W-:Y:S02]  /*0860*/  @!P4 IADD3 R24, PT, PT, R5, R24, RZ ;  /* 0x000000180518c210 */ /* 0x000fe40007ffe0ff */
[----:B------:R1:W2:Y:S04]  /*0870*/  @!P3 LDG.E.64 R20, desc[UR16][R16.64] ;  /* 0x000000101014b981 */ /* 0x0002a8000c1e1b00 */
[----:B------:R3:W4:Y:S01]  /*0880*/  @!P2 LDG.E.64 R10, desc[UR16][R18.64] ;  /* 0x00000010120aa981 */ /* 0x000722000c1e1b00 */
[----:B-1----:R-:W-:-:S02]  /*0890*/  CS2R R16, SRZ ;  /* 0x0000000000107805 */ /* 0x002fc4000001ff00 */
[----:B---3--:R-:W-:-:S04]  /*08a0*/  CS2R R18, SRZ ;  /* 0x0000000000127805 */ /* 0x008fc8000001ff00 */
[----:B------:R-:W3:Y:S01]  /*08b0*/  @!P1 LDG.E.64 R16, desc[UR16][R12.64] ;  /* 0x000000100c109981 */ /* 0x000ee2000c1e1b00 */
[----:B0-----:R-:W-:-:S04]  /*08c0*/  @!P4 LEA R14, P2, R4, R14, 0x2 ;  /* 0x0000000e040ec211 */ /* 0x001fc800078410ff */
[----:B------:R-:W-:-:S05]  /*08d0*/  @!P4 LEA.HI.X R15, R4, R15, R24, 0x2, P2 ;  /* 0x0000000f040fc211 */ /* 0x000fca00010f1418 */
[----:B------:R-:W5:Y:S01]  /*08e0*/  @!P4 LDG.E.64 R18, desc[UR16][R14.64] ;  /* 0x000000100e12c981 */ /* 0x000f62000c1e1b00 */
[C---:B------:R-:W-:Y:S02]  /*08f0*/  ISETP.GT.AND P2, PT, R27.reuse, 0x1e, PT ;  /* 0x0000001e1b00780c */ /* 0x040fe40003f44270 */
[----:B------:R-:W-:Y:S01]  /*0900*/  ISETP.GT.AND P3, PT, R27, 0xf, PT ;  /* 0x0000000f1b00780c */ /* 0x000fe20003f64270 */
[----:B------:R-:W-:Y:S01]  /*0910*/  BSSY.RECONVERGENT B0, `(.L_x_2168) ;  /* 0x0000031000007945 */ /* 0x000fe20003800200 */
[----:B--2---:R-:W-:Y:S01]  /*0920*/  FMUL.FTZ R5, R21, R21 ;  /* 0x0000001515057220 */ /* 0x004fe20000410000 */
[C---:B------:R-:W-:Y:S01]  /*0930*/  FADD.FTZ R4, R20.reuse, R21 ;  /* 0x0000001514047221 */ /* 0x040fe20000010000 */
[----:B----4-:R-:W-:Y:S02]  /*0940*/  FMUL.FTZ R25, R11, R11 ;  /* 0x0000000b0b197220 */ /* 0x010fe40000410000 */
[----:B------:R-:W-:Y:S01]  /*0950*/  FFMA.FTZ R5, R20, R20, R5 ;  /* 0x0000001414057223 */ /* 0x000fe20000010005 */
[C---:B------:R-:W-:Y:S01]  /*0960*/  FADD.FTZ R23, R10.reuse, R11 ;  /* 0x0000000b0a177221 */ /* 0x040fe20000010000 */
[----:B------:R-:W-:Y:S01]  /*0970*/  FADD.FTZ R4, RZ, R4 ;  /* 0x00000004ff047221 */ /* 0x000fe20000010000 */
[----:B------:R-:W-:Y:S01]  /*0980*/  FFMA.FTZ R22, R10, R10, R25 ;  /* 0x0000000a0a167223 */ /* 0x000fe20000010019 */
[----:B------:R-:W-:-:S02]  /*0990*/  FADD.FTZ R5, RZ, R5 ;  /* 0x00000005ff057221 */ /* 0x000fc40000010000 */
[----:B------:R-:W-:Y:S01]  /*09a0*/  FADD.FTZ R4, R4, R23 ;  /* 0x0000001704047221 */ /* 0x000fe20000010000 */
[----:B---3--:R-:W-:Y:S01]  /*09b0*/  FMUL.FTZ R25, R17, R17 ;  /* 0x0000001111197220 */ /* 0x008fe20000410000 */
[C---:B------:R-:W-:Y:S01]  /*09c0*/  FADD.FTZ R13, R16.reuse, R17 ;  /* 0x00000011100d7221 */ /* 0x040fe20000010000 */
[----:B------:R-:W-:Y:S02]  /*09d0*/  FADD.FTZ R5, R5, R22 ;  /* 0x0000001605057221 */ /* 0x000fe40000010000 */
[----:B------:R-:W-:Y:S01]  /*09e0*/  FFMA.FTZ R12, R16, R16, R25 ;  /* 0x00000010100c7223 */ /* 0x000fe20000010019 */
[----:B------:R-:W-:Y:S01]  /*09f0*/  FADD.FTZ R4, R4, R13 ;  /* 0x0000000d04047221 */ /* 0x000fe20000010000 */
[----:B-----5:R-:W-:Y:S01]  /*0a00*/  FMUL.FTZ R15, R19, R19 ;  /* 0x00000013130f7220 */ /* 0x020fe20000410000 */
[C---:B------:R-:W-:Y:S01]  /*0a10*/  FADD.FTZ R13, R18.reuse, R19 ;  /* 0x00000013120d7221 */ /* 0x040fe20000010000 */
[----:B------:R-:W-:Y:S02]  /*0a20*/  FADD.FTZ R5, R5, R12 ;  /* 0x0000000c05057221 */ /* 0x000fe40000010000 */
[----:B------:R-:W-:Y:S01]  /*0a30*/  FFMA.FTZ R14, R18, R18, R15 ;  /* 0x00000012120e7223 */ /* 0x000fe2000001000f */
[----:B------:R-:W-:-:S03]  /*0a40*/  FADD.FTZ R12, R4, R13 ;  /* 0x0000000d040c7221 */ /* 0x000fc60000010000 */
[----:B------:R-:W-:Y:S02]  /*0a50*/  FADD.FTZ R13, R5, R14 ;  /* 0x0000000e050d7221 */ /* 0x000fe40000010000 */
        /* <DEDUP_REMOVED lines=28> */
.L_x_2169:
[----:B------:R-:W-:Y:S05]  /*0c20*/  BSYNC.RECONVERGENT B0 ;  /* 0x0000000000007941 */ /* 0x000fea0003800200 */
.L_x_2168:
[----:B------:R-:W4:Y:S01]  /*0c30*/  S2R R12, SR_TID.X ;  /* 0x00000000000c7919 */ /* 0x000f220000002100 */
[----:B------:R-:W-:Y:S01]  /*0c40*/  BSSY.RECONVERGENT B0, `(.L_x_2170) ;  /* 0x0000010000007945 */ /* 0x000fe20003800200 */
[----:B------:R-:W-:Y:S01]  /*0c50*/  BAR.SYNC.DEFER_BLOCKING 0x0 ;  /* 0x0000000000007b1d */ /* 0x000fe20000010000 */
[----:B------:R-:W-:Y:S02]  /*0c60*/  ISETP.GE.U32.AND P2, PT, R0, 0x2, PT ;  /* 0x000000020000780c */ /* 0x000fe40003f46070 */
[----:B----4-:R-:W-:-:S13]  /*0c70*/  ISETP.NE.AND P3, PT, R12, RZ, PT ;  /* 0x000000ff0c00720c */ /* 0x010fda0003f65270 */
[----:B------:R-:W-:Y:S05]  /*0c80*/  @P3 BRA `(.L_x_2171) ;  /* 0x00000000002c3947 */ /* 0x000fea0003800000 */
[----:B------:R-:W4:Y:S01]  /*0c90*/  S2UR UR11, SR_CgaCtaId ;  /* 0x00000000000b79c3 */ /* 0x000f220000008800 */
[----:B------:R-:W-:Y:S02]  /*0ca0*/  UMOV UR5, 0x400 ;  /* 0x0000040000057882 */ /* 0x000fe40000000000 */
[----:B----4-:R-:W-:-:S09]  /*0cb0*/  ULEA UR5, UR11, UR5, 0x18 ;  /* 0x000000050b057291 */ /* 0x010fd2000f8ec0ff */
[----:B------:R-:W4:Y:S04]  /*0cc0*/  LDS.128 R12, [UR5+0x10] ;  /* 0x00001005ff0c7984 */ /* 0x000f280008000c00 */
[----:B-12---:R-:W1:Y:S01]  /*0cd0*/  LDS.64 R22, [UR5+0x20] ;  /* 0x00002005ff167984 */ /* 0x006e620008000a00 */
[----:B----4-:R-:W-:Y:S01]  /*0ce0*/  FADD.FTZ R25, R4, R12 ;  /* 0x0000000c04197221 */ /* 0x010fe20000010000 */
[----:B0--3--:R-:W-:-:S03]  /*0cf0*/  FADD.FTZ R4, R5, R13 ;  /* 0x0000000d05047221 */ /* 0x009fc60000010000 */
[----:B------:R-:W-:Y:S01]  /*0d00*/  FADD.FTZ R25, R25, R14 ;  /* 0x0000000e19197221 */ /* 0x000fe20000010000 */
[----:B------:R-:W-:-:S03]  /*0d10*/  FADD.FTZ R12, R4, R15 ;  /* 0x0000000f040c7221 */ /* 0x000fc60000010000 */
[----:B-1----:R-:W-:Y:S01]  /*0d20*/  FADD.FTZ R4, R25, R22 ;  /* 0x0000001619047221 */ /* 0x002fe20000010000 */
[----:B------:R-:W-:-:S07]  /*0d30*/  FADD.FTZ R5, R12, R23 ;  /* 0x000000170c057221 */ /* 0x000fce0000010000 */
.L_x_2171:
[----:B------:R-:W-:Y:S05]  /*0d40*/  BSYNC.RECONVERGENT B0 ;  /* 0x0000000000007941 */ /* 0x000fea0003800200 */
.L_x_2170:
        /* <DEDUP_REMOVED lines=33> */
.L_x_2174:
[----:B----4-:R-:W2:Y:S04]  /*0f60*/  LDG.E.STRONG.GPU R14, desc[UR16][R12.64] ;  /* 0x000000100c0e7981 */ /* 0x010ea8000c1ef900 */
[----:B--2---:R-:W-:Y:S01]  /*0f70*/  CCTL.IVALL ;  /* 0x00000000ff00798f */ /* 0x004fe20002000000 */
[----:B------:R-:W-:Y:S05]  /*0f80*/  YIELD ;  /* 0x0000000000007946 */ /* 0x000fea0003800000 */
[----:B------:R-:W-:-:S13]  /*0f90*/  ISETP.NE.AND P4, PT, R14, R23, PT ;  /* 0x000000170e00720c */ /* 0x000fda0003f85270 */
[----:B------:R-:W-:Y:S05]  /*0fa0*/  @P4 BRA `(.L_x_2174) ;  /* 0xfffffffc00ec4947 */ /* 0x000fea000383ffff */
.L_x_2173:
[----:B------:R-:W-:Y:S05]  /*0fb0*/  WARPSYNC.ALL ;  /* 0x0000000000007948 */ /* 0x000fea0003800000 */
[----:B------:R-:W-:Y:S06]  /*0fc0*/  BAR.SYNC.DEFER_BLOCKING 0x0 ;  /* 0x0000000000007b1d */ /* 0x000fec0000010000 */
[----:B------:R-:W-:Y:S01]  /*0fd0*/  UMOV UR5, URZ ;  /* 0x000000ff00057c82 */ /* 0x000fe20008000000 */
[----:B------:R-:W-:Y:S05]  /*0fe0*/  @!P2 BRA `(.L_x_2175) ;  /* 0x000000040094a947 */ /* 0x000fea0003800000 */
        /* <DEDUP_REMOVED lines=10> */
.L_x_2176:
        /* <DEDUP_REMOVED lines=12> */
[----:B------:R-:W-:-:S06]  /*1150*/  IMAD.U32 R15, RZ, RZ, UR27 ;  /* 0x0000001bff0f7e24 */ /* 0x000fcc000f8e00ff */
[----:B------:R-:W4:Y:S01]  /*1160*/  @!P4 LDG.E.64 R14, desc[UR16][R14.64] ;  /* 0x000000100e0ec981 */ /* 0x000f22000c1e1b00 */
[----:B------:R-:W-:-:S06]  /*1170*/  UIADD3 UR26, UPT, UPT, UR5, 0x2, URZ ;  /* 0x00000002051a7890 */ /* 0x000fcc000fffe0ff */
[----:B-1----:R-:W-:Y:S01]  /*1180*/  MOV R22, UR26 ;  /* 0x0000001a00167c02 */ /* 0x002fe20008000f00 */
[----:B------:R-:W-:-:S03]  /*1190*/  UIADD3 UR26, UPT, UPT, UR5, 0x3, URZ ;  /* 0x00000003051a7890 */ /* 0x000fc6000fffe0ff */
[----:B------:R-:W-:-:S03]  /*11a0*/  ISETP.EQ.OR P5, PT, R22, UR20, P3 ;  /* 0x0000001416007c0c */ /* 0x000fc60009fa2670 */
[----:B------:R-:W-:-:S04]  /*11b0*/  MOV R22, UR26 ;  /* 0x0000001a00167c02 */ /* 0x000fc80008000f00 */
[----:B------:R-:W-:-:S06]  /*11c0*/  ISETP.EQ.OR P6, PT, R22, UR20, P3 ;  /* 0x0000001416007c0c */ /* 0x000fcc0009fc2670 */
[----:B------:R-:W-:-:S05]  /*11d0*/  VOTEU.ALL UP1, P5 ;  /* 0x0000000000ff7886 */ /* 0x000fca0002820000 */
[----:B------:R-:W-:Y:S02]  /*11e0*/  @!UP1 UIMAD.WIDE.U32 UR26, UR15, 0x8, UR18 ;  /* 0x000000080f1a98a5 */ /* 0x000fe4000f8e0012 */
[----:B------:R-:W-:-:S04]  /*11f0*/  VOTEU.ALL UP1, P6 ;  /* 0x0000000000ff7886 */ /* 0x000fc80003020000 */
[----:B------:R-:W-:Y:S02]  /*1200*/  MOV R22, UR26 ;  /* 0x0000001a00167c02 */ /* 0x000fe40008000f00 */
[----:B--2---:R-:W-:Y:S01]  /*1210*/  MOV R23, UR27 ;  /* 0x0000001b00177c02 */ /* 0x004fe20008000f00 */
[----:B------:R-:W-:-:S05]  /*1220*/  @!UP1 UIMAD.WIDE.U32 UR26, UR12, 0x8, UR18 ;  /* 0x000000080c1a98a5 */ /* 0x000fca000f8e0012 */
[----:B------:R-:W2:Y:S01]  /*1230*/  @!P5 LDG.E.64 R22, desc[UR16][R22.64] ;  /* 0x000000101616d981 */ /* 0x000ea2000c1e1b00 */
[----:B0--3--:R-:W-:Y:S01]  /*1240*/  @!P2 FADD.FTZ R4, R4, R12 ;  /* 0x0000000c0404a221 */ /* 0x009fe20000010000 */
[----:B------:R-:W-:Y:S01]  /*1250*/  @!P2 FADD.FTZ R5, R5, R13 ;  /* 0x0000000d0505a221 */ /* 0x000fe20000010000 */
        /* <DEDUP_REMOVED lines=12> */
[----:B------:R-:W-:-:S05]  /*1320*/  ISETP.EQ.OR P2, PT, R14, UR20, P3 ;  /* 0x000000140e007c0c */ /* 0x000fca0009f42670 */
[----:B------:R-:W-:Y:S01]  /*1330*/  MOV R14, UR26 ;  /* 0x0000001a000e7c02 */ /* 0x000fe20008000f00 */
[----:B------:R-:W-:-:S06]  /*1340*/  IMAD.U32 R15, RZ, RZ, UR27 ;  /* 0x0000001bff0f7e24 */ /* 0x000fcc000f8e00ff */
[----:B------:R-:W4:Y:S01]  /*1350*/  @!P4 LDG.E.64 R14, desc[UR16][R14.64] ;  /* 0x000000100e0ec981 */ /* 0x000f22000c1e1b00 */
[----:B------:R-:W-:-:S05]  /*1360*/  VOTEU.ALL UP1, P2 ;  /* 0x0000000000ff7886 */ /* 0x000fca0001020000 */
[----:B------:R-:W-:Y:S01]  /*1370*/  @!UP1 UIMAD.WIDE.U32 UR26, UR13, 0x8, UR18 ;  /* 0x000000080d1a98a5 */ /* 0x000fe2000f8e0012 */
[----:B--2---:R-:W-:-:S05]  /*1380*/  @!P5 FADD.FTZ R4, R4, R22 ;  /* 0x000000160404d221 */ /* 0x004fca0000010000 */
[----:B------:R-:W-:Y:S01]  /*1390*/  MOV R22, UR26 ;  /* 0x0000001a00167c02 */ /* 0x000fe20008000f00 */
[----:B------:R-:W-:Y:S01]  /*13a0*/  UIADD3 UR26, UPT, UPT, UR5, 0x6, URZ ;  /* 0x00000006051a7890 */ /* 0x000fe2000fffe0ff */
[----:B------:R-:W-:Y:S01]  /*13b0*/  @!P5 FADD.FTZ R5, R5, R23 ;  /* 0x000000170505d221 */ /* 0x000fe20000010000 */
[----:B------:R-:W-:-:S06]  /*13c0*/  MOV R23, UR27 ;  /* 0x0000001b00177c02 */ /* 0x000fcc0008000f00 */
[----:B------:R-:W2:Y:S01]  /*13d0*/  @!P2 LDG.E.64 R22, desc[UR16][R22.64] ;  /* 0x000000101616a981 */ /* 0x000ea2000c1e1b00 */
        /* <DEDUP_REMOVED lines=12> */
[----:B------:R-:W-:Y:S01]  /*14a0*/  @!UP1 UIMAD.WIDE.U32 UR26, UR25, 0x8, UR18 ;  /* 0x00000008191a98a5 */ /* 0x000fe2000f8e0012 */
[----:B----4-:R-:W-:Y:S01]  /*14b0*/  @!P4 FADD.FTZ R4, R4, R14 ;  /* 0x0000000e0404c221 */ /* 0x010fe20000010000 */
[----:B------:R-:W-:-:S04]  /*14c0*/  @!P4 FADD.FTZ R5, R5, R15 ;  /* 0x0000000f0505c221 */ /* 0x000fc80000010000 */
[----:B------:R-:W-:Y:S01]  /*14d0*/  MOV R14, UR26 ;  /* 0x0000001a000e7c02 */ /* 0x000fe20008000f00 */
[----:B------:R-:W3:Y:S01]  /*14e0*/  @!P6 LDG.E.64 R12, desc[UR16][R12.64] ;  /* 0x000000100c0ce981 */ /* 0x000ee2000c1e1b00 */
[----:B------:R-:W-:-:S06]  /*14f0*/  MOV R15, UR27 ;  /* 0x0000001b000f7c02 */ /* 0x000fcc0008000f00 */
[----:B------:R-:W4:Y:S01]  /*1500*/  @!P5 LDG.E.64 R14, desc[UR16][R14.64] ;  /* 0x000000100e0ed981 */ /* 0x000f22000c1e1b00 */
[----:B------:R-:W-:Y:S01]  /*1510*/  UIADD3 UR5, UPT, UPT, UR5, 0x8, URZ ;  /* 0x0000000805057890 */ /* 0x000fe2000fffe0ff */
[----:B--2---:R-:W-:Y:S01]  /*1520*/  @!P2 FADD.FTZ R4, R4, R22 ;  /* 0x000000160404a221 */ /* 0x004fe20000010000 */
[----:B------:R-:W-:-:S04]  /*1530*/  @!P2 FADD.FTZ R5, R5, R23 ;  /* 0x000000170505a221 */ /* 0x000fc80000010000 */
[----:B------:R-:W-:Y:S01]  /*1540*/  ISETP.NE.AND P2, PT, R26, UR5, PT ;  /* 0x000000051a007c0c */ /* 0x000fe2000bf45270 */
        /* <DEDUP_REMOVED lines=9> */
[----:B---3--:R-:W-:Y:S01]  /*15e0*/  @!P6 FADD.FTZ R4, R4, R12 ;  /* 0x0000000c0404e221 */ /* 0x008fe20000010000 */
[----:B------:R-:W-:-:S03]  /*15f0*/  @!P6 FADD.FTZ R5, R5, R13 ;  /* 0x0000000d0505e221 */ /* 0x000fc60000010000 */
[----:B----4-:R-:W-:Y:S01]  /*1600*/  @!P5 FADD.FTZ R4, R4, R14 ;  /* 0x0000000e0404d221 */ /* 0x010fe20000010000 */
[----:B------:R-:W-:Y:S01]  /*1610*/  @!P5 FADD.FTZ R5, R5, R15 ;  /* 0x0000000f0505d221 */ /* 0x000fe20000010000 */
[----:B------:R-:W-:Y:S06]  /*1620*/  @P2 BRA `(.L_x_2176) ;  /* 0xfffffff800982947 */ /* 0x000fec000383ffff */
[----:B------:R-:W-:-:S15]  /*1630*/  R2UR UR5, R26 ;  /* 0x000000001a0572ca */ /* 0x000fde00000e0000 */
.L_x_2175:
[----:B----4-:R-:W-:-:S04]  /*1640*/  LOP3.LUT R12, R0, 0x7, RZ, 0xc0, !PT ;  /* 0x00000007000c7812 */ /* 0x010fc800078ec0ff */
[----:B------:R-:W-:-:S13]  /*1650*/  ISETP.NE.AND P2, PT, R12, RZ, PT ;  /* 0x000000ff0c00720c */ /* 0x000fda0003f45270 */
[----:B------:R-:W-:Y:S05]  /*1660*/  @!P2 BRA `(.L_x_2172) ;  /* 0x00000004006ca947 */ /* 0x000fea0003800000 */
[----:B------:R-:W-:-:S04]  /*1670*/  IADD3 R12, PT, PT, R12, -0x1, RZ ;  /* 0xffffffff0c0c7810 */ /* 0x000fc80007ffe0ff */
[----:B------:R-:W-:-:S13]  /*1680*/  ISETP.GE.U32.AND P2, PT, R12, 0x3, PT ;  /* 0x000000030c00780c */ /* 0x000fda0003f46070 */
[----:B------:R-:W-:Y:S05]  /*1690*/  @!P2 BRA `(.L_x_2177) ;  /* 0x0000000000b8a947 */ /* 0x000fea0003800000 */
[----:B------:R-:W-:Y:S01]  /*16a0*/  IMAD.U32 R12, RZ, RZ, UR5 ;  /* 0x00000005ff0c7e24 */ /* 0x000fe2000f8e00ff */
[----:B------:R-:W-:-:S04]  /*16b0*/  UIADD3 UR11, UPT, UPT, UR5, 0x1, URZ ;  /* 0x00000001050b7890 */ /* 0x000fc8000fffe0ff */
        /* <DEDUP_REMOVED lines=8> */
[----:B------:R-:W-:Y:S02]  /*1740*/  MOV R14, UR12 ;  /* 0x0000000c000e7c02 */ /* 0x000fe40008000f00 */
[----:B------:R-:W-:Y:S01]  /*1750*/  MOV R15, UR13 ;  /* 0x0000000d000f7c02 */ /* 0x000fe20008000f00 */
[----:B------:R-:W-:-:S05]  /*1760*/  @!UP2 UIMAD.WIDE.U32 UR12, UR11, 0x8, UR18 ;  /* 0x000000080b0ca8a5 */ /* 0x000fca000f8e0012 */
[----:B------:R-:W0:Y:S01]  /*1770*/  @!P2 LDG.E.64 R14, desc[UR16][R14.64] ;  /* 0x000000100e0ea981 */ /* 0x000e22000c1e1b00 */
[----:B------:R-:W-:Y:S01]  /*1780*/  MOV R12, UR12 ;  /* 0x0000000c000c7c02 */ /* 0x000fe20008000f00 */
[----:B------:R-:W-:Y:S01]  /*1790*/  UIADD3 UR12, UPT, UPT, UR5, 0x2, URZ ;  /* 0x00000002050c7890 */ /* 0x000fe2000fffe0ff */
[----:B------:R-:W-:Y:S01]  /*17a0*/  IMAD.U32 R13, RZ, RZ, UR13 ;  /* 0x0000000dff0d7e24 */ /* 0x000fe2000f8e00ff */
[----:B------:R-:W-:-:S04]  /*17b0*/  UIADD3 UR14, UPT, UPT, UR5, 0x3, URZ ;  /* 0x00000003050e7890 */ /* 0x000fc8000fffe0ff */
[----:B-1----:R-:W-:Y:S01]  /*17c0*/  MOV R22, UR12 ;  /* 0x0000000c00167c02 */ /* 0x002fe20008000f00 */
[----:B------:R-:W4:Y:S03]  /*17d0*/  @!P4 LDG.E.64 R12, desc[UR16][R12.64] ;  /* 0x000000100c0cc981 */ /* 0x000f26000c1e1b00 */
        /* <DEDUP_REMOVED lines=8> */
[----:B------:R-:W-:-:S06]  /*1860*/  @!UP2 UIMAD.WIDE.U32 UR14, UR14, 0x8, UR18 ;  /* 0x000000080e0ea8a5 */ /* 0x000fcc000f8e0012 */
[----:B------:R-:W-:Y:S01]  /*1870*/  IMAD.U32 R22, RZ, RZ, UR14 ;  /* 0x0000000eff167e24 */ /* 0x000fe2000f8e00ff */
[----:B--2---:R-:W-:-:S06]  /*1880*/  MOV R23, UR15 ;  /* 0x0000000f00177c02 */ /* 0x004fcc0008000f00 */
[----:B------:R-:W2:Y:S01]  /*1890*/  @!P6 LDG.E.64 R22, desc[UR16][R22.64] ;  /* 0x000000101616e981 */ /* 0x000ea2000c1e1b00 */
[----:B0--3--:R-:W-:Y:S01]  /*18a0*/  @!P2 FADD.FTZ R4, R4, R14 ;  /* 0x0000000e0404a221 */ /* 0x009fe20000010000 */
[----:B------:R-:W-:Y:S01]  /*18b0*/  @!P2 FADD.FTZ R5, R5, R15 ;  /* 0x0000000f0505a221 */ /* 0x000fe20000010000 */
[----:B------:R-:W-:Y:S02]  /*18c0*/  MOV R14, UR12 ;  /* 0x0000000c000e7c02 */ /* 0x000fe40008000f00 */
[----:B------:R-:W-:Y:S01]  /*18d0*/  MOV R15, UR13 ;  /* 0x0000000d000f7c02 */ /* 0x000fe20008000f00 */
[----:B----4-:R-:W-:-:S05]  /*18e0*/  @!P4 FADD.FTZ R4, R4, R12 ;  /* 0x0000000c0404c221 */ /* 0x010fca0000010000 */
[----:B------:R-:W3:Y:S01]  /*18f0*/  @!P5 LDG.E.64 R14, desc[UR16][R14.64] ;  /* 0x000000100e0ed981 */ /* 0x000ee2000c1e1b00 */
        /* <DEDUP_REMOVED lines=8> */
.L_x_2177:
        /* <DEDUP_REMOVED lines=28> */
.L_x_2178:
        /* <DEDUP_REMOVED lines=13> */
.L_x_2179:
[----:B------:R-:W-:Y:S05]  /*1c10*/  BSYNC.RECONVERGENT B0 ;  /* 0x0000000000007941 */ /* 0x000fea0003800200 */
.L_x_2172:
        /* <DEDUP_REMOVED lines=41> */
[----:B------:R-:W-:Y:S01]  /*1eb0*/  MOV R22, R6 ;  /* 0x0000000600167202 */ /* 0x000fe20000000f00 */
[----:B------:R-:W-:Y:S01]  /*1ec0*/  FADD.FTZ R20, -R4, R20 ;  /* 0x0000001404147221 */ /* 0x000fe20000010100 */
[----:B------:R-:W-:Y:S01]  /*1ed0*/  MOV R23, R9 ;  /* 0x0000000900177202 */ /* 0x000fe20000000f00 */
[----:B------:R-:W1:Y:S01]  /*1ee0*/  LDCU.64 UR10, c[0x0][0x380] ;  /* 0x00007000ff0a77ac */ /* 0x000e620008000a00 */
[----:B0-----:R-:W-:Y:S02]  /*1ef0*/  IMAD R24, R3, UR14, RZ ;  /* 0x0000000e03187c24 */ /* 0x001fe4000f8e02ff */
[----:B------:R-:W-:-:S04]  /*1f00*/  IMAD.WIDE.U32 R22, R2, UR14, R22 ;  /* 0x0000000e02167c25 */ /* 0x000fc8000f8e0016 */
[----:B------:R-:W-:Y:S01]  /*1f10*/  IMAD R25, R2, UR15, R24 ;  /* 0x0000000f02197c24 */ /* 0x000fe2000f8e0218 */
[----:B-1----:R-:W-:-:S03]  /*1f20*/  LEA R24, P1, R22, UR10, 0x2 ;  /* 0x0000000a16187c11 */ /* 0x002fc6000f8210ff */
[----:B------:R-:W-:-:S05]  /*1f30*/  IMAD.IADD R23, R23, 0x1, R25 ;  /* 0x0000000117177824 */ /* 0x000fca00078e0219 */
[----:B------:R-:W-:Y:S01]  /*1f40*/  LEA.HI.X R25, R22, UR11, R23, 0x2, P1 ;  /* 0x0000000b16197c11 */ /* 0x000fe200088f1417 */
[----:B------:R-:W-:Y:S01]  /*1f50*/  FADD.FTZ R22, -R4, R21 ;  /* 0x0000001504167221 */ /* 0x000fe20000010100 */
[----:B------:R-:W-:-:S03]  /*1f60*/  FMUL.FTZ R21, R20, UR5 ;  /* 0x0000000514157c20 */ /* 0x000fc60008410000 */
[----:B------:R-:W-:Y:S01]  /*1f70*/  FMUL.FTZ R22, R22, UR5 ;  /* 0x0000000516167c20 */ /* 0x000fe20008410000 */
[----:B-----5:R-:W-:-:S03]  /*1f80*/  FFMA.FTZ R20, R12, R21, R14 ;  /* 0x000000150c147223 */ /* 0x020fc6000001000e */
[----:B------:R-:W-:-:S05]  /*1f90*/  FFMA.FTZ R21, R13, R22, R15 ;  /* 0x000000160d157223 */ /* 0x000fca000001000f */
[----:B------:R0:W-:Y:S02]  /*1fa0*/  STG.E.64 desc[UR16][R24.64], R20 ;  /* 0x0000001418007986 */ /* 0x0001e4000c101b10 */
.L_x_2183:
[----:B------:R-:W-:Y:S05]  /*1fb0*/  BSYNC.RECONVERGENT B1 ;  /* 0x0000000000017941 */ /* 0x000fea0003800200 */
.L_x_2182:
[----:B0-----:R-:W-:Y:S01]  /*1fc0*/  IADD3 R25, PT, PT, R2, 0x40, RZ ;  /* 0x0000004002197810 */ /* 0x001fe20007ffe0ff */
[----:B------:R-:W-:Y:S03]  /*1fd0*/  BSSY.RECONVERGENT B1, `(.L_x_2184) ;  /* 0x0000016000017945 */ /* 0x000fe60003800200 */
[----:B------:R-:W-:Y:S02]  /*1fe0*/  ISETP.GE.U32.AND P1, PT, R25, UR12, PT ;  /* 0x0000000c19007c0c */ /* 0x000fe4000bf26070 */
[----:B------:R-:W-:-:S04]  /*1ff0*/  SHF.R.S32.HI R20, RZ, 0x1f, R25 ;  /* 0x0000001fff147819 */ /* 0x000fc80000011419 */
[----:B------:R-:W-:-:S13]  /*2000*/  ISETP.GE.AND.EX P1, PT, R20, UR13, PT, P1 ;  /* 0x0000000d14007c0c */ /* 0x000fda000bf26310 */
[----:B------:R-:W-:Y:S05]  /*2010*/  @P1 BRA `(.L_x_2185) ;  /* 0x0000000000441947 */ /* 0x000fea0003800000 */
[----:B------:R-:W0:Y:S01]  /*2020*/  LDCU.64 UR10, c[0x0][0x3e0] ;  /* 0x00007c00ff0a77ac */ /* 0x000e220008000a00 */
[----:B------:R-:W-:Y:S01]  /*2030*/  MOV R21, R9 ;  /* 0x0000000900157202 */ /* 0x000fe20000000f00 */
[----:B------:R-:W-:Y:S01]  /*2040*/  FADD.FTZ R10, -R4, R10 ;  /* 0x0000000a040a7221 */ /* 0x000fe20000010100 */
[----:B------:R-:W1:Y:S01]  /*2050*/  LDCU.64 UR14, c[0x0][0x380] ;  /* 0x00007000ff0e77ac */ /* 0x000e620008000a00 */
[----:B0-----:R-:W-:-:S04]  /*2060*/  IMAD R20, R20, UR10, RZ ;  /* 0x0000000a14147c24 */ /* 0x001fc8000f8e02ff */
[----:B------:R-:W-:Y:S01]  /*2070*/  IMAD R23, R25, UR11, R20 ;  /* 0x0000000b19177c24 */ /* 0x000fe2000f8e0214 */
[----:B------:R-:W-:-:S05]  /*2080*/  MOV R20, R6 ;  /* 0x0000000600147202 */ /* 0x000fca0000000f00 */
[----:B------:R-:W-:-:S05]  /*2090*/  IMAD.WIDE.U32 R20, R25, UR10, R20 ;  /* 0x0000000a19147c25 */ /* 0x000fca000f8e0014 */
[----:B------:R-:W-:Y:S02]  /*20a0*/  IADD3 R23, PT, PT, R21, R23, RZ ;  /* 0x0000001715177210 */ /* 0x000fe40007ffe0ff */
[----:B-1----:R-:W-:-:S04]  /*20b0*/  LEA R22, P1, R20, UR14, 0x2 ;  /* 0x0000000e14167c11 */ /* 0x002fc8000f8210ff */
[----:B------:R-:W-:Y:S01]  /*20c0*/  LEA.HI.X R23, R20, UR15, R23, 0x2, P1 ;  /* 0x0000000f14177c11 */ /* 0x000fe200088f1417 */
[----:B------:R-:W-:Y:S01]  /*20d0*/  FADD.FTZ R20, -R4, R11 ;  /* 0x0000000b04147221 */ /* 0x000fe20000010100 */
[----:B------:R-:W-:-:S03]  /*20e0*/  FMUL.FTZ R11, R10, UR5 ;  /* 0x000000050a0b7c20 */ /* 0x000fc60008410000 */
[----:B------:R-:W-:Y:S01]  /*20f0*/  FMUL.FTZ R20, R20, UR5 ;  /* 0x0000000514147c20 */ /* 0x000fe20008410000 */
[----:B-----5:R-:W-:-:S03]  /*2100*/  FFMA.FTZ R10, R12, R11, R14 ;  /* 0x0000000b0c0a7223 */ /* 0x020fc6000001000e */
[----:B------:R-:W-:-:S05]  /*2110*/  FFMA.FTZ R11, R13, R20, R15 ;  /* 0x000000140d0b7223 */ /* 0x000fca000001000f */
[----:B------:R0:W-:Y:S02]  /*2120*/  STG.E.64 desc[UR16][R22.64], R10 ;  /* 0x0000000a16007986 */ /* 0x0001e4000c101b10 */
.L_x_2185:
[----:B------:R-:W-:Y:S05]  /*2130*/  BSYNC.RECONVERGENT B1 ;  /* 0x0000000000017941 */ /* 0x000fea0003800200 */
.L_x_2184:
[----:B0-----:R-:W-:Y:S01]  /*2140*/  SHF.R.S32.HI R10, RZ, 0x1f, R5 ;  /* 0x0000001fff0a7819 */ /* 0x001fe20000011405 */
[----:B------:R-:W-:Y:S01]  /*2150*/  VIADD R22, R2, 0xc0 ;  /* 0x000000c002167836 */ /* 0x000fe20000000000 */
        /* <DEDUP_REMOVED lines=8> */
[----:B------:R-:W-:Y:S01]  /*21e0*/  MOV R11, R9 ;  /* 0x00000009000b7202 */ /* 0x000fe20000000f00 */
[C---:B------:R-:W-:Y:S01]  /*21f0*/  FADD.FTZ R16, -R4.reuse, R16 ;  /* 0x0000001004107221 */ /* 0x040fe20000010100 */
[----:B------:R-:W-:Y:S01]  /*2200*/  FADD.FTZ R17, -R4, R17 ;  /* 0x0000001104117221 */ /* 0x000fe20000010100 */
[----:B------:R-:W1:Y:S01]  /*2210*/  LDCU.64 UR14, c[0x0][0x380] ;  /* 0x00007000ff0e77ac */ /* 0x000e620008000a00 */
[----:B0-----:R-:W-:-:S04]  /*2220*/  IMAD R10, R10, UR10, RZ ;  /* 0x0000000a0a0a7c24 */ /* 0x001fc8000f8e02ff */
[----:B------:R-:W-:Y:S01]  /*2230*/  IMAD R21, R5, UR11, R10 ;  /* 0x0000000b05157c24 */ /* 0x000fe2000f8e020a */
[----:B------:R-:W-:-:S05]  /*2240*/  MOV R10, R6 ;  /* 0x00000006000a7202 */ /* 0x000fca0000000f00 */
[----:B------:R-:W-:-:S04]  /*2250*/  IMAD.WIDE.U32 R10, R5, UR10, R10 ;  /* 0x0000000a050a7c25 */ /* 0x000fc8000f8e000a */
[----:B------:R-:W-:Y:S01]  /*2260*/  FMUL.FTZ R5, R16, UR5 ;  /* 0x0000000510057c20 */ /* 0x000fe20008410000 */
[----:B------:R-:W-:Y:S01]  /*2270*/  FMUL.FTZ R16, R17, UR5 ;  /* 0x0000000511107c20 */ /* 0x000fe20008410000 */
[----:B------:R-:W-:-:S03]  /*2280*/  IADD3 R21, PT, PT, R11, R21, RZ ;  /* 0x000000150b157210 */ /* 0x000fc60007ffe0ff */
[----:B-----5:R-:W-:Y:S01]  /*2290*/  FFMA.FTZ R11, R13, R16, R15 ;  /* 0x000000100d0b7223 */ /* 0x020fe2000001000f */
[----:B-1----:R-:W-:-:S04]  /*22a0*/  LEA R20, P1, R10, UR14, 0x2 ;  /* 0x0000000e0a147c11 */ /* 0x002fc8000f8210ff */
[----:B------:R-:W-:Y:S01]  /*22b0*/  LEA.HI.X R21, R10, UR15, R21, 0x2, P1 ;  /* 0x0000000f0a157c11 */ /* 0x000fe200088f1415 */
[----:B------:R-:W-:-:S05]  /*22c0*/  FFMA.FTZ R10, R12, R5, R14 ;  /* 0x000000050c0a7223 */ /* 0x000fca000001000e */
[----:B------:R0:W-:Y:S03]  /*22d0*/  STG.E.64 desc[UR16][R20.64], R10 ;  /* 0x0000000a14007986 */ /* 0x0001e6000c101b10 */
.L_x_2187:
[----:B------:R-:W-:Y:S05]  /*22e0*/  BSYNC.RECONVERGENT B1 ;  /* 0x0000000000017941 */ /* 0x000fea0003800200 */
.L_x_2186:
[----:B------:R-:W-:Y:S05]  /*22f0*/  @P2 BRA `(.L_x_2188) ;  /* 0x00000008004c2947 */ /* 0x000fea0003800000 */
[----:B------:R-:W1:Y:S01]  /*2300*/  LDCU.64 UR10, c[0x0][0x3e0] ;  /* 0x00007c00ff0a77ac */ /* 0x000e620008000a00 */
[----:B------:R-:W-:Y:S01]  /*2310*/  MOV R7, R9 ;  /* 0x0000000900077202 */ /* 0x000fe20000000f00 */
[C---:B------:R-:W-:Y:S01]  /*2320*/  FADD.FTZ R18, -R4.reuse, R18 ;  /* 0x0000001204127221 */ /* 0x040fe20000010100 */
[----:B------:R-:W-:Y:S01]  /*2330*/  FADD.FTZ R19, -R4, R19 ;  /* 0x0000001304137221 */ /* 0x000fe20000010100 */
[----:B------:R-:W2:Y:S02]  /*2340*/  LDCU.64 UR12, c[0x0][0x380] ;  /* 0x00007000ff0c77ac */ /* 0x000ea40008000a00 */
[----:B------:R-:W-:Y:S01]  /*2350*/  FMUL.FTZ R5, R18, UR5 ;  /* 0x0000000512057c20 */ /* 0x000fe20008410000 */
[----:B------:R-:W-:-:S03]  /*2360*/  FMUL.FTZ R8, R19, UR5 ;  /* 0x0000000513087c20 */ /* 0x000fc60008410000 */
[----:B-----5:R-:W-:Y:S01]  /*2370*/  FFMA.FTZ R12, R12, R5, R14 ;  /* 0x000000050c0c7223 */ /* 0x020fe2000001000e */
[----:B------:R-:W-:Y:S01]  /*2380*/  FFMA.FTZ R13, R13, R8, R15 ;  /* 0x000000080d0d7223 */ /* 0x000fe2000001000f */
[----:B-1----:R-:W-:Y:S02]  /*2390*/  IMAD R23, R23, UR10, RZ ;  /* 0x0000000a17177c24 */ /* 0x002fe4000f8e02ff */
[----:B------:R-:W-:-:S04]  /*23a0*/  IMAD.WIDE.U32 R6, R22, UR10, R6 ;  /* 0x0000000a16067c25 */ /* 0x000fc8000f8e0006 */
[----:B------:R-:W-:Y:S01]  /*23b0*/  IMAD R23, R22, UR11, R23 ;  /* 0x0000000b16177c24 */ /* 0x000fe2000f8e0217 */
[----:B--2---:R-:W-:-:S03]  /*23c0*/  LEA R4, P1, R6, UR12, 0x2 ;  /* 0x0000000c06047c11 */ /* 0x004fc6000f8210ff */
[----:B------:R-:W-:-:S05]  /*23d0*/  IMAD.IADD R23, R7, 0x1, R23 ;  /* 0x0000000107177824 */ /* 0x000fca00078e0217 */
[----:B------:R-:W-:-:S05]  /*23e0*/  LEA.HI.X R5, R6, UR13, R23, 0x2, P1 ;  /* 0x0000000d06057c11 */ /* 0x000fca00088f1417 */
[----:B------:R1:W-:Y:S01]  /*23f0*/  STG.E.64 desc[UR16][R4.64], R12 ;  /* 0x0000000c04007986 */ /* 0x0003e2000c101b10 */
[----:B------:R-:W-:Y:S05]  /*2400*/  BRA `(.L_x_2188) ;  /* 0x0000000800087947 */ /* 0x000fea0003800000 */
.L_x_2181:
[----:B------:R-:W0:Y:S01]  /*2410*/  LDCU.64 UR10, c[0x0][0x3e8] ;  /* 0x00007d00ff0a77ac */ /* 0x000e220008000a00 */
[----:B------:R-:W-:Y:S01]  /*2420*/  BSSY.RECONVERGENT B1, `(.L_x_2189) ;  /* 0x000001f000017945 */ /* 0x000fe20003800200 */
[----:B0-----:R-:W-:-:S04]  /*2430*/  ISETP.GE.U32.AND P2, PT, R2, UR10, PT ;  /* 0x0000000a02007c0c */ /* 0x001fc8000bf46070 */
[----:B------:R-:W-:-:S13]  /*2440*/  ISETP.GE.AND.EX P2, PT, R3, UR11, PT, P2 ;  /* 0x0000000b03007c0c */ /* 0x000fda000bf46320 */
[----:B------:R-:W-:Y:S05]  /*2450*/  @P2 BRA `(.L_x_2190) ;  /* 0x00000000006c2947 */ /* 0x000fea0003800000 */
[----:B------:R-:W0:Y:S01]  /*2460*/  LDCU.64 UR12, c[0x0][0x3e0] ;  /* 0x00007c00ff0c77ac */ /* 0x000e220008000a00 */
[----:B------:R-:W-:Y:S01]  /*2470*/  MOV R22, R6 ;  /* 0x0000000600167202 */ /* 0x000fe20000000f00 */
[C---:B------:R-:W-:Y:S01]  /*2480*/  FADD.FTZ R20, -R4.reuse, R20 ;  /* 0x0000001404147221 */ /* 0x040fe20000010100 */
[----:B------:R-:W-:Y:S01]  /*2490*/  MOV R23, R9 ;  /* 0x0000000900177202 */ /* 0x000fe20000000f00 */
[----:B------:R-:W1:Y:S01]  /*24a0*/  LDCU.64 UR14, c[0x0][0x380] ;  /* 0x00007000ff0e77ac */ /* 0x000e620008000a00 */
[----:B------:R-:W-:-:S04]  /*24b0*/  FADD.FTZ R21, -R4, R21 ;  /* 0x0000001504157221 */ /* 0x000fc80000010100 */
[----:B------:R-:W-:-:S04]  /*24c0*/  FMUL.FTZ R21, R21, UR5 ;  /* 0x0000000515157c20 */ /* 0x000fc80008410000 */
[----:B-----5:R-:W-:Y:S01]  /*24d0*/  FFMA.FTZ R21, R13, R21, R15 ;  /* 0x000000150d157223 */ /* 0x020fe2000001000f */
[----:B0-----:R-:W-:Y:S02]  /*24e0*/  IMAD R24, R3, UR12, RZ ;  /* 0x0000000c03187c24 */ /* 0x001fe4000f8e02ff */
[----:B------:R-:W-:-:S04]  /*24f0*/  IMAD.WIDE.U32 R22, R2, UR12, R22 ;  /* 0x0000000c02167c25 */ /* 0x000fc8000f8e0016 */
[----:B------:R-:W-:Y:S01]  /*2500*/  IMAD R25, R2, UR13, R24 ;  /* 0x0000000d02197c24 */ /* 0x000fe2000f8e0218 */
[----:B-1----:R-:W-:-:S04]  /*2510*/  LEA R24, P2, R22, UR14, 0x2 ;  /* 0x0000000e16187c11 */ /* 0x002fc8000f8410ff */
[----:B------:R-:W-:-:S04]  /*2520*/  IADD3 R23, PT, PT, R23, R25, RZ ;  /* 0x0000001917177210 */ /* 0x000fc80007ffe0ff */
[----:B------:R-:W-:Y:S01]  /*2530*/  LEA.HI.X R25, R22, UR15, R23, 0x2, P2 ;  /* 0x0000000f16197c11 */ /* 0x000fe200090f1417 */
[----:B------:R-:W-:-:S04]  /*2540*/  FMUL.FTZ R23, R20, UR5 ;  /* 0x0000000514177c20 */ /* 0x000fc80008410000 */
[----:B------:R-:W-:-:S04]  /*2550*/  FFMA.FTZ R20, R12, R23, R14 ;  /* 0x000000170c147223 */ /* 0x000fc8000001000e */
[----:B------:R-:W-:-:S06]  /*2560*/  FMUL.FTZ R23, R20, -1.4426950216293334961 ;  /* 0xbfb8aa3b14177820 */ /* 0x000fcc0000410000 */
[----:B------:R-:W0:Y:S02]  /*2570*/  MUFU.EX2 R23, R23 ;  /* 0x0000001700177308 */ /* 0x000e240000000800 */
[----:B0-----:R-:W-:-:S06]  /*2580*/  FADD.FTZ R22, R23, 1 ;  /* 0x3f80000017167421 */ /* 0x001fcc0000010000 */
[----:B------:R-:W0:Y:S02]  /*2590*/  MUFU.RCP R22, R22 ;  /* 0x0000001600167308 */ /* 0x000e240000001000 */
[----:B0-----:R-:W-:Y:S01]  /*25a0*/  FMUL.FTZ R20, R20, R22 ;  /* 0x0000001614147220 */ /* 0x001fe20000410000 */
[----:B------:R-:W-:-:S06]  /*25b0*/  FMUL.FTZ R22, R21, -1.4426950216293334961 ;  /* 0xbfb8aa3b15167820 */ /* 0x000fcc0000410000 */
[----:B------:R-:W0:Y:S02]  /*25c0*/  MUFU.EX2 R22, R22 ;  /* 0x0000001600167308 */ /* 0x000e240000000800 */
[----:B0-----:R-:W-:-:S06]  /*25d0*/  FADD.FTZ R23, R22, 1 ;  /* 0x3f80000016177421 */ /* 0x001fcc0000010000 */
[----:B------:R-:W0:Y:S02]  /*25e0*/  MUFU.RCP R23, R23 ;  /* 0x0000001700177308 */ /* 0x000e240000001000 */
[----:B0-----:R-:W-:-:S05]  /*25f0*/  FMUL.FTZ R21, R21, R23 ;  /* 0x0000001715157220 */ /* 0x001fca0000410000 */
[----:B------:R0:W-:Y:S02]  /*2600*/  STG.E.64 desc[UR16][R24.64], R20 ;  /* 0x0000001418007986 */ /* 0x0001e4000c101b10 */
.L_x_2190:
[----:B------:R-:W-:Y:S05]  /*2610*/  BSYNC.RECONVERGENT B1 ;  /* 0x0000000000017941 */ /* 0x000fea0003800200 */
.L_x_2189:
        /* <DEDUP_REMOVED lines=8> */
[C---:B------:R-:W-:Y:S01]  /*26a0*/  FADD.FTZ R10, -R4.reuse, R10 ;  /* 0x0000000a040a7221 */ /* 0x040fe20000010100 */
[----:B------:R-:W-:Y:S01]  /*26b0*/  FADD.FTZ R11, -R4, R11 ;  /* 0x0000000b040b7221 */ /* 0x000fe20000010100 */
[----:B------:R-:W1:Y:S03]  /*26c0*/  LDCU.64 UR14, c[0x0][0x380] ;  /* 0x00007000ff0e77ac */ /* 0x000e660008000a00 */
[----:B------:R-:W-:-:S04]  /*26d0*/  FMUL.FTZ R24, R11, UR5 ;  /* 0x000000050b187c20 */ /* 0x000fc80008410000 */
[----:B-----5:R-:W-:-:S04]  /*26e0*/  FFMA.FTZ R11, R13, R24, R15 ;  /* 0x000000180d0b7223 */ /* 0x020fc8000001000f */
[----:B------:R-:W-:Y:S01]  /*26f0*/  FMUL.FTZ R24, R11, -1.4426950216293334961 ;  /* 0xbfb8aa3b0b187820 */ /* 0x000fe20000410000 */
[----:B0-----:R-:W-:-:S05]  /*2700*/  IMAD R20, R20, UR12, RZ ;  /* 0x0000000c14147c24 */ /* 0x001fca000f8e02ff */
[----:B------:R-:W0:Y:S01]  /*2710*/  MUFU.EX2 R24, R24 ;  /* 0x0000001800187308 */ /* 0x000e220000000800 */
[----:B------:R-:W-:Y:S02]  /*2720*/  IMAD R23, R25, UR13, R20 ;  /* 0x0000000d19177c24 */ /* 0x000fe4000f8e0214 */
[----:B------:R-:W-:-:S04]  /*2730*/  IMAD.MOV.U32 R20, RZ, RZ, R6 ;  /* 0x000000ffff147224 */ /* 0x000fc800078e0006 */
[----:B------:R-:W-:-:S05]  /*2740*/  IMAD.WIDE.U32 R20, R25, UR12, R20 ;  /* 0x0000000c19147c25 */ /* 0x000fca000f8e0014 */
[----:B------:R-:W-:Y:S01]  /*2750*/  IADD3 R23, PT, PT, R21, R23, RZ ;  /* 0x0000001715177210 */ /* 0x000fe20007ffe0ff */
[----:B------:R-:W-:Y:S01]  /*2760*/  FMUL.FTZ R21, R10, UR5 ;  /* 0x000000050a157c20 */ /* 0x000fe20008410000 */
[----:B-1----:R-:W-:-:S03]  /*2770*/  LEA R22, P2, R20, UR14, 0x2 ;  /* 0x0000000e14167c11 */ /* 0x002fc6000f8410ff */
[----:B------:R-:W-:Y:S01]  /*2780*/  FFMA.FTZ R10, R12, R21, R14 ;  /* 0x000000150c0a7223 */ /* 0x000fe2000001000e */
[----:B------:R-:W-:Y:S01]  /*2790*/  LEA.HI.X R23, R20, UR15, R23, 0x2, P2 ;  /* 0x0000000f14177c11 */ /* 0x000fe200090f1417 */
[----:B0-----:R-:W-:Y:S02]  /*27a0*/  FADD.FTZ R25, R24, 1 ;  /* 0x3f80000018197421 */ /* 0x001fe40000010000 */
[----:B------:R-:W-:-:S04]  /*27b0*/  FMUL.FTZ R20, R10, -1.4426950216293334961 ;  /* 0xbfb8aa3b0a147820 */ /* 0x000fc80000410000 */
[----:B------:R-:W0:Y:S08]  /*27c0*/  MUFU.RCP R25, R25 ;  /* 0x0000001900197308 */ /* 0x000e300000001000 */
[----:B------:R-:W1:Y:S01]  /*27d0*/  MUFU.EX2 R20, R20 ;  /* 0x0000001400147308 */ /* 0x000e620000000800 */
[----:B0-----:R-:W-:Y:S01]  /*27e0*/  FMUL.FTZ R11, R11, R25 ;  /* 0x000000190b0b7220 */ /* 0x001fe20000410000 */
[----:B-1----:R-:W-:-:S06]  /*27f0*/  FADD.FTZ R21, R20, 1 ;  /* 0x3f80000014157421 */ /* 0x002fcc0000010000 */
[----:B------:R-:W0:Y:S02]  /*2800*/  MUFU.RCP R21, R21 ;  /* 0x0000001500157308 */ /* 0x000e240000001000 */
[----:B0-----:R-:W-:-:S05]  /*2810*/  FMUL.FTZ R10, R10, R21 ;  /* 0x000000150a0a7220 */ /* 0x001fca0000410000 */
[----:B------:R0:W-:Y:S02]  /*2820*/  STG.E.64 desc[UR16][R22.64], R10 ;  /* 0x0000000a16007986 */ /* 0x0001e4000c101b10 */
.L_x_2192:
[----:B------:R-:W-:Y:S05]  /*2830*/  BSYNC.RECONVERGENT B1 ;  /* 0x0000000000017941 */ /* 0x000fea0003800200 */
.L_x_2191:
[----:B0-----:R-:W-:Y:S01]  /*2840*/  IADD3 R22, PT, PT, R2, 0xc0, RZ ;  /* 0x000000c002167810 */ /* 0x001fe20007ffe0ff */
[----:B------:R-:W-:Y:S03]  /*2850*/  BSSY.RECONVERGENT B1, `(.L_x_2193) ;  /* 0x0000021000017945 */ /* 0x000fe60003800200 */
[----:B------:R-:W-:Y:S02]  /*2860*/  ISETP.GE.U32.AND P2, PT, R22, UR10, PT ;  /* 0x0000000a16007c0c */ /* 0x000fe4000bf46070 */
[----:B------:R-:W-:-:S04]  /*2870*/  SHF.R.S32.HI R23, RZ, 0x1f, R22 ;  /* 0x0000001fff177819 */ /* 0x000fc80000011416 */
[----:B------:R-:W-:Y:S01]  /*2880*/  ISETP.GE.AND.EX P2, PT, R23, UR11, PT, P2 ;  /* 0x0000000b17007c0c */ /* 0x000fe2000bf46320 */
[----:B------:R-:W-:-:S12]  /*2890*/  @P1 BRA `(.L_x_2194) ;  /* 0x0000000000701947 */ /* 0x000fd80003800000 */
[----:B------:R-:W0:Y:S01]  /*28a0*/  LDCU.64 UR12, c[0x0][0x3e0] ;  /* 0x00007c00ff0c77ac */ /* 0x000e220008000a00 */
[----:B------:R-:W-:Y:S01]  /*28b0*/  SHF.R.S32.HI R10, RZ, 0x1f, R5 ;  /* 0x0000001fff0a7819 */ /* 0x000fe20000011405 */
[----:B------:R-:W-:Y:S02]  /*28c0*/  IMAD.MOV.U32 R11, RZ, RZ, R9 ;  /* 0x000000ffff0b7224 */ /* 0x000fe400078e0009 */
[C---:B------:R-:W-:Y:S01]  /*28d0*/  FADD.FTZ R16, -R4.reuse, R16 ;  /* 0x0000001004107221 */ /* 0x040fe20000010100 */
[----:B------:R-:W1:Y:S01]  /*28e0*/  LDCU.64 UR14, c[0x0][0x380] ;  /* 0x00007000ff0e77ac */ /* 0x000e620008000a00 */
[----:B------:R-:W-:Y:S01]  /*28f0*/  FADD.FTZ R17, -R4, R17 ;  /* 0x0000001104117221 */ /* 0x000fe20000010100 */
        /* <DEDUP_REMOVED lines=8> */
[----:B-1----:R-:W-:-:S03]  /*2980*/  LEA R20, P1, R10, UR14, 0x2 ;  /* 0x0000000e0a147c11 */ /* 0x002fc6000f8210ff */
[----:B------:R-:W-:Y:S01]  /*2990*/  FMUL.FTZ R24, R11, -1.4426950216293334961 ;  /* 0xbfb8aa3b0b187820 */ /* 0x000fe20000410000 */
[----:B------:R-:W-:Y:S01]  /*29a0*/  LEA.HI.X R21, R10, UR15, R21, 0x2, P1 ;  /* 0x0000000f0a157c11 */ /* 0x000fe200088f1415 */
[----:B------:R-:W-:-:S04]  /*29b0*/  FFMA.FTZ R10, R12, R5, R14 ;  /* 0x000000050c0a7223 */ /* 0x000fc8000001000e */
[----:B------:R-:W-:Y:S01]  /*29c0*/  FMUL.FTZ R5, R10, -1.4426950216293334961 ;  /* 0xbfb8aa3b0a057820 */ /* 0x000fe20000410000 */
[----:B------:R-:W0:Y:S08]  /*29d0*/  MUFU.EX2 R24, R24 ;  /* 0x0000001800187308 */ /* 0x000e300000000800 */
[----:B------:R-:W1:Y:S01]  /*29e0*/  MUFU.EX2 R5, R5 ;  /* 0x0000000500057308 */ /* 0x000e620000000800 */
[----:B0-----:R-:W-:-:S07]  /*29f0*/  FADD.FTZ R25, R24, 1 ;  /* 0x3f80000018197421 */ /* 0x001fce0000010000 */
[----:B------:R-:W0:Y:S01]  /*2a00*/  MUFU.RCP R25, R25 ;  /* 0x0000001900197308 */ /* 0x000e220000001000 */
[----:B-1----:R-:W-:-:S07]  /*2a10*/  FADD.FTZ R16, R5, 1 ;  /* 0x3f80000005107421 */ /* 0x002fce0000010000 */
[----:B------:R-:W1:Y:S01]  /*2a20*/  MUFU.RCP R17, R16 ;  /* 0x0000001000117308 */ /* 0x000e620000001000 */
[----:B0-----:R-:W-:Y:S01]  /*2a30*/  FMUL.FTZ R11, R11, R25 ;  /* 0x000000190b0b7220 */ /* 0x001fe20000410000 */
[----:B-1----:R-:W-:-:S05]  /*2a40*/  FMUL.FTZ R10, R10, R17 ;  /* 0x000000110a0a7220 */ /* 0x002fca0000410000 */
[----:B------:R0:W-:Y:S02]  /*2a50*/  STG.E.64 desc[UR16][R20.64], R10 ;  /* 0x0000000a14007986 */ /* 0x0001e4000c101b10 */
.L_x_2194:
[----:B------:R-:W-:Y:S05]  /*2a60*/  BSYNC.RECONVERGENT B1 ;  /* 0x0000000000017941 */ /* 0x000fea0003800200 */
.L_x_2193:
[----:B------:R-:W-:Y:S05]  /*2a70*/  @P2 BRA `(.L_x_2188) ;  /* 0x00000000006c2947 */ /* 0x000fea0003800000 */
[C---:B------:R-:W-:Y:S01]  /*2a80*/  FADD.FTZ R18, -R4.reuse, R18 ;  /* 0x0000001204127221 */ /* 0x040fe20000010100 */
[----:B------:R-:W-:Y:S01]  /*2a90*/  FADD.FTZ R4, -R4, R19 ;  /* 0x0000001304047221 */ /* 0x000fe20000010100 */
[----:B------:R-:W1:Y:S02]  /*2aa0*/  LDCU.64 UR10, c[0x0][0x3e0] ;  /* 0x00007c00ff0a77ac */ /* 0x000e640008000a00 */
[----:B------:R-:W-:Y:S01]  /*2ab0*/  FMUL.FTZ R5, R18, UR5 ;  /* 0x0000000512057c20 */ /* 0x000fe20008410000 */
[----:B------:R-:W-:Y:S01]  /*2ac0*/  FMUL.FTZ R8, R4, UR5 ;  /* 0x0000000504087c20 */ /* 0x000fe20008410000 */
[----:B------:R-:W2:Y:S02]  /*2ad0*/  LDCU.64 UR12, c[0x0][0x380] ;  /* 0x00007000ff0c77ac */ /* 0x000ea40008000a00 */
[----:B-----5:R-:W-:Y:S01]  /*2ae0*/  FFMA.FTZ R12, R12, R5, R14 ;  /* 0x000000050c0c7223 */ /* 0x020fe2000001000e */
[----:B------:R-:W-:Y:S01]  /*2af0*/  FFMA.FTZ R13, R13, R8, R15 ;  /* 0x000000080d0d7223 */ /* 0x000fe2000001000f */
[----:B------:R-:W-:-:S02]  /*2b00*/  MOV R5, R9 ;  /* 0x0000000900057202 */ /* 0x000fc40000000f00 */
[----:B------:R-:W-:Y:S01]  /*2b10*/  FMUL.FTZ R4, R12, -1.4426950216293334961 ;  /* 0xbfb8aa3b0c047820 */ /* 0x000fe20000410000 */
[----:B------:R-:W-:-:S05]  /*2b20*/  FMUL.FTZ R7, R13, -1.4426950216293334961 ;  /* 0xbfb8aa3b0d077820 */ /* 0x000fca0000410000 */
[----:B------:R-:W3:Y:S01]  /*2b30*/  MUFU.EX2 R4, R4 ;  /* 0x0000000400047308 */ /* 0x000ee20000000800 */
[----:B-1----:R-:W-:-:S04]  /*2b40*/  IMAD R23, R23, UR10, RZ ;  /* 0x0000000a17177c24 */ /* 0x002fc8000f8e02ff */
[----:B------:R-:W-:-:S03]  /*2b50*/  IMAD R23, R22, UR11, R23 ;  /* 0x0000000b16177c24 */ /* 0x000fc6000f8e0217 */
[----:B------:R-:W1:Y:S01]  /*2b60*/  MUFU.EX2 R7, R7 ;  /* 0x0000000700077308 */ /* 0x000e620000000800 */
[----:B---3--:R-:W-:Y:S01]  /*2b70*/  FADD.FTZ R8, R4, 1 ;  /* 0x3f80000004087421 */ /* 0x008fe20000010000 */
[----:B------:R-:W-:-:S06]  /*2b80*/  MOV R4, R6 ;  /* 0x0000000600047202 */ /* 0x000fcc0000000f00 */
[----:B0-----:R-:W0:Y:S01]  /*2b90*/  MUFU.RCP R11, R8 ;  /* 0x00000008000b7308 */ /* 0x001e220000001000 */
[----:B------:R-:W-:-:S04]  /*2ba0*/  IMAD.WIDE.U32 R4, R22, UR10, R4 ;  /* 0x0000000a16047c25 */ /* 0x000fc8000f8e0004 */
[----:B-1----:R-:W-:Y:S01]  /*2bb0*/  FADD.FTZ R10, R7, 1 ;  /* 0x3f800000070a7421 */ /* 0x002fe20000010000 */
[----:B--2---:R-:W-:Y:S02]  /*2bc0*/  LEA R6, P1, R4, UR12, 0x2 ;  /* 0x0000000c04067c11 */ /* 0x004fe4000f8210ff */
[----:B------:R-:W-:-:S03]  /*2bd0*/  IADD3 R23, PT, PT, R5, R23, RZ ;  /* 0x0000001705177210 */ /* 0x000fc60007ffe0ff */
[----:B------:R-:W1:Y:S01]  /*2be0*/  MUFU.RCP R10, R10 ;  /* 0x0000000a000a7308 */ /* 0x000e620000001000 */
[----:B------:R-:W-:Y:S01]  /*2bf0*/  LEA.HI.X R7, R4, UR13, R23, 0x2, P1 ;  /* 0x0000000d04077c11 */ /* 0x000fe200088f1417 */
[----:B0-----:R-:W-:Y:S01]  /*2c00*/  FMUL.FTZ R12, R12, R11 ;  /* 0x0000000b0c0c7220 */ /* 0x001fe20000410000 */
[----:B-1----:R-:W-:-:S05]  /*2c10*/  FMUL.FTZ R13, R13, R10 ;  /* 0x0000000a0d0d7220 */ /* 0x002fca0000410000 */
[----:B------:R2:W-:Y:S02]  /*2c20*/  STG.E.64 desc[UR16][R6.64], R12 ;  /* 0x0000000c06007986 */ /* 0x0005e4000c101b10 */
.L_x_2188:
[----:B------:R-:W-:Y:S05]  /*2c30*/  BSYNC.RECONVERGENT B0 ;  /* 0x0000000000007941 */ /* 0x000fea0003800200 */
.L_x_2180:
[----:B------:R-:W-:Y:S02]  /*2c40*/  UIADD3 UR9, UPT, UPT, UR21, UR9, URZ ;  /* 0x0000000915097290 */ /* 0x000fe4000fffe0ff */
[----:B------:R-:W-:Y:S02]  /*2c50*/  UIADD3 UR4, UPT, UPT, UR4, 0x1, URZ ;  /* 0x0000000104047890 */ /* 0x000fe4000fffe0ff */
[----:B------:R-:W-:-:S09]  /*2c60*/  UISETP.GE.AND UP1, UPT, UR9, UR7, UPT ;  /* 0x000000070900728c */ /* 0x000fd2000bf26270 */
[----:B------:R-:W-:Y:S05]  /*2c70*/  BRA.U !UP1, `(.L_x_2195) ;  /* 0xffffffd5096c7547 */ /* 0x000fea000b83ffff */
[----:B------:R-:W-:Y:S05]  /*2c80*/  EXIT ;  /* 0x000000000000794d */ /* 0x000fea0003800000 */
.L_x_2196:
        /* <DEDUP_REMOVED lines=15> */
.L_x_2529:


//--------------------- .text._Z35group_norm_nhwc_fwd_one_pass_kernelI11Fp32IOFp32WLi512ELi4ELi128EEv26Group_norm_nhwc_fwd_params --------------------------
	.section	.text._Z35group_norm_nhwc_fwd_one_pass_kernelI11Fp32IOFp32WLi512ELi4ELi128EEv26Group_norm_nhwc_fwd_params,"ax",@progbits
	.align	128
        .global         _Z35group_norm_nhwc_fwd_one_pass_kernelI11Fp32IOFp32WLi512ELi4ELi128EEv26Group_norm_nhwc_fwd_params
        .type           _Z35group_norm_nhwc_fwd_one_pass_kernelI11Fp32IOFp32WLi512ELi4ELi128EEv26Group_norm_nhwc_fwd_params,@function
        .size           _Z35group_norm_nhwc_fwd_one_pass_kernelI11Fp32IOFp32WLi512ELi4ELi128EEv26Group_norm_nhwc_fwd_params,(.L_x_2530 - _Z35group_norm_nhwc_fwd_one_pass_kernelI11Fp32IOFp32WLi512ELi4ELi128EEv26Group_norm_nhwc_fwd_params)
        .other          _Z35group_norm_nhwc_fwd_one_pass_kernelI11Fp32IOFp32WLi512ELi4ELi128EEv26Group_norm_nhwc_fwd_params,@"STO_CUDA_ENTRY STV_DEFAULT"
_Z35group_norm_nhwc_fwd_one_pass_kernelI11Fp32IOFp32WLi512ELi4ELi128EEv26Group_norm_nhwc_fwd_params:
.text._Z35group_norm_nhwc_fwd_one_pass_kernelI11Fp32IOFp32WLi512ELi4ELi128EEv26Group_norm_nhwc_fwd_params:
        /* <DEDUP_REMOVED lines=15> */
[----:B------:R-:W5:Y:S01]  /*00f0*/  LDCU.U8 UR9, c[0x0][0x3fc] ;  /* 0x00007f80ff0977ac */ /* 0x000f620008000000 */
[----:B------:R-:W-:Y:S01]  /*0100*/  UMOV UR8, 0x400 ;  /* 0x0000040000087882 */ /* 0x000fe20000000000 */
[----:B------:R-:W0:Y:S01]  /*0110*/  LDCU.64 UR16, c[0x0][0x358] ;  /* 0x00006b00ff1077ac */ /* 0x000e220008000a00 */
        /* <DEDUP_REMOVED lines=9> */
[----:B------:R-:W0:Y:S01]  /*01b0*/  LDC R3, c[0x0][0x370] ;  /* 0x0000dc00ff037b82 */ /* 0x000e220000000800 */
[----:B------:R-:W-:Y:S01]  /*01c0*/  ISETP.NE.AND.EX P0, PT, RZ, UR11, !P0, P1 ;  /* 0x0000000bff007c0c */ /* 0x000fe2000c705310 */
[----:B------:R-:W-:Y:S01]  /*01d0*/  UMOV UR4, URZ ;  /* 0x000000ff00047c82 */ /* 0x000fe20008000000 */
[C---:B------:R-:W-:Y:S01]  /*01e0*/  IADD3 R10, PT, PT, R38.reuse, 0x100, RZ ;  /* 0x00000100260a7810 */ /* 0x040fe20007ffe0ff */
[----:B------:R-:W-:Y:S01]  /*01f0*/  UMOV UR9, UR6 ;  /* 0x0000000600097c82 */ /* 0x000fe20008000000 */
[----:B------:R-:W-:-:S02]  /*0200*/  IADD3 R8, PT, PT, R38, 0x140, RZ ;  /* 0x0000014026087810 */ /* 0x000fc40007ffe0ff */
[C---:B------:R-:W-:Y:S02]  /*0210*/  IADD3 R4, PT, PT, R38.reuse, 0x180, RZ ;  /* 0x0000018026047810 */ /* 0x040fe40007ffe0ff */
[----:B------:R-:W-:Y:S02]  /*0220*/  IADD3 R6, PT, PT, R38, 0x1c0, RZ ;  /* 0x000001c026067810 */ /* 0x000fe40007ffe0ff */
[----:B------:R-:W-:Y:S02]  /*0230*/  LOP3.LUT R39, R39, 0x2, RZ, 0xc0, !PT ;  /* 0x0000000227277812 */ /* 0x000fe400078ec0ff */
[----:B------:R-:W-:Y:S02]  /*0240*/  LOP3.LUT R16, R16, 0xf8, RZ, 0xc0, !PT ;  /* 0x000000f810107812 */ /* 0x000fe400078ec0ff */
[----:B------:R-:W-:Y:S02]  /*0250*/  SHF.R.S32.HI R5, RZ, 0x1f, R38 ;  /* 0x0000001fff057819 */ /* 0x000fe40000011426 */
[----:B------:R-:W-:-:S02]  /*0260*/  SHF.R.S32.HI R7, RZ, 0x1f, R10 ;  /* 0x0000001fff077819 */ /* 0x000fc4000001140a */
[----:B------:R-:W-:Y:S02]  /*0270*/  SHF.R.S32.HI R9, RZ, 0x1f, R8 ;  /* 0x0000001fff097819 */ /* 0x000fe40000011408 */
[----:B------:R-:W-:Y:S02]  /*0280*/  SHF.R.S32.HI R11, RZ, 0x1f, R4 ;  /* 0x0000001fff0b7819 */ /* 0x000fe40000011404 */
[----:B--2---:R-:W-:-:S07]  /*0290*/  SHF.R.S32.HI R17, RZ, 0x1f, R6 ;  /* 0x0000001fff117819 */ /* 0x004fce0000011406 */
.L_x_2240:
[----:B-1----:R-:W1:Y:S01]  /*02a0*/  LDCU UR5, c[0x0][0x3f8] ;  /* 0x00007f00ff0577ac */ /* 0x002e620008000800 */
[----:B0-234-:R-:W-:Y:S02]  /*02b0*/  IABS R20, UR9 ;  /* 0x0000000900147c13 */ /* 0x01dfe40008000000 */
[C---:B------:R-:W-:Y:S01]  /*02c0*/  IADD3 R27, PT, PT, R38.reuse, 0xc0, RZ ;  /* 0x000000c0261b7810 */ /* 0x040fe20007ffe0ff */
[----:B------:R-:W2:Y:S01]  /*02d0*/  LDCU.64 UR18, c[0x0][0x3e8] ;  /* 0x00007d00ff1277ac */ /* 0x000ea20008000a00 */
[C---:B------:R-:W-:Y:S02]  /*02e0*/  IADD3 R25, PT, PT, R38.reuse, 0x40, RZ ;  /* 0x0000004026197810 */ /* 0x040fe40007ffe0ff */
[----:B------:R-:W-:Y:S02]  /*02f0*/  SHF.R.S32.HI R31, RZ, 0x1f, R27 ;  /* 0x0000001fff1f7819 */ /* 0x000fe4000001141b */
[----:B------:R-:W-:Y:S02]  /*0300*/  SHF.R.S32.HI R33, RZ, 0x1f, R25 ;  /* 0x0000001fff217819 */ /* 0x000fe40000011419 */
[----:B------:R-:W-:-:S04]  /*0310*/  IADD3 R32, PT, PT, R38, 0x80, RZ ;  /* 0x0000008026207810 */ /* 0x000fc80007ffe0ff */
[----:B------:R-:W-:Y:S02]  /*0320*/  SHF.R.S32.HI R29, RZ, 0x1f, R32 ;  /* 0x0000001fff1d7819 */ /* 0x000fe40000011420 */
[----:B-1---5:R-:W-:-:S04]  /*0330*/  MOV R12, UR5 ;  /* 0x00000005000c7c02 */ /* 0x022fc80008000f00 */
[----:B------:R-:W-:Y:S02]  /*0340*/  IABS R15, R12 ;  /* 0x0000000c000f7213 */ /* 0x000fe40000000000 */
[----:B--2---:R-:W-:Y:S02]  /*0350*/  ISETP.GE.U32.AND P4, PT, R27, UR18, PT ;  /* 0x000000121b007c0c */ /* 0x004fe4000bf86070 */
[----:B------:R-:W1:Y:S01]  /*0360*/  I2F.RP R14, R15 ;  /* 0x0000000f000e7306 */ /* 0x000e620000209400 */
[----:B------:R-:W-:Y:S02]  /*0370*/  ISETP.GE.U32.AND P5, PT, R25, UR18, PT ;  /* 0x0000001219007c0c */ /* 0x000fe4000bfa6070 */
[----:B------:R-:W-:Y:S02]  /*0380*/  ISETP.GE.AND.EX P4, PT, R31, UR19, PT, P4 ;  /* 0x000000131f007c0c */ /* 0x000fe4000bf86340 */
[----:B------:R-:W-:Y:S02]  /*0390*/  ISETP.GE.AND.EX P5, PT, R33, UR19, PT, P5 ;  /* 0x0000001321007c0c */ /* 0x000fe4000bfa6350 */
[----:B------:R-:W-:-:S02]  /*03a0*/  ISETP.GE.U32.AND P3, PT, R32, UR18, PT ;  /* 0x0000001220007c0c */ /* 0x000fc4000bf66070 */
[----:B------:R-:W-:Y:S02]  /*03b0*/  ISETP.GE.U32.AND P2, PT, R10, UR18, PT ;  /* 0x000000120a007c0c */ /* 0x000fe4000bf46070 */
[----:B------:R-:W-:Y:S02]  /*03c0*/  ISETP.GE.AND.EX P3, PT, R29, UR19, PT, P3 ;  /* 0x000000131d007c0c */ /* 0x000fe4000bf66330 */
[----:B------:R-:W-:Y:S01]  /*03d0*/  ISETP.GE.AND.EX P2, PT, R7, UR19, PT, P2 ;  /* 0x0000001307007c0c */ /* 0x000fe2000bf46320 */
[----:B-1----:R-:W1:Y:S04]  /*03e0*/  MUFU.RCP R14, R14 ;  /* 0x0000000e000e7308 */ /* 0x002e680000001000 */
[----:B------:R-:W2:Y:S01]  /*03f0*/  @!P5 LDC.64 R22, c[0x0][0x3e0] ;  /* 0x0000f800ff16db82 */ /* 0x000ea20000000a00 */
[----:B-1----:R-:W-:-:S04]  /*0400*/  IADD3 R12, PT, PT, R14, 0xffffffe, RZ ;  /* 0x0ffffffe0e0c7810 */ /* 0x002fc80007ffe0ff */
[----:B------:R1:W3:Y:S02]  /*0410*/  F2I.FTZ.U32.TRUNC.NTZ R13, R12 ;  /* 0x0000000c000d7305 */ /* 0x0002e4000021f000 */
[----:B-1----:R-:W-:Y:S01]  /*0420*/  HFMA2 R12, -RZ, RZ, 0, 0 ;  /* 0x00000000ff0c7431 */ /* 0x002fe200000001ff */
[----:B---3--:R-:W-:Y:S02]  /*0430*/  R2UR UR11, R13 ;  /* 0x000000000d0b72ca */ /* 0x008fe400000e0000 */
[----:B------:R-:W-:Y:S02]  /*0440*/  IADD3 R18, PT, PT, RZ, -R13, RZ ;  /* 0x8000000dff127210 */ /* 0x000fe40007ffe0ff */
[----:B------:R-:W-:-:S03]  /*0450*/  R2UR UR10, R12 ;  /* 0x000000000c0a72ca */ /* 0x000fc600000e0000 */
[----:B------:R-:W-:Y:S01]  /*0460*/  IMAD R19, R18, R15, RZ ;  /* 0x0000000f12137224 */ /* 0x000fe200078e02ff */
[----:B------:R-:W-:Y:S02]  /*0470*/  MOV R18, R20 ;  /* 0x0000001400127202 */ /* 0x000fe40000000f00 */
[----:B------:R-:W1:Y:S02]  /*0480*/  @!P4 LDC.64 R20, c[0x0][0x390] ;  /* 0x0000e400ff14cb82 */ /* 0x000e640000000a00 */
[----:B------:R-:W-:-:S05]  /*0490*/  R2UR UR12, R18 ;  /* 0x00000000120c72ca */ /* 0x000fca00000e0000 */
[----:B------:R-:W-:-:S05]  /*04a0*/  IMAD.HI.U32 R19, R13, R19, UR10 ;  /* 0x0000000a0d137e27 */ /* 0x000fca000f8e0013 */
[----:B------:R-:W-:Y:S02]  /*04b0*/  R2UR UR10, R19 ;  /* 0x00000000130a72ca */ /* 0x000fe400000e0000 */
[----:B------:R-:W3:Y:S11]  /*04c0*/  @!P5 LDC.64 R18, c[0x0][0x390] ;  /* 0x0000e400ff12db82 */ /* 0x000ef60000000a00 */
[----:B------:R-:W-:-:S02]  /*04d0*/  UIMAD.WIDE.U32 UR10, UR10, UR12, URZ ;  /* 0x0000000c0a0a72a5 */ /* 0x000fc4000f8e00ff */
[----:B------:R-:W-:-:S04]  /*04e0*/  ULOP3.LUT UR10, UR9, UR5, URZ, 0x3c, !UPT ;  /* 0x00000005090a7292 */ /* 0x000fc8000f8e3cff */
[----:B------:R-:W-:-:S05]  /*04f0*/  IADD3 R12, PT, PT, RZ, -UR11, RZ ;  /* 0x8000000bff0c7c10 */ /* 0x000fca000fffe0ff */
[C---:B------:R-:W-:Y:S01]  /*0500*/  IMAD R12, R15.reuse, R12, UR12 ;  /* 0x0000000c0f0c7e24 */ /* 0x040fe2000f8e020c */
[----:B------:R-:W4:Y:S04]  /*0510*/  LDCU.64 UR12, c[0x0][0x3f0] ;  /* 0x00007e00ff0c77ac */ /* 0x000f280008000a00 */
[----:B------:R-:W-:-:S13]  /*0520*/  ISETP.GT.U32.AND P1, PT, R15, R12, PT ;  /* 0x0000000c0f00720c */ /* 0x000fda0003f24070 */
[----:B------:R-:W-:Y:S01]  /*0530*/  VOTEU.ANY UP1, P1 ;  /* 0x0000000000ff7886 */ /* 0x000fe20000820100 */
[----:B------:R-:W-:-:S04]  /*0540*/  PLOP3.LUT P1, PT, PT, PT, UP1, 0x80, 0x8 ;  /* 0x000000000008781c */ /* 0x000fc80003f2f018 */
[----:B------:R-:W-:Y:S02]  /*0550*/  @!UP1 UIADD3 UR11, UPT, UPT, UR11, 0x1, URZ ;  /* 0x000000010b0b9890 */ /* 0x000fe4000fffe0ff */
[----:B------:R-:W-:-:S07]  /*0560*/  UISETP.GE.AND UP1, UPT, UR10, URZ, UPT ;  /* 0x000000ff0a00728c */ /* 0x000fce000bf26270 */
[----:B------:R-:W-:-:S04]  /*0570*/  @!P1 IADD3 R12, PT, PT, R12, -R15, RZ ;  /* 0x8000000f0c0c9210 */ /* 0x000fc80007ffe0ff */
[----:B------:R-:W-:Y:S01]  /*0580*/  ISETP.GE.U32.AND P1, PT, R12, R15, PT ;  /* 0x0000000f0c00720c */ /* 0x000fe20003f26070 */
[----:B----4-:R-:W-:Y:S01]  /*0590*/  IMAD.U32 R15, RZ, RZ, UR12 ;  /* 0x0000000cff0f7e24 */ /* 0x010fe2000f8e00ff */
[----:B------:R-:W4:Y:S11]  /*05a0*/  @!P4 LDC.64 R12, c[0x0][0x3e0] ;  /* 0x0000f800ff0ccb82 */ /* 0x000f360000000a00 */
[----:B------:R-:W-:Y:S01]  /*05b0*/  VOTEU.ANY UP2, P1 ;  /* 0x0000000000ff7886 */ /* 0x000fe20000840100 */
[----:B------:R-:W-:-:S04]  /*05c0*/  ISETP.GE.U32.AND P1, PT, R38, UR18, PT ;  /* 0x0000001226007c0c */ /* 0x000fc8000bf26070 */
[----:B------:R-:W-:Y:S01]  /*05d0*/  @UP2 UIADD3 UR11, UPT, UPT, UR11, 0x1, URZ ;  /* 0x000000010b0b2890 */ /* 0x000fe2000fffe0ff */
[----:B------:R-:W-:Y:S01]  /*05e0*/  ISETP.GE.AND.EX P1, PT, R5, UR19, PT, P1 ;  /* 0x0000001305007c0c */ /* 0x000fe2000bf26310 */
[----:B------:R-:W-:Y:S02]  /*05f0*/  UISETP.NE.AND UP2, UPT, UR5, URZ, UPT ;  /* 0x000000ff0500728c */ /* 0x000fe4000bf45270 */
[----:B------:R-:W-:Y:S01]  /*0600*/  @!UP1 UIADD3 UR11, UPT, UPT, -UR11, URZ, URZ ;  /* 0x000000ff0b0b9290 */ /* 0x000fe2000fffe1ff */
[----:B----4-:R-:W-:-:S04]  /*0610*/  @!P4 IMAD R24, R31, R12, RZ ;  /* 0x0000000c1f18c224 */ /* 0x010fc800078e02ff */
[----:B------:R-:W-:-:S04]  /*0620*/  @!P4 IMAD R31, R27, R13, R24 ;  /* 0x0000000d1b1fc224 */ /* 0x000fc800078e0218 */
[----:B------:R-:W-:Y:S01]  /*0630*/  @!UP2 ULOP3.LUT UR11, URZ, UR5, URZ, 0x33, !UPT ;  /* 0x00000005ff0ba292 */ /* 0x000fe2000f8e33ff */
[----:B--2---:R-:W-:-:S03]  /*0640*/  @!P5 IMAD R24, R33, R22, RZ ;  /* 0x000000162118d224 */ /* 0x004fc600078e02ff */
[----:B------:R-:W-:Y:S01]  /*0650*/  UIADD3 UR10, UPT, UPT, -UR11, URZ, URZ ;  /* 0x000000ff0b0a7290 */ /* 0x000fe2000fffe1ff */
[----:B------:R-:W-:-:S03]  /*0660*/  @!P5 IMAD R33, R25, R23, R24 ;  /* 0x000000171921d224 */ /* 0x000fc600078e0218 */
[----:B------:R-:W-:Y:S02]  /*0670*/  UIMAD UR10, UR5, UR10, UR9 ;  /* 0x0000000a050a72a4 */ /* 0x000fe4000f8e0209 */
[----:B------:R-:W-:Y:S02]  /*0680*/  USHF.R.S32.HI UR5, URZ, 0x1f, UR11 ;  /* 0x0000001fff057899 */ /* 0x000fe4000801140b */
[----:B------:R-:W-:Y:S02]  /*0690*/  USHF.L.U32 UR10, UR10, 0x2, URZ ;  /* 0x000000020a0a7899 */ /* 0x000fe400080006ff */
[----:B------:R-:W-:Y:S02]  /*06a0*/  UIMAD UR5, UR5, UR12, URZ ;  /* 0x0000000c050572a4 */ /* 0x000fe4000f8e02ff */
[----:B------:R-:W-:Y:S02]  /*06b0*/  USHF.R.S32.HI UR14, URZ, 0x1f, UR10 ;  /* 0x0000001fff0e7899 */ /* 0x000fe4000801140a */
[----:B------:R-:W-:Y:S01]  /*06c0*/  LOP3.LUT R42, R39, UR10, RZ, 0xfc, !PT ;  /* 0x0000000a272a7c12 */ /* 0x000fe2000f8efcff */
[----:B------:R-:W-:-:S03]  /*06d0*/  UIMAD UR5, UR11, UR13, UR5 ;  /* 0x0000000d0b0572a4 */ /* 0x000fc6000f8e0205 */
[----:B------:R-:W-:-:S03]  /*06e0*/  MOV R43, UR14 ;  /* 0x0000000e002b7c02 */ /* 0x000fc60008000f00 */
[----:B------:R-:W-:Y:S02]  /*06f0*/  IMAD.WIDE.U32 R42, R15, UR11, R42 ;  /* 0x0000000b0f2a7c25 */ /* 0x000fe4000f8e002a */
[----:B------:R-:W2:Y:S03]  /*0700*/  @!P3 LDC.64 R14, c[0x0][0x3e0] ;  /* 0x0000f800ff0ebb82 */ /* 0x000ea60000000a00 */
[----:B------:R-:W-:Y:S02]  /*0710*/  IADD3 R41, PT, PT, R43, UR5, RZ ;  /* 0x000000052b297c10 */ /* 0x000fe4000fffe0ff */
[----:B------:R-:W-:Y:S02]  /*0720*/  @!P4 MOV R40, R42 ;  /* 0x0000002a0028c202 */ /* 0x000fe40000000f00 */
[----:B------:R-:W-:-:S03]  /*0730*/  @!P5 MOV R13, R41 ;  /* 0x00000029000dd202 */ /* 0x000fc60000000f00 */
[----:B------:R-:W-:Y:S01]  /*0740*/  @!P4 IMAD.WIDE.U32 R26, R27, R12, R40 ;  /* 0x0000000c1b1ac225 */ /* 0x000fe200078e0028 */
[----:B------:R-:W-:-:S04]  /*0750*/  @!P5 MOV R12, R42 ;  /* 0x0000002a000cd202 */ /* 0x000fc80000000f00 */
[----:B------:R-:W-:Y:S01]  /*0760*/  @!P4 IADD3 R27, PT, PT, R27, R31, RZ ;  /* 0x0000001f1b1bc210 */ /* 0x000fe20007ffe0ff */
[----:B------:R-:W-:Y:S01]  /*0770*/  @!P5 IMAD.WIDE.U32 R22, R25, R22, R12 ;  /* 0x000000161916d225 */ /* 0x000fe200078e000c */
[C---:B-1----:R-:W-:Y:S01]  /*0780*/  @!P4 LEA R30, P6, R26.reuse, R20, 0x2 ;  /* 0x000000141a1ec211 */ /* 0x042fe200078c10ff */
[----:B------:R-:W1:Y:S03]  /*0790*/  @!P3 LDC.64 R12, c[0x0][0x390] ;  /* 0x0000e400ff0cbb82 */ /* 0x000e660000000a00 */
[----:B------:R-:W-:Y:S02]  /*07a0*/  @!P4 LEA.HI.X R31, R26, R21, R27, 0x2, P6 ;  /* 0x000000151a1fc211 */ /* 0x000fe400030f141b */
[----:B------:R-:W-:Y:S02]  /*07b0*/  CS2R R20, SRZ ;  /* 0x0000000000147805 */ /* 0x000fe4000001ff00 */
[----:B---3--:R-:W-:Y:S01]  /*07c0*/  @!P5 LEA R28, P6, R22, R18, 0x2 ;  /* 0x00000012161cd211 */ /* 0x008fe200078c10ff */
[----:B--2---:R-:W-:Y:S01]  /*07d0*/  @!P3 IMAD R18, R29, R14, RZ ;  /* 0x0000000e1d12b224 */ /* 0x004fe200078e02ff */
[----:B------:R-:W-:Y:S01]  /*07e0*/  @!P5 IADD3 R23, PT, PT, R23, R33, RZ ;  /* 0x000000211717d210 */ /* 0x000fe20007ffe0ff */
[----:B------:R-:W2:Y:S02]  /*07f0*/  @!P2 LDC.64 R24, c[0x0][0x3e0] ;  /* 0x0000f800ff18ab82 */ /* 0x000ea40000000a00 */
[----:B------:R-:W-:Y:S01]  /*0800*/  @!P3 IMAD R15, R32, R15, R18 ;  /* 0x0000000f200fb224 */ /* 0x000fe200078e0212 */
[----:B------:R-:W-:Y:S01]  /*0810*/  @!P5 LEA.HI.X R29, R22, R19, R23, 0x2, P6 ;  /* 0x00000013161dd211 */ /* 0x000fe200030f1417 */
[----:B------:R3:W4:Y:S01]  /*0820*/  @!P4 LDG.E.64 R20, desc[UR16][R30.64] ;  /* 0x000000101e14c981 */ /* 0x000722000c1e1b00 */
[----:B------:R-:W-:-:S03]  /*0830*/  ISETP.GE.U32.AND P4, PT, R8, UR18, PT ;  /* 0x0000001208007c0c */ /* 0x000fc6000bf86070 */
[----:B------:R-:W5:Y:S01]  /*0840*/  @!P2 LDC.64 R18, c[0x0][0x390] ;  /* 0x0000e400ff12ab82 */ /* 0x000f620000000a00 */
[----:B------:R-:W-:Y:S02]  /*0850*/  @!P3 MOV R34, R42 ;  /* 0x0000002a0022b202 */ /* 0x000fe40000000f00 */
[----:B------:R-:W-:-:S05]  /*0860*/  @!P3 MOV R35, R41 ;  /* 0x000000290023b202 */ /* 0x000fca0000000f00 */
[----:B------:R-:W0:Y:S01]  /*0870*/  @!P1 LDC.64 R26, c[0x0][0x3e0] ;  /* 0x0000f800ff1a9b82 */ /* 0x000e220000000a00 */
[----:B------:R-:W-:Y:S02]  /*0880*/  ISETP.GE.AND.EX P4, PT, R9, UR19, PT, P4 ;  /* 0x0000001309007c0c */ /* 0x000fe4000bf86340 */
[----:B------:R-:W-:Y:S01]  /*0890*/  CS2R R22, SRZ ;  /* 0x0000000000167805 */ /* 0x000fe2000001ff00 */
[----:B------:R-:W-:Y:S01]  /*08a0*/  @!P3 IMAD.WIDE.U32 R34, R32, R14, R34 ;  /* 0x0000000e2022b225 */ /* 0x000fe200078e0022 */
[----:B---3--:R-:W-:Y:S02]  /*08b0*/  @!P2 MOV R30, R42 ;  /* 0x0000002a001ea202 */ /* 0x008fe40000000f00 */
[----:B------:R-:W-:Y:S02]  /*08c0*/  @!P2 MOV R31, R41 ;  /* 0x00000029001fa202 */ /* 0x000fe40000000f00 */
[----:B------:R3:W4:Y:S01]  /*08d0*/  @!P5 LDG.E.64 R22, desc[UR16][R28.64] ;  /* 0x000000101c16d981 */ /* 0x000722000c1e1b00 */
[----:B------:R-:W-:Y:S01]  /*08e0*/  @!P3 IADD3 R33, PT, PT, R35, R15, RZ ;  /* 0x0000000f2321b210 */ /* 0x000fe20007ffe0ff */
[----:B--2---:R-:W-:Y:S01]  /*08f0*/  @!P2 IMAD R35, R7, R24, RZ ;  /* 0x000000180723a224 */ /* 0x004fe200078e02ff */
[----:B-1----:R-:W-:Y:S01]  /*0900*/  @!P3 LEA R32, P6, R34, R12, 0x2 ;  /* 0x0000000c2220b211 */ /* 0x002fe200078c10ff */
[----:B------:R-:W1:Y:S01]  /*0910*/  @!P1 LDC.64 R14, c[0x0][0x390] ;  /* 0x0000e400ff0e9b82 */ /* 0x000e620000000a00 */
[----:B------:R-:W-:Y:S01]  /*0920*/  ISETP.GE.U32.AND P5, PT, R4, UR18, PT ;  /* 0x0000001204007c0c */ /* 0x000fe2000bfa6070 */
[----:B------:R-:W-:Y:S01]  /*0930*/  @!P2 IMAD R35, R10, R25, R35 ;  /* 0x000000190a23a224 */ /* 0x000fe200078e0223 */
[----:B------:R-:W-:Y:S01]  /*0940*/  @!P3 LEA.HI.X R33, R34, R13, R33, 0x2, P6 ;  /* 0x0000000d2221b211 */ /* 0x000fe200030f1421 */
[----:B------:R-:W-:Y:S01]  /*0950*/  @!P2 IMAD.WIDE.U32 R30, R10, R24, R30 ;  /* 0x000000180a1ea225 */ /* 0x000fe200078e001e */
[----:B------:R-:W-:-:S03]  /*0960*/  ISETP.GE.AND.EX P5, PT, R11, UR19, PT, P5 ;  /* 0x000000130b007c0c */ /* 0x000fc6000bfa6350 */
[----:B------:R-:W2:Y:S01]  /*0970*/  @!P4 LDC.64 R12, c[0x0][0x3e0] ;  /* 0x0000f800ff0ccb82 */ /* 0x000ea20000000a00 */
[----:B------:R-:W-:Y:S01]  /*0980*/  CS2R R24, SRZ ;  /* 0x0000000000187805 */ /* 0x000fe2000001ff00 */
[----:B------:R-:W-:Y:S01]  /*0990*/  @!P2 IMAD.IADD R35, R31, 0x1, R35 ;  /* 0x000000011f23a824 */ /* 0x000fe200078e0223 */
[C---:B-----5:R-:W-:Y:S01]  /*09a0*/  @!P2 LEA R34, P6, R30.reuse, R18, 0x2 ;  /* 0x000000121e22a211 */ /* 0x060fe200078c10ff */
[----:B0-----:R-:W-:Y:S01]  /*09b0*/  @!P1 IMAD R37, R5, R26, RZ ;  /* 0x0000001a05259224 */ /* 0x001fe200078e02ff */
[----:B---3--:R-:W-:Y:S02]  /*09c0*/  @!P1 MOV R28, R42 ;  /* 0x0000002a001c9202 */ /* 0x008fe40000000f00 */
[----:B------:R-:W-:Y:S01]  /*09d0*/  @!P1 MOV R29, R41 ;  /* 0x00000029001d9202 */ /* 0x000fe20000000f00 */
[----:B------:R0:W3:Y:S01]  /*09e0*/  @!P3 LDG.E.64 R24, desc[UR16][R32.64] ;  /* 0x000000102018b981 */ /* 0x0000e2000c1e1b00 */
[----:B------:R-:W-:Y:S01]  /*09f0*/  @!P2 LEA.HI.X R35, R30, R19, R35, 0x2, P6 ;  /* 0x000000131e23a211 */ /* 0x000fe200030f1423 */
[----:B------:R-:W-:Y:S01]  /*0a00*/  @!P1 IMAD R37, R38, R27, R37 ;  /* 0x0000001b26259224 */ /* 0x000fe200078e0225 */
[----:B------:R-:W-:Y:S01]  /*0a10*/  ISETP.GE.U32.AND P3, PT, R6, UR18, PT ;  /* 0x0000001206007c0c */ /* 0x000fe2000bf66070 */
[----:B------:R-:W5:Y:S01]  /*0a20*/  @!P4 LDC.64 R30, c[0x0][0x390] ;  /* 0x0000e400ff1ecb82 */ /* 0x000f620000000a00 */
[----:B------:R-:W-:-:S02]  /*0a30*/  @!P1 IMAD.WIDE.U32 R26, R38, R26, R28 ;  /* 0x0000001a261a9225 */ /* 0x000fc400078e001c */
[----:B------:R-:W-:-:S05]  /*0a40*/  ISETP.GE.AND.EX P3, PT, R17, UR19, PT, P3 ;  /* 0x0000001311007c0c */ /* 0x000fca000bf66330 */
[----:B------:R-:W5:Y:S01]  /*0a50*/  @!P5 LDC.64 R28, c[0x0][0x3e0] ;  /* 0x0000f800ff1cdb82 */ /* 0x000f620000000a00 */
[----:B------:R-:W-:Y:S02]  /*0a60*/  @!P1 IADD3 R37, PT, PT, R27, R37, RZ ;  /* 0x000000251b259210 */ /* 0x000fe40007ffe0ff */
[C---:B-1----:R-:W-:Y:S02]  /*0a70*/  @!P1 LEA R44, P6, R26.reuse, R14, 0x2 ;  /* 0x0000000e1a2c9211 */ /* 0x042fe400078c10ff */
[----:B0-----:R-:W-:Y:S02]  /*0a80*/  @!P4 MOV R32, R42 ;  /* 0x0000002a0020c202 */ /* 0x001fe40000000f00 */
[----:B------:R-:W-:Y:S01]  /*0a90*/  @!P1 LEA.HI.X R45, R26, R15, R37, 0x2, P6 ;  /* 0x0000000f1a2d9211 */ /* 0x000fe200030f1425 */
[----:B------:R-:W0:Y:S01]  /*0aa0*/  @!P5 LDC.64 R18, c[0x0][0x390] ;  /* 0x0000e400ff12db82 */ /* 0x000e220000000a00 */
[----:B--2---:R-:W-:Y:S01]  /*0ab0*/  @!P4 IMAD R37, R9, R12, RZ ;  /* 0x0000000c0925c224 */ /* 0x004fe200078e02ff */
[----:B------:R-:W-:-:S02]  /*0ac0*/  @!P4 MOV R33, R41 ;  /* 0x000000290021c202 */ /* 0x000fc40000000f00 */
[----:B------:R-:W-:Y:S01]  /*0ad0*/  CS2R R26, SRZ ;  /* 0x00000000001a7805 */ /* 0x000fe2000001ff00 */
[----:B------:R-:W-:-:S03]  /*0ae0*/  @!P4 IMAD R37, R8, R13, R37 ;  /* 0x0000000d0825c224 */ /* 0x000fc600078e0225 */
[----:B------:R-:W1:Y:S01]  /*0af0*/  @!P3 LDC.64 R14, c[0x0][0x3e0] ;  /* 0x0000f800ff0ebb82 */ /* 0x000e620000000a00 */
[----:B------:R-:W-:Y:S01]  /*0b00*/  @!P4 IMAD.WIDE.U32 R12, R8, R12, R32 ;  /* 0x0000000c080cc225 */ /* 0x000fe200078e0020 */
[----:B------:R2:W3:Y:S04]  /*0b10*/  @!P1 LDG.E.64 R26, desc[UR16][R44.64] ;  /* 0x000000102c1a9981 */ /* 0x0004e8000c1e1b00 */
[----:B------:R-:W-:Y:S02]  /*0b20*/  @!P4 IADD3 R37, PT, PT, R13, R37, RZ ;  /* 0x000000250d25c210 */ /* 0x000fe40007ffe0ff */
[----:B-----5:R-:W-:Y:S01]  /*0b30*/  @!P4 LEA R36, P6, R12, R30, 0x2 ;  /* 0x0000001e0c24c211 */ /* 0x020fe200078c10ff */
[----:B------:R-:W-:Y:S01]  /*0b40*/  @!P5 IMAD R33, R11, R28, RZ ;  /* 0x0000001c0b21d224 */ /* 0x000fe200078e02ff */
[----:B--2---:R-:W-:-:S02]  /*0b50*/  @!P5 MOV R44, R42 ;  /* 0x0000002a002cd202 */ /* 0x004fc40000000f00 */
[----:B------:R-:W-:Y:S02]  /*0b60*/  @!P5 MOV R45, R41 ;  /* 0x00000029002dd202 */ /* 0x000fe40000000f00 */
[----:B------:R-:W-:Y:S01]  /*0b70*/  @!P4 LEA.HI.X R37, R12, R31, R37, 0x2, P6 ;  /* 0x0000001f0c25c211 */ /* 0x000fe200030f1425 */
[C---:B------:R-:W-:Y:S01]  /*0b80*/  @!P5 IMAD R33, R4.reuse, R29, R33 ;  /* 0x0000001d0421d224 */ /* 0x040fe200078e0221 */
[----:B------:R-:W2:Y:S01]  /*0b90*/  @!P3 LDC.64 R12, c[0x0][0x390] ;  /* 0x0000e400ff0cbb82 */ /* 0x000ea20000000a00 */
[----:B------:R-:W-:-:S05]  /*0ba0*/  @!P5 IMAD.WIDE.U32 R28, R4, R28, R44 ;  /* 0x0000001c041cd225 */ /* 0x000fca00078e002c */
[----:B------:R-:W-:Y:S02]  /*0bb0*/  @!P5 IADD3 R33, PT, PT, R29, R33, RZ ;  /* 0x000000211d21d210 */ /* 0x000fe40007ffe0ff */
[----:B0-----:R-:W-:Y:S01]  /*0bc0*/  @!P5 LEA R18, P6, R28, R18, 0x2 ;  /* 0x000000121c12d211 */ /* 0x001fe200078c10ff */
[----:B-1----:R-:W-:-:S03]  /*0bd0*/  @!P3 IMAD R30, R17, R14, RZ ;  /* 0x0000000e111eb224 */ /* 0x002fc600078e02ff */
[----:B------:R-:W-:Y:S02]  /*0be0*/  @!P5 LEA.HI.X R19, R28, R19, R33, 0x2, P6 ;  /* 0x000000131c13d211 */ /* 0x000fe400030f1421 */
[----:B------:R-:W-:Y:S02]  /*0bf0*/  CS2R R28, SRZ ;  /* 0x00000000001c7805 */ /* 0x000fe4000001ff00 */
[----:B------:R-:W-:Y:S02]  /*0c00*/  @!P3 MOV R32, R42 ;  /* 0x0000002a0020b202 */ /* 0x000fe40000000f00 */
[----:B------:R-:W-:Y:S01]  /*0c10*/  @!P3 MOV R33, R41 ;  /* 0x000000290021b202 */ /* 0x000fe20000000f00 */
[C---:B------:R-:W-:Y:S01]  /*0c20*/  @!P3 IMAD R15, R6.reuse, R15, R30 ;  /* 0x0000000f060fb224 */ /* 0x040fe200078e021e */
[----:B------:R-:W-:Y:S01]  /*0c30*/  CS2R R30, SRZ ;  /* 0x00000000001e7805 */ /* 0x000fe2000001ff00 */
[----:B------:R0:W5:Y:S01]  /*0c40*/  @!P2 LDG.E.64 R28, desc[UR16][R34.64] ;  /* 0x00000010221ca981 */ /* 0x000162000c1e1b00 */
[----:B------:R-:W-:Y:S01]  /*0c50*/  @!P3 IMAD.WIDE.U32 R44, R6, R14, R32 ;  /* 0x0000000e062cb225 */ /* 0x000fe200078e0020 */
[----:B------:R-:W-:-:S03]  /*0c60*/  CS2R R32, SRZ ;  /* 0x0000000000207805 */ /* 0x000fc6000001ff00 */
[----:B------:R1:W5:Y:S01]  /*0c70*/  @!P4 LDG.E.64 R30, desc[UR16][R36.64] ;  /* 0x00000010241ec981 */ /* 0x000362000c1e1b00 */
[----:B------:R-:W-:Y:S02]  /*0c80*/  @!P3 IADD3 R15, PT, PT, R45, R15, RZ ;  /* 0x0000000f2d0fb210 */ /* 0x000fe40007ffe0ff */
[C---:B--2---:R-:W-:Y:S01]  /*0c90*/  @!P3 LEA R12, P2, R44.reuse, R12, 0x2 ;  /* 0x0000000c2c0cb211 */ /* 0x044fe200078410ff */
[----:B------:R3:W2:Y:S01]  /*0ca0*/  @!P5 LDG.E.64 R32, desc[UR16][R18.64] ;  /* 0x000000101220d981 */ /* 0x0006a2000c1e1b00 */
[----:B0-----:R-:W-:Y:S02]  /*0cb0*/  CS2R R34, SRZ ;  /* 0x0000000000227805 */ /* 0x001fe4000001ff00 */
[----:B------:R-:W-:-:S05]  /*0cc0*/  @!P3 LEA.HI.X R13, R44, R13, R15, 0x2, P2 ;  /* 0x0000000d2c0db211 */ /* 0x000fca00010f140f */
[----:B------:R0:W2:Y:S01]  /*0cd0*/  @!P3 LDG.E.64 R34, desc[UR16][R12.64] ;  /* 0x000000100c22b981 */ /* 0x0000a2000c1e1b00 */
[C---:B------:R-:W-:Y:S02]  /*0ce0*/  ISETP.GT.AND P2, PT, R2.reuse, 0x1e, PT ;  /* 0x0000001e0200780c */ /* 0x040fe40003f44270 */
[----:B------:R-:W-:Y:S01]  /*0cf0*/  ISETP.GT.AND P3, PT, R2, 0xf, PT ;  /* 0x0000000f0200780c */ /* 0x000fe20003f64270 */
[----:B------:R-:W-:Y:S01]  /*0d00*/  BSSY.RECONVERGENT B0, `(.L_x_2197) ;  /* 0x0000045000007945 */ /* 0x000fe20003800200 */
[----:B----4-:R-:W-:Y:S01]  /*0d10*/  FMUL.FTZ R45, R23, R23 ;  /* 0x00000017172d7220 */ /* 0x010fe20000410000 */
[----:B-1----:R-:W-:-:S03]  /*0d20*/  FADD.FTZ R37, R22, R23 ;  /* 0x0000001716257221 */ /* 0x002fc60000010000 */
[----:B------:R-:W-:Y:S01]  /*0d30*/  FFMA.FTZ R36, R22, R22, R45 ;  /* 0x0000001616247223 */ /* 0x000fe2000001002d */
[----:B---3--:R-:W-:Y:S01]  /*0d40*/  FMUL.FTZ R19, R25, R25 ;  /* 0x0000001919137220 */ /* 0x008fe20000410000 */
[----:B0-----:R-:W-:-:S03]  /*0d50*/  FADD.FTZ R13, R24, R25 ;  /* 0x00000019180d7221 */ /* 0x001fc60000010000 */
[----:B------:R-:W-:Y:S01]  /*0d60*/  FFMA.FTZ R12, R24, R24, R19 ;  /* 0x00000018180c7223 */ /* 0x000fe20000010013 */
[----:B------:R-:W-:-:S04]  /*0d70*/  FMUL.FTZ R19, R21, R21 ;  /* 0x0000001515137220 */ /* 0x000fc80000410000 */
[----:B------:R-:W-:Y:S01]  /*0d80*/  FFMA.FTZ R19, R20, R20, R19 ;  /* 0x0000001414137223 */ /* 0x000fe20000010013 */
[----:B------:R-:W-:Y:S01]  /*0d90*/  FMUL.FTZ R15, R27, R27 ;  /* 0x0000001b1b0f7220 */ /* 0x000fe20000410000 */
[----:B------:R-:W-:-:S03]  /*0da0*/  FADD.FTZ R14, R26, R27 ;  /* 0x0000001b1a0e7221 */ /* 0x000fc60000010000 */
[----:B------:R-:W-:Y:S01]  /*0db0*/  FFMA.FTZ R15, R26, R26, R15 ;  /* 0x0000001a1a0f7223 */ /* 0x000fe2000001000f */
[----:B------:R-:W-:-:S03]  /*0dc0*/  FADD.FTZ R14, RZ, R14 ;  /* 0x0000000eff0e7221 */ /* 0x000fc60000010000 */
[----:B------:R-:W-:Y:S01]  /*0dd0*/  FADD.FTZ R15, RZ, R15 ;  /* 0x0000000fff0f7221 */ /* 0x000fe20000010000 */
[----:B------:R-:W-:-:S03]  /*0de0*/  FADD.FTZ R14, R14, R37 ;  /* 0x000000250e0e7221 */ /* 0x000fc60000010000 */
[----:B------:R-:W-:Y:S01]  /*0df0*/  FADD.FTZ R15, R15, R36 ;  /* 0x000000240f0f7221 */ /* 0x000fe20000010000 */
[----:B------:R-:W-:Y:S01]  /*0e00*/  FADD.FTZ R13, R14, R13 ;  /* 0x0000000d0e0d7221 */ /* 0x000fe20000010000 */
[----:B------:R-:W-:Y:S02]  /*0e10*/  FADD.FTZ R14, R20, R21 ;  /* 0x00000015140e7221 */ /* 0x000fe40000010000 */
[----:B------:R-:W-:Y:S02]  /*0e20*/  FADD.FTZ R12, R15, R12 ;  /* 0x0000000c0f0c7221 */ /* 0x000fe40000010000 */
[----:B------:R-:W-:Y:S02]  /*0e30*/  FADD.FTZ R13, R13, R14 ;  /* 0x0000000e0d0d7221 */ /* 0x000fe40000010000 */
[----:B------:R-:W-:Y:S01]  /*0e40*/  FADD.FTZ R12, R12, R19 ;  /* 0x000000130c0c7221 */ /* 0x000fe20000010000 */
[----:B-----5:R-:W-:Y:S01]  /*0e50*/  FMUL.FTZ R15, R29, R29 ;  /* 0x0000001d1d0f7220 */ /* 0x020fe20000410000 */
[----:B------:R-:W-:-:S03]  /*0e60*/  FADD.FTZ R14, R28, R29 ;  /* 0x0000001d1c0e7221 */ /* 0x000fc60000010000 */
[----:B------:R-:W-:Y:S01]  /*0e70*/  FFMA.FTZ R15, R28, R28, R15 ;  /* 0x0000001c1c0f7223 */ /* 0x000fe2000001000f */
[----:B------:R-:W-:Y:S01]  /*0e80*/  FMUL.FTZ R19, R31, R31 ;  /* 0x0000001f1f137220 */ /* 0x000fe20000410000 */
[----:B------:R-:W-:Y:S01]  /*0e90*/  FADD.FTZ R13, R13, R14 ;  /* 0x0000000e0d0d7221 */ /* 0x000fe20000010000 */
[----:B------:R-:W-:Y:S01]  /*0ea0*/  FADD.FTZ R14, R30, R31 ;  /* 0x0000001f1e0e7221 */ /* 0x000fe20000010000 */
[----:B------:R-:W-:Y:S01]  /*0eb0*/  FADD.FTZ R12, R12, R15 ;  /* 0x0000000f0c0c7221 */ /* 0x000fe20000010000 */
[----:B------:R-:W-:Y:S01]  /*0ec0*/  FFMA.FTZ R19, R30, R30, R19 ;  /* 0x0000001e1e137223 */ /* 0x000fe20000010013 */
[----:B--2---:R-:W-:Y:S01]  /*0ed0*/  FMUL.FTZ R15, R33, R33 ;  /* 0x00000021210f7220 */ /* 0x004fe20000410000 */
[----:B------:R-:W-:Y:S01]  /*0ee0*/  FADD.FTZ R13, R13, R14 ;  /* 0x0000000e0d0d7221 */ /* 0x000fe20000010000 */
[----:B------:R-:W-:Y:S01]  /*0ef0*/  FADD.FTZ R14, R32, R33 ;  /* 0x00000021200e7221 */ /* 0x000fe20000010000 */
[----:B------:R-:W-:Y:S01]  /*0f00*/  FADD.FTZ R12, R12, R19 ;  /* 0x000000130c0c7221 */ /* 0x000fe20000010000 */
[----:B------:R-:W-:Y:S01]  /*0f10*/  FFMA.FTZ R15, R32, R32, R15 ;  /* 0x00000020200f7223 */ /* 0x000fe2000001000f */
[----:B------:R-:W-:-:S03]  /*0f20*/  FMUL.FTZ R19, R35, R35 ;  /* 0x0000002323137220 */ /* 0x000fc60000410000 */
        /* <DEDUP_REMOVED lines=34> */
.L_x_2198:
[----:B------:R-:W-:Y:S05]  /*1150*/  BSYNC.RECONVERGENT B0 ;  /* 0x0000000000007941 */ /* 0x000fea0003800200 */
.L_x_2197:
        /* <DEDUP_REMOVED lines=16> */
.L_x_2200:
[----:B------:R-:W-:Y:S05]  /*1260*/  BSYNC.RECONVERGENT B0 ;  /* 0x0000000000007941 */ /* 0x000fea0003800200 */
.L_x_2199:
        /* <DEDUP_REMOVED lines=33> */
.L_x_2203:
[----:B----4-:R-:W2:Y:S04]  /*1480*/  LDG.E.STRONG.GPU R14, desc[UR16][R12.64] ;  /* 0x000000100c0e7981 */ /* 0x010ea8000c1ef900 */
[----:B--2---:R-:W-:Y:S01]  /*1490*/  CCTL.IVALL ;  /* 0x00000000ff00798f */ /* 0x004fe20002000000 */
[----:B------:R-:W-:Y:S05]  /*14a0*/  YIELD ;  /* 0x0000000000007946 */ /* 0x000fea0003800000 */
[----:B------:R-:W-:-:S13]  /*14b0*/  ISETP.NE.AND P4, PT, R14, R37, PT ;  /* 0x000000250e00720c */ /* 0x000fda0003f85270 */
[----:B------:R-:W-:Y:S05]  /*14c0*/  @P4 BRA `(.L_x_2203) ;  /* 0xfffffffc00ec4947 */ /* 0x000fea000383ffff */
.L_x_2202:
[----:B------:R-:W-:Y:S05]  /*14d0*/  WARPSYNC.ALL ;  /* 0x0000000000007948 */ /* 0x000fea0003800000 */
[----:B------:R-:W-:Y:S06]  /*14e0*/  BAR.SYNC.DEFER_BLOCKING 0x0 ;  /* 0x0000000000007b1d */ /* 0x000fec0000010000 */
[----:B------:R-:W-:Y:S01]  /*14f0*/  UMOV UR5, URZ ;  /* 0x000000ff00057c82 */ /* 0x000fe20008000000 */
[----:B------:R-:W-:Y:S05]  /*1500*/  @!P2 BRA `(.L_x_2204) ;  /* 0x000000040098a947 */ /* 0x000fea0003800000 */
[----:B------:R-:W-:Y:S01]  /*1510*/  LOP3.LUT R44, R3, 0x7ffffff8, RZ, 0xc0, !PT ;  /* 0x7ffffff8032c7812 */ /* 0x000fe200078ec0ff */
[----:B------:R-:W-:Y:S02]  /*1520*/  UIMAD UR25, UR20, 0x5, UR6 ;  /* 0x00000005141978a4 */ /* 0x000fe4000f8e0206 */
[----:B------:R-:W-:Y:S02]  /*1530*/  ULEA UR22, UR20, UR6, 0x1 ;  /* 0x0000000614167291 */ /* 0x000fe4000f8e08ff */
[----:B------:R-:W-:Y:S02]  /*1540*/  UIMAD UR23, UR20, 0x3, UR6 ;  /* 0x00000003141778a4 */ /* 0x000fe4000f8e0206 */
[----:B------:R-:W-:Y:S02]  /*1550*/  ULEA UR24, UR20, UR6, 0x2 ;  /* 0x0000000614187291 */ /* 0x000fe4000f8e10ff */
[----:B------:R-:W-:Y:S02]  /*1560*/  UIMAD UR12, UR20, 0x7, UR6 ;  /* 0x00000007140c78a4 */ /* 0x000fe4000f8e0206 */
[----:B------:R-:W-:-:S02]  /*1570*/  UIMAD UR13, UR20, 0x6, UR6 ;  /* 0x00000006140d78a4 */ /* 0x000fc4000f8e0206 */
[----:B------:R-:W-:Y:S02]  /*1580*/  UIADD3 UR14, UPT, UPT, UR6, UR20, URZ ;  /* 0x00000014060e7290 */ /* 0x000fe4000fffe0ff */
[----:B------:R-:W-:Y:S01]  /*1590*/  UIADD3 UR15, UPT, UPT, -UR21, URZ, URZ ;  /* 0x000000ff150f7290 */ /* 0x000fe2000fffe1ff */
[----:B------:R-:W-:Y:S01]  /*15a0*/  UMOV UR5, URZ ;  /* 0x000000ff00057c82 */ /* 0x000fe20008000000 */
[----:B------:R-:W-:-:S10]  /*15b0*/  UMOV UR11, UR6 ;  /* 0x00000006000b7c82 */ /* 0x000fd40008000000 */
.L_x_2205:
        /* <DEDUP_REMOVED lines=91> */
.L_x_2204:
        /* <DEDUP_REMOVED lines=52> */
.L_x_2206:
        /* <DEDUP_REMOVED lines=28> */
.L_x_2207:
        /* <DEDUP_REMOVED lines=13> */
.L_x_2208:
[----:B------:R-:W-:Y:S05]  /*2140*/  BSYNC.RECONVERGENT B0 ;  /* 0x0000000000007941 */ /* 0x000fea0003800200 */
.L_x_2201:
        /* <DEDUP_REMOVED lines=27> */
[----:B------:R-:W3:Y:S01]  /*2300*/  @UP1 LDCU UR10, c[0x0][0x3a8] ;  /* 0x00007500ff0a17ac */ /* 0x000ee20008000800 */
[----:B------:R-:W-:-:S13]  /*2310*/  PLOP3.LUT P2, PT, PT, PT, UP1, 0x80, 0x8 ;  /* 0x000000000008781c */ /* 0x000fda0003f4f018 */
[----:B---3--:R-:W-:-:S06]  /*2320*/  @P2 FADD.FTZ R18, R36, UR10 ;  /* 0x0000000a24122e21 */ /* 0x008fcc0008010000 */
[----:B------:R-:W1:Y:S01]  /*2330*/  @P2 MUFU.RSQ R18, R18 ;  /* 0x0000001200122308 */ /* 0x000e620000001400 */
[----:B------:R-:W-:Y:S01]  /*2340*/  BSSY.RECONVERGENT B0, `(.L_x_2209) ;  /* 0x00001bd000007945 */ /* 0x000fe20003800200 */
[----:B------:R-:W-:Y:S01]  /*2350*/  IADD3 R36, PT, PT, R38, 0x40, RZ ;  /* 0x0000004026247810 */ /* 0x000fe20007ffe0ff */
[----:B------:R-:W-:Y:S01]  /*2360*/  UMOV UR10, 0x3f800000 ;  /* 0x3f800000000a7882 */ /* 0x000fe20000000000 */
[----:B-1----:R-:W-:-:S13]  /*2370*/  @P2 R2UR UR11, R18 ;  /* 0x00000000120b22ca */ /* 0x002fda00000e0000 */
[----:B------:R-:W-:Y:S01]  /*2380*/  @UP1 UMOV UR10, UR11 ;  /* 0x0000000b000a1c82 */ /* 0x000fe20008000000 */
[----:B0-----:R-:W-:Y:S05]  /*2390*/  BRA.U UP0, `(.L_x_2210) ;  /* 0x0000000900d47547 */ /* 0x001fea000b800000 */
[----:B------:R-:W0:Y:S01]  /*23a0*/  LDCU.64 UR14, c[0x0][0x3e8] ;  /* 0x00007d00ff0e77ac */ /* 0x000e220008000a00 */
[----:B------:R-:W-:Y:S01]  /*23b0*/  BSSY.RECONVERGENT B1, `(.L_x_2211) ;  /* 0x0000015000017945 */ /* 0x000fe20003800200 */
[----:B0-----:R-:W-:-:S04]  /*23c0*/  ISETP.GE.U32.AND P1, PT, R38, UR14, PT ;  /* 0x0000000e26007c0c */ /* 0x001fc8000bf26070 */
        /* <DEDUP_REMOVED lines=8> */
[----:B0-----:R-:W-:Y:S02]  /*2450*/  IMAD R37, R5, UR18, RZ ;  /* 0x0000001205257c24 */ /* 0x001fe4000f8e02ff */
[----:B------:R-:W-:-:S04]  /*2460*/  IMAD.WIDE.U32 R18, R38, UR18, R18 ;  /* 0x0000001226127c25 */ /* 0x000fc8000f8e0012 */
[----:B------:R-:W-:Y:S01]  /*2470*/  IMAD R37, R38, UR19, R37 ;  /* 0x0000001326257c24 */ /* 0x000fe2000f8e0225 */
[----:B-1----:R-:W-:-:S04]  /*2480*/  LEA R44, P1, R18, UR12, 0x2 ;  /* 0x0000000c122c7c11 */ /* 0x002fc8000f8210ff */
[----:B------:R-:W-:Y:S01]  /*2490*/  IADD3 R37, PT, PT, R19, R37, RZ ;  /* 0x0000002513257210 */ /* 0x000fe20007ffe0ff */
[----:B------:R-:W-:Y:S01]  /*24a0*/  FMUL.FTZ R19, R26, UR10 ;  /* 0x0000000a1a137c20 */ /* 0x000fe20008410000 */
[----:B------:R-:W-:Y:S02]  /*24b0*/  FMUL.FTZ R26, R27, UR10 ;  /* 0x0000000a1b1a7c20 */ /* 0x000fe40008410000 */
[----:B------:R-:W-:Y:S01]  /*24c0*/  LEA.HI.X R45, R18, UR13, R37, 0x2, P1 ;  /* 0x0000000d122d7c11 */ /* 0x000fe200088f1425 */
[----:B-----5:R-:W-:Y:S01]  /*24d0*/  FFMA.FTZ R18, R12, R19, R14 ;  /* 0x000000130c127223 */ /* 0x020fe2000001000e */
[----:B------:R-:W-:-:S05]  /*24e0*/  FFMA.FTZ R19, R13, R26, R15 ;  /* 0x0000001a0d137223 */ /* 0x000fca000001000f */
[----:B------:R0:W-:Y:S02]  /*24f0*/  STG.E.64 desc[UR16][R44.64], R18 ;  /* 0x000000122c007986 */ /* 0x0001e4000c101b10 */
.L_x_2212:
[----:B------:R-:W-:Y:S05]  /*2500*/  BSYNC.RECONVERGENT B1 ;  /* 0x0000000000017941 */ /* 0x000fea0003800200 */
.L_x_2211:
[----:B0-----:R-:W-:Y:S01]  /*2510*/  SHF.R.S32.HI R19, RZ, 0x1f, R36 ;  /* 0x0000001fff137819 */ /* 0x001fe20000011424 */
[----:B------:R-:W-:Y:S01]  /*2520*/  BSSY.RECONVERGENT B1, `(.L_x_2213) ;  /* 0x0000017000017945 */ /* 0x000fe20003800200 */
[----:B------:R-:W-:Y:S02]  /*2530*/  ISETP.GE.U32.AND P1, PT, R36, UR14, PT ;  /* 0x0000000e24007c0c */ /* 0x000fe4000bf26070 */
[C---:B------:R-:W-:Y:S02]  /*2540*/  IADD3 R44, PT, PT, R38.reuse, 0x80, RZ ;  /* 0x00000080262c7810 */ /* 0x040fe40007ffe0ff */
[----:B------:R-:W-:Y:S02]  /*2550*/  ISETP.GE.AND.EX P1, PT, R19, UR15, PT, P1 ;  /* 0x0000000f13007c0c */ /* 0x000fe4000bf26310 */
[----:B------:R-:W-:-:S11]  /*2560*/  IADD3 R37, PT, PT, R38, 0xc0, RZ ;  /* 0x000000c026257810 */ /* 0x000fd60007ffe0ff */
[----:B------:R-:W-:Y:S05]  /*2570*/  @P1 BRA `(.L_x_2214) ;  /* 0x0000000000441947 */ /* 0x000fea0003800000 */
[----:B------:R-:W0:Y:S01]  /*2580*/  LDCU.64 UR12, c[0x0][0x3e0] ;  /* 0x00007c00ff0c77ac */ /* 0x000e220008000a00 */
[----:B------:R-:W-:Y:S02]  /*2590*/  IMAD.MOV.U32 R18, RZ, RZ, R42 ;  /* 0x000000ffff127224 */ /* 0x000fe400078e002a */
[----:B------:R-:W-:Y:S01]  /*25a0*/  FADD.FTZ R22, R22, -UR5 ;  /* 0x8000000516167e21 */ /* 0x000fe20008010000 */
[----:B------:R-:W-:Y:S01]  /*25b0*/  FADD.FTZ R23, R23, -UR5 ;  /* 0x8000000517177e21 */ /* 0x000fe20008010000 */
[----:B------:R-:W1:Y:S01]  /*25c0*/  LDCU.64 UR18, c[0x0][0x380] ;  /* 0x00007000ff1277ac */ /* 0x000e620008000a00 */
[----:B0-----:R-:W-:-:S04]  /*25d0*/  IMAD R19, R19, UR12, RZ ;  /* 0x0000000c13137c24 */ /* 0x001fc8000f8e02ff */
[----:B------:R-:W-:Y:S01]  /*25e0*/  IMAD R27, R36, UR13, R19 ;  /* 0x0000000d241b7c24 */ /* 0x000fe2000f8e0213 */
[----:B------:R-:W-:-:S03]  /*25f0*/  MOV R19, R41 ;  /* 0x0000002900137202 */ /* 0x000fc60000000f00 */
[----:B------:R-:W-:-:S05]  /*2600*/  IMAD.WIDE.U32 R18, R36, UR12, R18 ;  /* 0x0000000c24127c25 */ /* 0x000fca000f8e0012 */
[----:B------:R-:W-:Y:S01]  /*2610*/  IADD3 R27, PT, PT, R19, R27, RZ ;  /* 0x0000001b131b7210 */ /* 0x000fe20007ffe0ff */
[----:B------:R-:W-:Y:S01]  /*2620*/  FMUL.FTZ R19, R22, UR10 ;  /* 0x0000000a16137c20 */ /* 0x000fe20008410000 */
[----:B-1----:R-:W-:Y:S01]  /*2630*/  LEA R26, P1, R18, UR18, 0x2 ;  /* 0x00000012121a7c11 */ /* 0x002fe2000f8210ff */
[----:B------:R-:W-:-:S03]  /*2640*/  FMUL.FTZ R22, R23, UR10 ;  /* 0x0000000a17167c20 */ /* 0x000fc60008410000 */
[----:B------:R-:W-:Y:S01]  /*2650*/  LEA.HI.X R27, R18, UR19, R27, 0x2, P1 ;  /* 0x00000013121b7c11 */ /* 0x000fe200088f141b */
[----:B-----5:R-:W-:Y:S01]  /*2660*/  FFMA.FTZ R18, R12, R19, R14 ;  /* 0x000000130c127223 */ /* 0x020fe2000001000e */
[----:B------:R-:W-:-:S05]  /*2670*/  FFMA.FTZ R19, R13, R22, R15 ;  /* 0x000000160d137223 */ /* 0x000fca000001000f */
[----:B------:R0:W-:Y:S02]  /*2680*/  STG.E.64 desc[UR16][R26.64], R18 ;  /* 0x000000121a007986 */ /* 0x0001e4000c101b10 */
.L_x_2214:
[----:B------:R-:W-:Y:S05]  /*2690*/  BSYNC.RECONVERGENT B1 ;  /* 0x0000000000017941 */ /* 0x000fea0003800200 */
.L_x_2213:
        /* <DEDUP_REMOVED lines=19> */
[----:B------:R-:W-:Y:S01]  /*27d0*/  FADD.FTZ R25, R25, -UR5 ;  /* 0x8000000519197e21 */ /* 0x000fe20008010000 */
[----:B------:R-:W1:Y:S02]  /*27e0*/  LDCU.64 UR18, c[0x0][0x380] ;  /* 0x00007000ff1277ac */ /* 0x000e640008000a00 */
[----:B------:R-:W-:Y:S01]  /*27f0*/  FMUL.FTZ R23, R23, UR10 ;  /* 0x0000000a17177c20 */ /* 0x000fe20008410000 */
[----:B------:R-:W-:Y:S01]  /*2800*/  FMUL.FTZ R26, R25, UR10 ;  /* 0x0000000a191a7c20 */ /* 0x000fe20008410000 */
[----:B0-----:R-:W-:-:S04]  /*2810*/  IMAD R19, R19, UR12, RZ ;  /* 0x0000000c13137c24 */ /* 0x001fc8000f8e02ff */
[----:B------:R-:W-:Y:S01]  /*2820*/  IMAD R27, R44, UR13, R19 ;  /* 0x0000000d2c1b7c24 */ /* 0x000fe2000f8e0213 */
[----:B------:R-:W-:-:S03]  /*2830*/  MOV R19, R41 ;  /* 0x0000002900137202 */ /* 0x000fc60000000f00 */
[----:B------:R-:W-:-:S05]  /*2840*/  IMAD.WIDE.U32 R18, R44, UR12, R18 ;  /* 0x0000000c2c127c25 */ /* 0x000fca000f8e0012 */
[----:B------:R-:W-:Y:S01]  /*2850*/  IADD3 R27, PT, PT, R19, R27, RZ ;  /* 0x0000001b131b7210 */ /* 0x000fe20007ffe0ff */
[----:B-----5:R-:W-:Y:S01]  /*2860*/  FFMA.FTZ R19, R13, R26, R15 ;  /* 0x0000001a0d137223 */ /* 0x020fe2000001000f */
[----:B-1----:R-:W-:-:S04]  /*2870*/  LEA R24, P5, R18, UR18, 0x2 ;  /* 0x0000001212187c11 */ /* 0x002fc8000f8a10ff */
[----:B------:R-:W-:Y:S01]  /*2880*/  LEA.HI.X R25, R18, UR19, R27, 0x2, P5 ;  /* 0x0000001312197c11 */ /* 0x000fe2000a8f141b */
[----:B------:R-:W-:-:S05]  /*2890*/  FFMA.FTZ R18, R12, R23, R14 ;  /* 0x000000170c127223 */ /* 0x000fca000001000e */
[----:B------:R0:W-:Y:S03]  /*28a0*/  STG.E.64 desc[UR16][R24.64], R18 ;  /* 0x0000001218007986 */ /* 0x0001e6000c101b10 */
.L_x_2216:
[----:B------:R-:W-:Y:S05]  /*28b0*/  BSYNC.RECONVERGENT B1 ;  /* 0x0000000000017941 */ /* 0x000fea0003800200 */
.L_x_2215:
[----:B------:R-:W-:Y:S04]  /*28c0*/  BSSY.RECONVERGENT B1, `(.L_x_2217) ;  /* 0x0000013000017945 */ /* 0x000fe80003800200 */
[----:B------:R-:W-:Y:S05]  /*28d0*/  @P2 BRA `(.L_x_2218) ;  /* 0x0000000000442947 */ /* 0x000fea0003800000 */
[----:B------:R-:W1:Y:S01]  /*28e0*/  LDCU.64 UR12, c[0x0][0x3e0] ;  /* 0x00007c00ff0c77ac */ /* 0x000e620008000a00 */
[----:B------:R-:W-:Y:S01]  /*28f0*/  MOV R23, R41 ;  /* 0x0000002900177202 */ /* 0x000fe20000000f00 */
[----:B------:R-:W-:Y:S01]  /*2900*/  FADD.FTZ R20, R20, -UR5 ;  /* 0x8000000514147e21 */ /* 0x000fe20008010000 */
[----:B------:R-:W-:Y:S01]  /*2910*/  FADD.FTZ R21, R21, -UR5 ;  /* 0x8000000515157e21 */ /* 0x000fe20008010000 */
[----:B------:R-:W2:Y:S02]  /*2920*/  LDCU.64 UR18, c[0x0][0x380] ;  /* 0x00007000ff1277ac */ /* 0x000ea40008000a00 */
[----:B0-----:R-:W-:Y:S01]  /*2930*/  FMUL.FTZ R19, R20, UR10 ;  /* 0x0000000a14137c20 */ /* 0x001fe20008410000 */
[----:B------:R-:W-:Y:S01]  /*2940*/  FMUL.FTZ R24, R21, UR10 ;  /* 0x0000000a15187c20 */ /* 0x000fe20008410000 */
[----:B-1----:R-:W-:Y:S01]  /*2950*/  IMAD R18, R22, UR12, RZ ;  /* 0x0000000c16127c24 */ /* 0x002fe2000f8e02ff */
[----:B------:R-:W-:-:S05]  /*2960*/  MOV R22, R42 ;  /* 0x0000002a00167202 */ /* 0x000fca0000000f00 */
[----:B------:R-:W-:-:S04]  /*2970*/  IMAD.WIDE.U32 R22, R37, UR12, R22 ;  /* 0x0000000c25167c25 */ /* 0x000fc8000f8e0016 */
[----:B------:R-:W-:Y:S01]  /*2980*/  IMAD R37, R37, UR13, R18 ;  /* 0x0000000d25257c24 */ /* 0x000fe2000f8e0212 */
[----:B--2---:R-:W-:Y:S01]  /*2990*/  LEA R20, P2, R22, UR18, 0x2 ;  /* 0x0000001216147c11 */ /* 0x004fe2000f8410ff */
[----:B-----5:R-:W-:Y:S01]  /*29a0*/  FFMA.FTZ R18, R12, R19, R14 ;  /* 0x000000130c127223 */ /* 0x020fe2000001000e */
[----:B------:R-:W-:Y:S02]  /*29b0*/  FFMA.FTZ R19, R13, R24, R15 ;  /* 0x000000180d137223 */ /* 0x000fe4000001000f */
[----:B------:R-:W-:-:S04]  /*29c0*/  IADD3 R37, PT, PT, R23, R37, RZ ;  /* 0x0000002517257210 */ /* 0x000fc80007ffe0ff */
[----:B------:R-:W-:-:S05]  /*29d0*/  LEA.HI.X R21, R22, UR19, R37, 0x2, P2 ;  /* 0x0000001316157c11 */ /* 0x000fca00090f1425 */
[----:B------:R1:W-:Y:S02]  /*29e0*/  STG.E.64 desc[UR16][R20.64], R18 ;  /* 0x0000001214007986 */ /* 0x0003e4000c101b10 */
.L_x_2218:
[----:B------:R-:W-:Y:S05]  /*29f0*/  BSYNC.RECONVERGENT B1 ;  /* 0x0000000000017941 */ /* 0x000fea0003800200 */
.L_x_2217:
[----:B------:R-:W-:Y:S04]  /*2a00*/  BSSY.RECONVERGENT B1, `(.L_x_2219) ;  /* 0x0000013000017945 */ /* 0x000fe80003800200 */
[----:B------:R-:W-:Y:S05]  /*2a10*/  @P1 BRA `(.L_x_2220) ;  /* 0x0000000000441947 */ /* 0x000fea0003800000 */
[----:B------:R-:W2:Y:S01]  /*2a20*/  LDCU.64 UR12, c[0x0][0x3e0] ;  /* 0x00007c00ff0c77ac */ /* 0x000ea20008000a00 */
[----:B-1----:R-:W-:Y:S01]  /*2a30*/  MOV R20, R42 ;  /* 0x0000002a00147202 */ /* 0x002fe20000000f00 */
[----:B------:R-:W-:Y:S01]  /*2a40*/  FADD.FTZ R28, R28, -UR5 ;  /* 0x800000051c1c7e21 */ /* 0x000fe20008010000 */
[----:B------:R-:W-:Y:S01]  /*2a50*/  MOV R21, R41 ;  /* 0x0000002900157202 */ /* 0x000fe20000000f00 */
[----:B------:R-:W1:Y:S01]  /*2a60*/  LDCU.64 UR18, c[0x0][0x380] ;  /* 0x00007000ff1277ac */ /* 0x000e620008000a00 */
[----:B------:R-:W-:-:S04]  /*2a70*/  FADD.FTZ R29, R29, -UR5 ;  /* 0x800000051d1d7e21 */ /* 0x000fc80008010000 */
[----:B0-----:R-:W-:Y:S01]  /*2a80*/  FMUL.FTZ R24, R29, UR10 ;  /* 0x0000000a1d187c20 */ /* 0x001fe20008410000 */
[----:B--2---:R-:W-:Y:S02]  /*2a90*/  IMAD R19, R7, UR12, RZ ;  /* 0x0000000c07137c24 */ /* 0x004fe4000f8e02ff */
[----:B------:R-:W-:-:S04]  /*2aa0*/  IMAD.WIDE.U32 R20, R10, UR12, R20 ;  /* 0x0000000c0a147c25 */ /* 0x000fc8000f8e0014 */
[----:B------:R-:W-:Y:S02]  /*2ab0*/  IMAD R23, R10, UR13, R19 ;  /* 0x0000000d0a177c24 */ /* 0x000fe4000f8e0213 */
[----:B------:R-:W-:Y:S01]  /*2ac0*/  FMUL.FTZ R19, R28, UR10 ;  /* 0x0000000a1c137c20 */ /* 0x000fe20008410000 */
[----:B-1----:R-:W-:Y:S02]  /*2ad0*/  LEA R22, P1, R20, UR18, 0x2 ;  /* 0x0000001214167c11 */ /* 0x002fe4000f8210ff */
[----:B------:R-:W-:Y:S01]  /*2ae0*/  IADD3 R23, PT, PT, R21, R23, RZ ;  /* 0x0000001715177210 */ /* 0x000fe20007ffe0ff */
[----:B-----5:R-:W-:Y:S01]  /*2af0*/  FFMA.FTZ R18, R12, R19, R14 ;  /* 0x000000130c127223 */ /* 0x020fe2000001000e */
[----:B------:R-:W-:Y:S02]  /*2b00*/  FFMA.FTZ R19, R13, R24, R15 ;  /* 0x000000180d137223 */ /* 0x000fe4000001000f */
[----:B------:R-:W-:-:S05]  /*2b10*/  LEA.HI.X R23, R20, UR19, R23, 0x2, P1 ;  /* 0x0000001314177c11 */ /* 0x000fca00088f1417 */
[----:B------:R2:W-:Y:S02]  /*2b20*/  STG.E.64 desc[UR16][R22.64], R18 ;  /* 0x0000001216007986 */ /* 0x0005e4000c101b10 */
.L_x_2220:
[----:B------:R-:W-:Y:S05]  /*2b30*/  BSYNC.RECONVERGENT B1 ;  /* 0x0000000000017941 */ /* 0x000fea0003800200 */
.L_x_2219:
        /* <DEDUP_REMOVED lines=19> */
.L_x_2222:
[----:B------:R-:W-:Y:S05]  /*2c70*/  BSYNC.RECONVERGENT B1 ;  /* 0x0000000000017941 */ /* 0x000fea0003800200 */
.L_x_2221:
[----:B------:R-:W-:Y:S04]  /*2c80*/  BSSY.RECONVERGENT B1, `(.L_x_2223) ;  /* 0x0000013000017945 */ /* 0x000fe80003800200 */
[----:B------:R-:W-:Y:S05]  /*2c90*/  @P3 BRA `(.L_x_2224) ;  /* 0x0000000000443947 */ /* 0x000fea0003800000 */
[----:B------:R-:W4:Y:S01]  /*2ca0*/  LDCU.64 UR12, c[0x0][0x3e0] ;  /* 0x00007c00ff0c77ac */ /* 0x000f220008000a00 */
[----:B0123--:R-:W-:Y:S01]  /*2cb0*/  MOV R19, R41 ;  /* 0x0000002900137202 */ /* 0x00ffe20000000f00 */
[----:B------:R-:W-:Y:S02]  /*2cc0*/  IMAD.MOV.U32 R18, RZ, RZ, R42 ;  /* 0x000000ffff127224 */ /* 0x000fe400078e002a */
[----:B------:R-:W-:Y:S01]  /*2cd0*/  FADD.FTZ R32, R32, -UR5 ;  /* 0x8000000520207e21 */ /* 0x000fe20008010000 */
[----:B------:R-:W0:Y:S01]  /*2ce0*/  LDCU.64 UR18, c[0x0][0x380] ;  /* 0x00007000ff1277ac */ /* 0x000e220008000a00 */
[----:B------:R-:W-:-:S04]  /*2cf0*/  FADD.FTZ R33, R33, -UR5 ;  /* 0x8000000521217e21 */ /* 0x000fc80008010000 */
[----:B------:R-:W-:Y:S01]  /*2d00*/  FMUL.FTZ R24, R33, UR10 ;  /* 0x0000000a21187c20 */ /* 0x000fe20008410000 */
[----:B----4-:R-:W-:Y:S02]  /*2d10*/  IMAD R21, R11, UR12, RZ ;  /* 0x0000000c0b157c24 */ /* 0x010fe4000f8e02ff */
[----:B------:R-:W-:-:S04]  /*2d20*/  IMAD.WIDE.U32 R18, R4, UR12, R18 ;  /* 0x0000000c04127c25 */ /* 0x000fc8000f8e0012 */
[----:B------:R-:W-:Y:S02]  /*2d30*/  IMAD R23, R4, UR13, R21 ;  /* 0x0000000d04177c24 */ /* 0x000fe4000f8e0215 */
[----:B------:R-:W-:Y:S01]  /*2d40*/  FMUL.FTZ R21, R32, UR10 ;  /* 0x0000000a20157c20 */ /* 0x000fe20008410000 */
[----:B0-----:R-:W-:Y:S02]  /*2d50*/  LEA R22, P1, R18, UR18, 0x2 ;  /* 0x0000001212167c11 */ /* 0x001fe4000f8210ff */
[----:B------:R-:W-:Y:S01]  /*2d60*/  IADD3 R23, PT, PT, R19, R23, RZ ;  /* 0x0000001713177210 */ /* 0x000fe20007ffe0ff */
[----:B-----5:R-:W-:Y:S01]  /*2d70*/  FFMA.FTZ R20, R12, R21, R14 ;  /* 0x000000150c147223 */ /* 0x020fe2000001000e */
[----:B------:R-:W-:Y:S02]  /*2d80*/  FFMA.FTZ R21, R13, R24, R15 ;  /* 0x000000180d157223 */ /* 0x000fe4000001000f */
[----:B------:R-:W-:-:S05]  /*2d90*/  LEA.HI.X R23, R18, UR19, R23, 0x2, P1 ;  /* 0x0000001312177c11 */ /* 0x000fca00088f1417 */
[----:B------:R4:W-:Y:S02]  /*2da0*/  STG.E.64 desc[UR16][R22.64], R20 ;  /* 0x0000001416007986 */ /* 0x0009e4000c101b10 */
.L_x_2224:
[----:B------:R-:W-:Y:S05]  /*2db0*/  BSYNC.RECONVERGENT B1 ;  /* 0x0000000000017941 */ /* 0x000fea0003800200 */
.L_x_2223:
[----:B------:R-:W-:Y:S05]  /*2dc0*/  @P4 BRA `(.L_x_2225) ;  /* 0x0000001000504947 */ /* 0x000fea0003800000 */
[----:B------:R-:W4:Y:S01]  /*2dd0*/  LDCU.64 UR12, c[0x0][0x3e0] ;  /* 0x00007c00ff0c77ac */ /* 0x000f220008000a00 */
[----:B0123--:R-:W-:Y:S01]  /*2de0*/  MOV R18, R42 ;  /* 0x0000002a00127202 */ /* 0x00ffe20000000f00 */
[----:B------:R-:W-:Y:S01]  /*2df0*/  FADD.FTZ R34, R34, -UR5 ;  /* 0x8000000522227e21 */ /* 0x000fe20008010000 */
[----:B------:R-:W-:Y:S01]  /*2e00*/  MOV R19, R41 ;  /* 0x0000002900137202 */ /* 0x000fe20000000f00 */
[----:B------:R-:W0:Y:S01]  /*2e10*/  LDCU.64 UR14, c[0x0][0x380] ;  /* 0x00007000ff0e77ac */ /* 0x000e220008000a00 */
[----:B------:R-:W-:-:S04]  /*2e20*/  FADD.FTZ R35, R35, -UR5 ;  /* 0x8000000523237e21 */ /* 0x000fc80008010000 */
[----:B----4-:R-:W-:-:S04]  /*2e30*/  FMUL.FTZ R22, R35, UR10 ;  /* 0x0000000a23167c20 */ /* 0x010fc80008410000 */
[----:B-----5:R-:W-:Y:S01]  /*2e40*/  FFMA.FTZ R13, R13, R22, R15 ;  /* 0x000000160d0d7223 */ /* 0x020fe2000001000f */
[----:B------:R-:W-:Y:S02]  /*2e50*/  IMAD R21, R17, UR12, RZ ;  /* 0x0000000c11157c24 */ /* 0x000fe4000f8e02ff */
[----:B------:R-:W-:-:S04]  /*2e60*/  IMAD.WIDE.U32 R18, R6, UR12, R18 ;  /* 0x0000000c06127c25 */ /* 0x000fc8000f8e0012 */
[----:B------:R-:W-:Y:S02]  /*2e70*/  IMAD R23, R6, UR13, R21 ;  /* 0x0000000d06177c24 */ /* 0x000fe4000f8e0215 */
[----:B------:R-:W-:Y:S01]  /*2e80*/  FMUL.FTZ R21, R34, UR10 ;  /* 0x0000000a22157c20 */ /* 0x000fe20008410000 */
[----:B0-----:R-:W-:Y:S02]  /*2e90*/  LEA R20, P1, R18, UR14, 0x2 ;  /* 0x0000000e12147c11 */ /* 0x001fe4000f8210ff */
[----:B------:R-:W-:Y:S01]  /*2ea0*/  IADD3 R23, PT, PT, R19, R23, RZ ;  /* 0x0000001713177210 */ /* 0x000fe20007ffe0ff */
[----:B------:R-:W-:-:S03]  /*2eb0*/  FFMA.FTZ R12, R12, R21, R14 ;  /* 0x000000150c0c7223 */ /* 0x000fc6000001000e */
[----:B------:R-:W-:-:S05]  /*2ec0*/  LEA.HI.X R21, R18, UR15, R23, 0x2, P1 ;  /* 0x0000000f12157c11 */ /* 0x000fca00088f1417 */
[----:B------:R0:W-:Y:S01]  /*2ed0*/  STG.E.64 desc[UR16][R20.64], R12 ;  /* 0x0000000c14007986 */ /* 0x0001e2000c101b10 */
[----:B------:R-:W-:Y:S05]  /*2ee0*/  BRA `(.L_x_2225) ;  /* 0x0000001000087947 */ /* 0x000fea0003800000 */
.L_x_2210:
[----:B------:R-:W0:Y:S01]  /*2ef0*/  LDCU.64 UR18, c[0x0][0x3e8] ;  /* 0x00007d00ff1277ac */ /* 0x000e220008000a00 */
        /* <DEDUP_REMOVED lines=8> */
[----:B-1----:R-:W-:Y:S02]  /*2f80*/  IMAD R37, R5, UR12, RZ ;  /* 0x0000000c05257c24 */ /* 0x002fe4000f8e02ff */
[----:B------:R-:W-:-:S04]  /*2f90*/  IMAD.WIDE.U32 R18, R38, UR12, R18 ;  /* 0x0000000c26127c25 */ /* 0x000fc8000f8e0012 */
[----:B------:R-:W-:Y:S01]  /*2fa0*/  IMAD R37, R38, UR13, R37 ;  /* 0x0000000d26257c24 */ /* 0x000fe2000f8e0225 */
[----:B--2---:R-:W-:-:S04]  /*2fb0*/  LEA R44, P1, R18, UR14, 0x2 ;  /* 0x0000000e122c7c11 */ /* 0x004fc8000f8210ff */
[----:B------:R-:W-:Y:S01]  /*2fc0*/  IADD3 R37, PT, PT, R19, R37, RZ ;  /* 0x0000002513257210 */ /* 0x000fe20007ffe0ff */
[----:B------:R-:W-:-:S03]  /*2fd0*/  FMUL.FTZ R19, R26, UR10 ;  /* 0x0000000a1a137c20 */ /* 0x000fc60008410000 */
[----:B------:R-:W-:Y:S01]  /*2fe0*/  LEA.HI.X R45, R18, UR15, R37, 0x2, P1 ;  /* 0x0000000f122d7c11 */ /* 0x000fe200088f1425 */
[----:B-----5:R-:W-:Y:S01]  /*2ff0*/  FFMA.FTZ R18, R12, R19, R14 ;  /* 0x000000130c127223 */ /* 0x020fe2000001000e */
[----:B------:R-:W-:-:S03]  /*3000*/  FMUL.FTZ R19, R27, UR10 ;  /* 0x0000000a1b137c20 */ /* 0x000fc60008410000 */
[----:B------:R-:W-:Y:S01]  /*3010*/  FMUL.FTZ R26, R18, -1.4426950216293334961 ;  /* 0xbfb8aa3b121a7820 */ /* 0x000fe20000410000 */
[----:B------:R-:W-:-:S04]  /*3020*/  FFMA.FTZ R19, R13, R19, R15 ;  /* 0x000000130d137223 */ /* 0x000fc8000001000f */
[----:B------:R-:W-:Y:S01]  /*3030*/  FMUL.FTZ R27, R19, -1.4426950216293334961 ;  /* 0xbfb8aa3b131b7820 */ /* 0x000fe20000410000 */
[----:B------:R-:W1:Y:S08]  /*3040*/  MUFU.EX2 R26, R26 ;  /* 0x0000001a001a7308 */ /* 0x000e700000000800 */
[----:B------:R-:W2:Y:S01]  /*3050*/  MUFU.EX2 R27, R27 ;  /* 0x0000001b001b7308 */ /* 0x000ea20000000800 */
[----:B-1----:R-:W-:-:S07]  /*3060*/  FADD.FTZ R37, R26, 1 ;  /* 0x3f8000001a257421 */ /* 0x002fce0000010000 */
[----:B------:R-:W1:Y:S01]  /*3070*/  MUFU.RCP R37, R37 ;  /* 0x0000002500257308 */ /* 0x000e620000001000 */
[----:B--2---:R-:W-:-:S07]  /*3080*/  FADD.FTZ R27, R27, 1 ;  /* 0x3f8000001b1b7421 */ /* 0x004fce0000010000 */
[----:B------:R-:W2:Y:S01]  /*3090*/  MUFU.RCP R26, R27 ;  /* 0x0000001b001a7308 */ /* 0x000ea20000001000 */
[----:B-1----:R-:W-:Y:S01]  /*30a0*/  FMUL.FTZ R18, R18, R37 ;  /* 0x0000002512127220 */ /* 0x002fe20000410000 */
[----:B--2---:R-:W-:-:S05]  /*30b0*/  FMUL.FTZ R19, R19, R26 ;  /* 0x0000001a13137220 */ /* 0x004fca0000410000 */
[----:B------:R1:W-:Y:S02]  /*30c0*/  STG.E.64 desc[UR16][R44.64], R18 ;  /* 0x000000122c007986 */ /* 0x0003e4000c101b10 */
.L_x_2227:
[----:B0-----:R-:W-:Y:S05]  /*30d0*/  BSYNC.RECONVERGENT B1 ;  /* 0x0000000000017941 */ /* 0x001fea0003800200 */
.L_x_2226:
[----:B-1----:R-:W-:Y:S01]  /*30e0*/  SHF.R.S32.HI R19, RZ, 0x1f, R36 ;  /* 0x0000001fff137819 */ /* 0x002fe20000011424 */
[----:B------:R-:W-:Y:S01]  /*30f0*/  BSSY.RECONVERGENT B1, `(.L_x_2228) ;  /* 0x0000021000017945 */ /* 0x000fe20003800200 */
[----:B------:R-:W-:Y:S02]  /*3100*/  ISETP.GE.U32.AND P1, PT, R36, UR18, PT ;  /* 0x0000001224007c0c */ /* 0x000fe4000bf26070 */
[C---:B------:R-:W-:Y:S02]  /*3110*/  IADD3 R37, PT, PT, R38.reuse, 0x80, RZ ;  /* 0x0000008026257810 */ /* 0x040fe40007ffe0ff */
[----:B------:R-:W-:Y:S02]  /*3120*/  ISETP.GE.AND.EX P1, PT, R19, UR19, PT, P1 ;  /* 0x0000001313007c0c */ /* 0x000fe4000bf26310 */
[----:B------:R-:W-:-:S11]  /*3130*/  IADD3 R26, PT, PT, R38, 0xc0, RZ ;  /* 0x000000c0261a7810 */ /* 0x000fd60007ffe0ff */
[----:B------:R-:W-:Y:S05]  /*3140*/  @P1 BRA `(.L_x_2229) ;  /* 0x00000000006c1947 */ /* 0x000fea0003800000 */
[----:B------:R-:W0:Y:S01]  /*3150*/  LDCU.64 UR12, c[0x0][0x3e0] ;  /* 0x00007c00ff0c77ac */ /* 0x000e220008000a00 */
[----:B------:R-:W-:Y:S01]  /*3160*/  MOV R18, R42 ;  /* 0x0000002a00127202 */ /* 0x000fe20000000f00 */
        /* <DEDUP_REMOVED lines=25> */
.L_x_2229:
[----:B------:R-:W-:Y:S05]  /*3300*/  BSYNC.RECONVERGENT B1 ;  /* 0x0000000000017941 */ /* 0x000fea0003800200 */
.L_x_2228:
        /* <DEDUP_REMOVED lines=26> */
[----:B------:R-:W2:Y:S01]  /*34b0*/  MUFU.EX2 R19, R19 ;  /* 0x0000001300137308 */ /* 0x000ea20000000800 */
[----:B0-----:R-:W-:-:S04]  /*34c0*/  IMAD R18, R18, UR12, RZ ;  /* 0x0000000c12127c24 */ /* 0x001fc8000f8e02ff */
[----:B------:R-:W-:Y:S01]  /*34d0*/  IMAD R23, R37, UR13, R18 ;  /* 0x0000000d25177c24 */ /* 0x000fe2000f8e0212 */
[----:B------:R-:W-:Y:S02]  /*34e0*/  MOV R18, R42 ;  /* 0x0000002a00127202 */ /* 0x000fe40000000f00 */
[----:B------:R-:W0:Y:S01]  /*34f0*/  MUFU.EX2 R22, R22 ;  /* 0x0000001600167308 */ /* 0x000e220000000800 */
[----:B--2---:R-:W-:Y:S01]  /*3500*/  FADD.FTZ R45, R19, 1 ;  /* 0x3f800000132d7421 */ /* 0x004fe20000010000 */
[----:B------:R-:W-:-:S06]  /*3510*/  MOV R19, R41 ;  /* 0x0000002900137202 */ /* 0x000fcc0000000f00 */
[----:B------:R-:W2:Y:S01]  /*3520*/  MUFU.RCP R45, R45 ;  /* 0x0000002d002d7308 */ /* 0x000ea20000001000 */
[----:B------:R-:W-:-:S04]  /*3530*/  IMAD.WIDE.U32 R18, R37, UR12, R18 ;  /* 0x0000000c25127c25 */ /* 0x000fc8000f8e0012 */
[----:B0-----:R-:W-:Y:S01]  /*3540*/  FADD.FTZ R24, R22, 1 ;  /* 0x3f80000016187421 */ /* 0x001fe20000010000 */
[----:B------:R-:W-:Y:S01]  /*3550*/  IMAD.IADD R23, R19, 0x1, R23 ;  /* 0x0000000113177824 */ /* 0x000fe200078e0217 */
[----:B-1----:R-:W-:-:S04]  /*3560*/  LEA R22, P5, R18, UR14, 0x2 ;  /* 0x0000000e12167c11 */ /* 0x002fc8000f8a10ff */
[----:B------:R-:W0:Y:S01]  /*3570*/  MUFU.RCP R24, R24 ;  /* 0x0000001800187308 */ /* 0x000e220000001000 */
[----:B------:R-:W-:Y:S01]  /*3580*/  LEA.HI.X R23, R18, UR15, R23, 0x2, P5 ;  /* 0x0000000f12177c11 */ /* 0x000fe2000a8f1417 */
[----:B--2---:R-:W-:Y:S01]  /*3590*/  FMUL.FTZ R18, R36, R45 ;  /* 0x0000002d24127220 */ /* 0x004fe20000410000 */
[----:B0-----:R-:W-:-:S05]  /*35a0*/  FMUL.FTZ R19, R25, R24 ;  /* 0x0000001819137220 */ /* 0x001fca0000410000 */
[----:B------:R0:W-:Y:S02]  /*35b0*/  STG.E.64 desc[UR16][R22.64], R18 ;  /* 0x0000001216007986 */ /* 0x0001e4000c101b10 */
.L_x_2231:
[----:B------:R-:W-:Y:S05]  /*35c0*/  BSYNC.RECONVERGENT B1 ;  /* 0x0000000000017941 */ /* 0x000fea0003800200 */
.L_x_2230:
[----:B------:R-:W-:Y:S04]  /*35d0*/  BSSY.RECONVERGENT B1, `(.L_x_2232) ;  /* 0x000001d000017945 */ /* 0x000fe80003800200 */
[----:B------:R-:W-:Y:S05]  /*35e0*/  @P2 BRA `(.L_x_2233) ;  /* 0x00000000006c2947 */ /* 0x000fea0003800000 */
        /* <DEDUP_REMOVED lines=20> */
[----:B0-----:R-:W-:-:S05]  /*3730*/  LEA R20, P2, R18, UR14, 0x2 ;  /* 0x0000000e12147c11 */ /* 0x001fca000f8410ff */
[----:B------:R-:W0:Y:S01]  /*3740*/  MUFU.RCP R25, R25 ;  /* 0x0000001900197308 */ /* 0x000e220000001000 */
[----:B------:R-:W-:-:S04]  /*3750*/  IADD3 R27, PT, PT, R19, R27, RZ ;  /* 0x0000001b131b7210 */ /* 0x000fc80007ffe0ff */
[----:B------:R-:W-:Y:S01]  /*3760*/  LEA.HI.X R21, R18, UR15, R27, 0x2, P2 ;  /* 0x0000000f12157c11 */ /* 0x000fe200090f141b */
[----:B--2---:R-:W-:Y:S01]  /*3770*/  FMUL.FTZ R18, R23, R24 ;  /* 0x0000001817127220 */ /* 0x004fe20000410000 */
[----:B0-----:R-:W-:-:S05]  /*3780*/  FMUL.FTZ R19, R22, R25 ;  /* 0x0000001916137220 */ /* 0x001fca0000410000 */
[----:B------:R1:W-:Y:S02]  /*3790*/  STG.E.64 desc[UR16][R20.64], R18 ;  /* 0x0000001214007986 */ /* 0x0003e4000c101b10 */
.L_x_2233:
[----:B------:R-:W-:Y:S05]  /*37a0*/  BSYNC.RECONVERGENT B1 ;  /* 0x0000000000017941 */ /* 0x000fea0003800200 */
.L_x_2232:
        /* <DEDUP_REMOVED lines=14> */
[----:B--2---:R-:W-:-:S04]  /*3890*/  IMAD R21, R7, UR12, RZ ;  /* 0x0000000c07157c24 */ /* 0x004fc8000f8e02ff */
[----:B------:R-:W-:-:S03]  /*38a0*/  IMAD R21, R10, UR13, R21 ;  /* 0x0000000d0a157c24 */ /* 0x000fc6000f8e0215 */
[----:B------:R-:W2:Y:S01]  /*38b0*/  MUFU.EX2 R20, R20 ;  /* 0x0000001400147308 */ /* 0x000ea20000000800 */
[----:B-1----:R-:W-:Y:S01]  /*38c0*/  FADD.FTZ R24, R18, 1 ;  /* 0x3f80000012187421 */ /* 0x002fe20000010000 */
[----:B------:R-:W-:-:S06]  /*38d0*/  MOV R18, R42 ;  /* 0x0000002a00127202 */ /* 0x000fcc0000000f00 */
[----:B------:R-:W1:Y:S01]  /*38e0*/  MUFU.RCP R24, R24 ;  /* 0x0000001800187308 */ /* 0x000e620000001000 */
[----:B------:R-:W-:-:S04]  /*38f0*/  IMAD.WIDE.U32 R18, R10, UR12, R18 ;  /* 0x0000000c0a127c25 */ /* 0x000fc8000f8e0012 */
[----:B--2---:R-:W-:Y:S01]  /*3900*/  FADD.FTZ R25, R20, 1 ;  /* 0x3f80000014197421 */ /* 0x004fe20000010000 */
[----:B0-----:R-:W-:-:S05]  /*3910*/  LEA R20, P1, R18, UR14, 0x2 ;  /* 0x0000000e12147c11 */ /* 0x001fca000f8210ff */
[----:B------:R-:W0:Y:S01]  /*3920*/  MUFU.RCP R25, R25 ;  /* 0x0000001900197308 */ /* 0x000e220000001000 */
[----:B------:R-:W-:-:S04]  /*3930*/  IADD3 R21, PT, PT, R19, R21, RZ ;  /* 0x0000001513157210 */ /* 0x000fc80007ffe0ff */
[----:B------:R-:W-:Y:S01]  /*3940*/  LEA.HI.X R21, R18, UR15, R21, 0x2, P1 ;  /* 0x0000000f12157c11 */ /* 0x000fe200088f1415 */
[----:B-1----:R-:W-:Y:S01]  /*3950*/  FMUL.FTZ R18, R23, R24 ;  /* 0x0000001817127220 */ /* 0x002fe20000410000 */
[----:B0-----:R-:W-:-:S05]  /*3960*/  FMUL.FTZ R19, R22, R25 ;  /* 0x0000001916137220 */ /* 0x001fca0000410000 */
[----:B------:R2:W-:Y:S02]  /*3970*/  STG.E.64 desc[UR16][R20.64], R18 ;  /* 0x0000001214007986 */ /* 0x0005e4000c101b10 */
.L_x_2235:
[----:B------:R-:W-:Y:S05]  /*3980*/  BSYNC.RECONVERGENT B1 ;  /* 0x0000000000017941 */ /* 0x000fea0003800200 */
.L_x_2234:
[----:B------:R-:W-:Y:S04]  /*3990*/  BSSY.RECONVERGENT B1, `(.L_x_2236) ;  /* 0x000001d000017945 */ /* 0x000fe80003800200 */
[----:B------:R-:W-:Y:S05]  /*39a0*/  @P6 BRA `(.L_x_2237) ;  /* 0x00000000006c6947 */ /* 0x000fea0003800000 */
[----:B------:R-:W-:Y:S01]  /*39b0*/  FADD.FTZ R31, R31, -UR5 ;  /* 0x800000051f1f7e21 */ /* 0x000fe20008010000 */
[----:B------:R-:W-:Y:S01]  /*39c0*/  FADD.FTZ R30, R30, -UR5 ;  /* 0x800000051e1e7e21 */ /* 0x000fe20008010000 */
[----:B------:R-:W3:Y:S02]  /*39d0*/  LDCU.64 UR12, c[0x0][0x3e0] ;  /* 0x00007c00ff0c77ac */ /* 0x000ee40008000a00 */
[----:B-12---:R-:W-:Y:S01]  /*39e0*/  FMUL.FTZ R20, R31, UR10 ;  /* 0x0000000a1f147c20 */ /* 0x006fe20008410000 */
[----:B0-----:R-:W-:Y:S01]  /*39f0*/  FMUL.FTZ R19, R30, UR10 ;  /* 0x0000000a1e137c20 */ /* 0x001fe20008410000 */
[----:B------:R-:W0:Y:S02]  /*3a00*/  LDCU.64 UR14, c[0x0][0x380] ;  /* 0x00007000ff0e77ac */ /* 0x000e240008000a00 */
[----:B-----5:R-:W-:Y:S01]  /*3a10*/  FFMA.FTZ R23, R13, R20, R15 ;  /* 0x000000140d177223 */ /* 0x020fe2000001000f */
[----:B------:R-:W-:Y:S01]  /*3a20*/  FFMA.FTZ R22, R12, R19, R14 ;  /* 0x000000130c167223 */ /* 0x000fe2000001000e */
[----:B------:R-:W-:-:S02]  /*3a30*/  MOV R19, R41 ;  /* 0x0000002900137202 */ /* 0x000fc40000000f00 */
[----:B------:R-:W-:Y:S01]  /*3a40*/  FMUL.FTZ R20, R23, -1.4426950216293334961 ;  /* 0xbfb8aa3b17147820 */ /* 0x000fe20000410000 */
[----:B------:R-:W-:-:S05]  /*3a50*/  FMUL.FTZ R18, R22, -1.4426950216293334961 ;  /* 0xbfb8aa3b16127820 */ /* 0x000fca0000410000 */
[----:B------:R-:W1:Y:S01]  /*3a60*/  MUFU.EX2 R20, R20 ;  /* 0x0000001400147308 */ /* 0x000e620000000800 */
[----:B---3--:R-:W-:-:S04]  /*3a70*/  IMAD R21, R9, UR12, RZ ;  /* 0x0000000c09157c24 */ /* 0x008fc8000f8e02ff */
[----:B------:R-:W-:-:S03]  /*3a80*/  IMAD R21, R8, UR13, R21 ;  /* 0x0000000d08157c24 */ /* 0x000fc6000f8e0215 */
[----:B------:R-:W2:Y:S01]  /*3a90*/  MUFU.EX2 R18, R18 ;  /* 0x0000001200127308 */ /* 0x000ea20000000800 */
[----:B-1----:R-:W-:-:S07]  /*3aa0*/  FADD.FTZ R26, R20, 1 ;  /* 0x3f800000141a7421 */ /* 0x002fce0000010000 */
[----:B------:R-:W1:Y:S01]  /*3ab0*/  MUFU.RCP R26, R26 ;  /* 0x0000001a001a7308 */ /* 0x000e620000001000 */
[----:B--2---:R-:W-:Y:S01]  /*3ac0*/  FADD.FTZ R24, R18, 1 ;  /* 0x3f80000012187421 */ /* 0x004fe20000010000 */
[----:B------:R-:W-:-:S06]  /*3ad0*/  MOV R18, R42 ;  /* 0x0000002a00127202 */ /* 0x000fcc0000000f00 */
[----:B------:R-:W2:Y:S01]  /*3ae0*/  MUFU.RCP R25, R24 ;  /* 0x0000001800197308 */ /* 0x000ea20000001000 */
[----:B------:R-:W-:-:S03]  /*3af0*/  IMAD.WIDE.U32 R18, R8, UR12, R18 ;  /* 0x0000000c08127c25 */ /* 0x000fc6000f8e0012 */
[----:B0-----:R-:W-:Y:S02]  /*3b00*/  LEA R20, P1, R18, UR14, 0x2 ;  /* 0x0000000e12147c11 */ /* 0x001fe4000f8210ff */
[----:B------:R-:W-:Y:S01]  /*3b10*/  IADD3 R21, PT, PT, R19, R21, RZ ;  /* 0x0000001513157210 */ /* 0x000fe20007ffe0ff */
[----:B-1----:R-:W-:-:S03]  /*3b20*/  FMUL.FTZ R19, R23, R26 ;  /* 0x0000001a17137220 */ /* 0x002fc60000410000 */
[----:B------:R-:W-:Y:S01]  /*3b30*/  LEA.HI.X R21, R18, UR15, R21, 0x2, P1 ;  /* 0x0000000f12157c11 */ /* 0x000fe200088f1415 */
[----:B--2---:R-:W-:-:S05]  /*3b40*/  FMUL.FTZ R18, R22, R25 ;  /* 0x0000001916127220 */ /* 0x004fca0000410000 */
[----:B------:R3:W-:Y:S02]  /*3b50*/  STG.E.64 desc[UR16][R20.64], R18 ;  /* 0x0000001214007986 */ /* 0x0007e4000c101b10 */
.L_x_2237:
[----:B------:R-:W-:Y:S05]  /*3b60*/  BSYNC.RECONVERGENT B1 ;  /* 0x0000000000017941 */ /* 0x000fea0003800200 */
.L_x_2236:
[----:B------:R-:W-:Y:S04]  /*3b70*/  BSSY.RECONVERGENT B1, `(.L_x_2238) ;  /* 0x000001d000017945 */ /* 0x000fe80003800200 */
[----:B------:R-:W-:Y:S05]  /*3b80*/  @P3 BRA `(.L_x_2239) ;  /* 0x00000000006c3947 */ /* 0x000fea0003800000 */
[----:B------:R-:W-:Y:S01]  /*3b90*/  FADD.FTZ R32, R32, -UR5 ;  /* 0x8000000520207e21 */ /* 0x000fe20008010000 */
[----:B------:R-:W-:Y:S01]  /*3ba0*/  FADD.FTZ R33, R33, -UR5 ;  /* 0x8000000521217e21 */ /* 0x000fe20008010000 */
[----:B------:R-:W4:Y:S01]  /*3bb0*/  LDCU.64 UR12, c[0x0][0x3e0] ;  /* 0x00007c00ff0c77ac */ /* 0x000f220008000a00 */
[----:B-123--:R-:W-:Y:S01]  /*3bc0*/  MOV R21, R41 ;  /* 0x0000002900157202 */ /* 0x00efe20000000f00 */
[----:B0-----:R-:W-:Y:S01]  /*3bd0*/  FMUL.FTZ R19, R32, UR10 ;  /* 0x0000000a20137c20 */ /* 0x001fe20008410000 */
[----:B------:R-:W-:Y:S01]  /*3be0*/  FMUL.FTZ R20, R33, UR10 ;  /* 0x0000000a21147c20 */ /* 0x000fe20008410000 */
[----:B------:R-:W0:Y:S02]  /*3bf0*/  LDCU.64 UR14, c[0x0][0x380] ;  /* 0x00007000ff0e77ac */ /* 0x000e240008000a00 */
[----:B-----5:R-:W-:Y:S01]  /*3c00*/  FFMA.FTZ R22, R12, R19, R14 ;  /* 0x000000130c167223 */ /* 0x020fe2000001000e */
[----:B------:R-:W-:Y:S01]  /*3c10*/  FFMA.FTZ R25, R13, R20, R15 ;  /* 0x000000140d197223 */ /* 0x000fe2000001000f */
[----:B------:R-:W-:-:S02]  /*3c20*/  MOV R20, R42 ;  /* 0x0000002a00147202 */ /* 0x000fc40000000f00 */
[----:B------:R-:W-:Y:S01]  /*3c30*/  FMUL.FTZ R18, R22, -1.4426950216293334961 ;  /* 0xbfb8aa3b16127820 */ /* 0x000fe20000410000 */
[----:B------:R-:W-:-:S05]  /*3c40*/  FMUL.FTZ R19, R25, -1.4426950216293334961 ;  /* 0xbfb8aa3b19137820 */ /* 0x000fca0000410000 */
[----:B------:R-:W1:Y:S01]  /*3c50*/  MUFU.EX2 R18, R18 ;  /* 0x0000001200127308 */ /* 0x000e620000000800 */
[----:B----4-:R-:W-:Y:S02]  /*3c60*/  IMAD R27, R11, UR12, RZ ;  /* 0x0000000c0b1b7c24 */ /* 0x010fe4000f8e02ff */
[----:B------:R-:W-:-:S05]  /*3c70*/  IMAD.WIDE.U32 R20, R4, UR12, R20 ;  /* 0x0000000c04147c25 */ /* 0x000fca000f8e0014 */
[----:B------:R-:W2:Y:S01]  /*3c80*/  MUFU.EX2 R19, R19 ;  /* 0x0000001300137308 */ /* 0x000ea20000000800 */
[----:B------:R-:W-:-:S05]  /*3c90*/  IMAD R27, R4, UR13, R27 ;  /* 0x0000000d041b7c24 */ /* 0x000fca000f8e021b */
[----:B------:R-:W-:Y:S01]  /*3ca0*/  IADD3 R27, PT, PT, R21, R27, RZ ;  /* 0x0000001b151b7210 */ /* 0x000fe20007ffe0ff */
[----:B-1----:R-:W-:Y:S01]  /*3cb0*/  FADD.FTZ R23, R18, 1 ;  /* 0x3f80000012177421 */ /* 0x002fe20000010000 */
[----:B0-----:R-:W-:-:S05]  /*3cc0*/  LEA R18, P1, R20, UR14, 0x2 ;  /* 0x0000000e14127c11 */ /* 0x001fca000f8210ff */
[----:B------:R-:W0:Y:S01]  /*3cd0*/  MUFU.RCP R23, R23 ;  /* 0x0000001700177308 */ /* 0x000e220000001000 */
[----:B--2---:R-:W-:Y:S01]  /*3ce0*/  FADD.FTZ R24, R19, 1 ;  /* 0x3f80000013187421 */ /* 0x004fe20000010000 */
[----:B------:R-:W-:-:S06]  /*3cf0*/  LEA.HI.X R19, R20, UR15, R27, 0x2, P1 ;  /* 0x0000000f14137c11 */ /* 0x000fcc00088f141b */
[----:B------:R-:W1:Y:S01]  /*3d00*/  MUFU.RCP R24, R24 ;  /* 0x0000001800187308 */ /* 0x000e620000001000 */
[----:B0-----:R-:W-:Y:S01]  /*3d10*/  FMUL.FTZ R20, R22, R23 ;  /* 0x0000001716147220 */ /* 0x001fe20000410000 */
[----:B-1----:R-:W-:-:S05]  /*3d20*/  FMUL.FTZ R21, R25, R24 ;  /* 0x0000001819157220 */ /* 0x002fca0000410000 */
[----:B------:R4:W-:Y:S02]  /*3d30*/  STG.E.64 desc[UR16][R18.64], R20 ;  /* 0x0000001412007986 */ /* 0x0009e4000c101b10 */
.L_x_2239:
[----:B------:R-:W-:Y:S05]  /*3d40*/  BSYNC.RECONVERGENT B1 ;  /* 0x0000000000017941 */ /* 0x000fea0003800200 */
.L_x_2238:
[----:B------:R-:W-:Y:S05]  /*3d50*/  @P4 BRA `(.L_x_2225) ;  /* 0x00000000006c4947 */ /* 0x000fea0003800000 */
[----:B------:R-:W-:Y:S01]  /*3d60*/  FADD.FTZ R34, R34, -UR5 ;  /* 0x8000000522227e21 */ /* 0x000fe20008010000 */
[----:B------:R-:W-:Y:S01]  /*3d70*/  FADD.FTZ R35, R35, -UR5 ;  /* 0x8000000523237e21 */ /* 0x000fe20008010000 */
[----:B------:R-:W0:Y:S02]  /*3d80*/  LDCU.64 UR12, c[0x0][0x3e0] ;  /* 0x00007c00ff0c77ac */ /* 0x000e240008000a00 */
[----:B01234-:R-:W-:Y:S01]  /*3d90*/  FMUL.FTZ R19, R34, UR10 ;  /* 0x0000000a22137c20 */ /* 0x01ffe20008410000 */
[----:B------:R-:W0:Y:S03]  /*3da0*/  LDCU.64 UR14, c[0x0][0x380] ;  /* 0x00007000ff0e77ac */ /* 0x000e260008000a00 */
[----:B-----5:R-:W-:Y:S01]  /*3db0*/  FFMA.FTZ R21, R12, R19, R14 ;  /* 0x000000130c157223 */ /* 0x020fe2000001000e */
[----:B------:R-:W-:-:S03]  /*3dc0*/  FMUL.FTZ R14, R35, UR10 ;  /* 0x0000000a230e7c20 */ /* 0x000fc60008410000 */
[----:B------:R-:W-:Y:S01]  /*3dd0*/  FMUL.FTZ R12, R21, -1.4426950216293334961 ;  /* 0xbfb8aa3b150c7820 */ /* 0x000fe20000410000 */
[----:B------:R-:W-:Y:S01]  /*3de0*/  FFMA.FTZ R20, R13, R14, R15 ;  /* 0x0000000e0d147223 */ /* 0x000fe2000001000f */
[----:B------:R-:W-:-:S03]  /*3df0*/  MOV R13, R41 ;  /* 0x00000029000d7202 */ /* 0x000fc60000000f00 */
[----:B------:R-:W-:Y:S01]  /*3e00*/  FMUL.FTZ R14, R20, -1.4426950216293334961 ;  /* 0xbfb8aa3b140e7820 */ /* 0x000fe20000410000 */
[----:B------:R-:W1:Y:S01]  /*3e10*/  MUFU.EX2 R12, R12 ;  /* 0x0000000c000c7308 */ /* 0x000e620000000800 */
[----:B------:R-:W-:-:S04]  /*3e20*/  IMAD R15, R17, UR12, RZ ;  /* 0x0000000c110f7c24 */ /* 0x000fc8000f8e02ff */
        /* <DEDUP_REMOVED lines=14> */
.L_x_2225:
[----:B------:R-:W-:Y:S05]  /*3f10*/  BSYNC.RECONVERGENT B0 ;  /* 0x0000000000007941 */ /* 0x000fea0003800200 */
.L_x_2209:
[----:B------:R-:W-:Y:S02]  /*3f20*/  UIADD3 UR9, UPT, UPT, UR20, UR9, URZ ;  /* 0x0000000914097290 */ /* 0x000fe4000fffe0ff */
[----:B------:R-:W-:Y:S02]  /*3f30*/  UIADD3 UR4, UPT, UPT, UR4, 0x1, URZ ;  /* 0x0000000104047890 */ /* 0x000fe4000fffe0ff */
[----:B------:R-:W-:-:S09]  /*3f40*/  UISETP.GE.AND UP1, UPT, UR9, UR7, UPT ;  /* 0x000000070900728c */ /* 0x000fd2000bf26270 */
[----:B------:R-:W-:Y:S05]  /*3f50*/  BRA.U !UP1, `(.L_x_2240) ;  /* 0xffffffc109d07547 */ /* 0x000fea000b83ffff */
[----:B------:R-:W-:Y:S05]  /*3f60*/  EXIT ;  /* 0x000000000000794d */ /* 0x000fea0003800000 */
.L_x_2241:
        /* <DEDUP_REMOVED lines=9> */
.L_x_2530:


//--------------------- .text._Z35group_norm_nhwc_fwd_one_pass_kernelI11Fp32IOBf16WLi64ELi4ELi128EEv26Group_norm_nhwc_fwd_params --------------------------
	.section	.text._Z35group_norm_nhwc_fwd_one_pass_kernelI11Fp32IOBf16WLi64ELi4ELi128EEv26Group_norm_nhwc_fwd_params,"ax",@progbits
	.align	128
        .global         _Z35group_norm_nhwc_fwd_one_pass_kernelI11Fp32IOBf16WLi64ELi4ELi128EEv26Group_norm_nhwc_fwd_params
        .type           _Z35group_norm_nhwc_fwd_one_pass_kernelI11Fp32IOBf16WLi64ELi4ELi128EEv26Group_norm_nhwc_fwd_params,@function
        .size           _Z35group_norm_nhwc_fwd_one_pass_kernelI11Fp32IOBf16WLi64ELi4ELi128EEv26Group_norm_nhwc_fwd_params,(.L_x_2531 - _Z35group_norm_nhwc_fwd_one_pass_kernelI11Fp32IOBf16WLi64ELi4ELi128EEv26Group_norm_nhwc_fwd_params)
        .other          _Z35group_norm_nhwc_fwd_one_pass_kernelI11Fp32IOBf16WLi64ELi4ELi128EEv26Group_norm_nhwc_fwd_params,@"STO_CUDA_ENTRY STV_DEFAULT"
_Z35group_norm_nhwc_fwd_one_pass_kernelI11Fp32IOBf16WLi64ELi4ELi128EEv26Group_norm_nhwc_fwd_params:
.text._Z35group_norm_nhwc_fwd_one_pass_kernelI11Fp32IOBf16WLi64ELi4ELi128EEv26Group_norm_nhwc_fwd_params:
        /* <DEDUP_REMOVED lines=34> */
.L_x_2257:
        /* <DEDUP_REMOVED lines=90> */
.L_x_2243:
[----:B------:R-:W-:Y:S05]  /*07c0*/  BSYNC.RECONVERGENT B0 ;  /* 0x0000000000007941 */ /* 0x000fea0003800200 */
.L_x_2242:
        /* <DEDUP_REMOVED lines=16> */
.L_x_2245:
[----:B------:R-:W-:Y:S05]  /*08d0*/  BSYNC.RECONVERGENT B0 ;  /* 0x0000000000007941 */ /* 0x000fea0003800200 */
.L_x_2244:
        /* <DEDUP_REMOVED lines=33> */
.L_x_2248:
[----:B------:R-:W2:Y:S04]  /*0af0*/  LDG.E.STRONG.GPU R10, desc[UR16][R8.64] ;  /* 0x00000010080a7981 */ /* 0x000ea8000c1ef900 */
[----:B--2---:R-:W-:Y:S01]  /*0b00*/  CCTL.IVALL ;  /* 0x00000000ff00798f */ /* 0x004fe20002000000 */
[----:B------:R-:W-:Y:S05]  /*0b10*/  YIELD ;  /* 0x0000000000007946 */ /* 0x000fea0003800000 */
[----:B------:R-:W-:-:S13]  /*0b20*/  ISETP.NE.AND P2, PT, R10, R19, PT ;  /* 0x000000130a00720c */ /* 0x000fda0003f45270 */
[----:B------:R-:W-:Y:S05]  /*0b30*/  @P2 BRA `(.L_x_2248) ;  /* 0xfffffffc00ec2947 */ /* 0x000fea000383ffff */
.L_x_2247:
[----:B------:R-:W-:Y:S05]  /*0b40*/  WARPSYNC.ALL ;  /* 0x0000000000007948 */ /* 0x000fea0003800000 */
[----:B------:R-:W-:Y:S06]  /*0b50*/  BAR.SYNC.DEFER_BLOCKING 0x0 ;  /* 0x0000000000007b1d */ /* 0x000fec0000010000 */
[----:B------:R-:W-:Y:S01]  /*0b60*/  UMOV UR5, URZ ;  /* 0x000000ff00057c82 */ /* 0x000fe20008000000 */
[----:B------:R-:W-:Y:S05]  /*0b70*/  @!P1 BRA `(.L_x_2249) ;  /* 0x0000000400949947 */ /* 0x000fea0003800000 */
[----:B------:R-:W-:Y:S02]  /*0b80*/  ULEA UR22, UR21, UR6, 0x2 ;  /* 0x0000000615167291 */ /* 0x000fe4000f8e10ff */
[----:B------:R-:W-:Y:S02]  /*0b90*/  UIMAD UR14, UR21, 0x3, UR6 ;  /* 0x00000003150e78a4 */ /* 0x000fe4000f8e0206 */
[----:B------:R-:W-:Y:S02]  /*0ba0*/  ULEA UR13, UR21, UR6, 0x1 ;  /* 0x00000006150d7291 */ /* 0x000fe4000f8e08ff */
[----:B------:R-:W-:Y:S02]  /*0bb0*/  UIADD3 UR12, UPT, UPT, UR6, UR21, URZ ;  /* 0x00000015060c7290 */ /* 0x000fe4000fffe0ff */
[----:B------:R-:W-:Y:S02]  /*0bc0*/  UIMAD UR24, UR21, 0x6, UR6 ;  /* 0x00000006151878a4 */ /* 0x000fe4000f8e0206 */
[----:B------:R-:W-:-:S02]  /*0bd0*/  UIMAD UR23, UR21, 0x5, UR6 ;  /* 0x00000005151778a4 */ /* 0x000fc4000f8e0206 */
[----:B------:R-:W-:Y:S02]  /*0be0*/  UIMAD UR25, UR21, 0x7, UR6 ;  /* 0x00000007151978a4 */ /* 0x000fe4000f8e0206 */
[----:B------:R-:W-:Y:S01]  /*0bf0*/  UIADD3 UR11, UPT, UPT, -UR15, URZ, URZ ;  /* 0x000000ff0f0b7290 */ /* 0x000fe2000fffe1ff */
[----:B------:R-:W-:Y:S01]  /*0c00*/  UMOV UR5, URZ ;  /* 0x000000ff00057c82 */ /* 0x000fe20008000000 */
[----:B------:R-:W-:-:S10]  /*0c10*/  UMOV UR10, UR6 ;  /* 0x00000006000a7c82 */ /* 0x000fd40008000000 */
.L_x_2250:
        /* <DEDUP_REMOVED lines=91> */
.L_x_2249:
        /* <DEDUP_REMOVED lines=28> */
[----:B-1----:R-:W-:Y:S01]  /*1390*/  IMAD.U32 R18, RZ, RZ, UR12 ;  /* 0x0000000cff127e24 */ /* 0x002fe2000f8e00ff */
        /* <DEDUP_REMOVED lines=11> */
[----:B------:R-:W-:Y:S01]  /*1450*/  MOV R10, UR10 ;  /* 0x0000000a000a7c02 */ /* 0x000fe20008000f00 */
[----:B------:R-:W-:-:S06]  /*1460*/  IMAD.U32 R11, RZ, RZ, UR11 ;  /* 0x0000000bff0b7e24 */ /* 0x000fcc000f8e00ff */
[----:B------:R-:W4:Y:S01]  /*1470*/  @!P6 LDG.E.64 R10, desc[UR16][R10.64] ;  /* 0x000000100a0ae981 */ /* 0x000f22000c1e1b00 */
[----:B------:R-:W-:-:S04]  /*1480*/  MOV R21, UR5 ;  /* 0x0000000500157c02 */ /* 0x000fc80008000f00 */
[----:B------:R-:W-:-:S04]  /*1490*/  IADD3 R21, PT, PT, R21, 0x4, RZ ;  /* 0x0000000415157810 */ /* 0x000fc80007ffe0ff */
[----:B------:R-:W-:Y:S01]  /*14a0*/  R2UR UR5, R21 ;  /* 0x00000000150572ca */ /* 0x000fe200000e0000 */
[----:B---3--:R-:W-:Y:S01]  /*14b0*/  @!P5 FADD.FTZ R12, R12, R8 ;  /* 0x000000080c0cd221 */ /* 0x008fe20000010000 */
[----:B------:R-:W-:-:S03]  /*14c0*/  @!P5 FADD.FTZ R13, R13, R9 ;  /* 0x000000090d0dd221 */ /* 0x000fc60000010000 */
[----:B--2---:R-:W-:Y:S01]  /*14d0*/  @!P2 FADD.FTZ R12, R12, R18 ;  /* 0x000000120c0ca221 */ /* 0x004fe20000010000 */
[----:B------:R-:W-:-:S03]  /*14e0*/  @!P2 FADD.FTZ R13, R13, R19 ;  /* 0x000000130d0da221 */ /* 0x000fc60000010000 */
[----:B----4-:R-:W-:Y:S01]  /*14f0*/  @!P6 FADD.FTZ R12, R12, R10 ;  /* 0x0000000a0c0ce221 */ /* 0x010fe20000010000 */
[----:B------:R-:W-:-:S07]  /*1500*/  @!P6 FADD.FTZ R13, R13, R11 ;  /* 0x0000000b0d0de221 */ /* 0x000fce0000010000 */
.L_x_2251:
        /* <DEDUP_REMOVED lines=27> */
.L_x_2252:
        /* <DEDUP_REMOVED lines=13> */
.L_x_2253:
[----:B------:R-:W-:Y:S05]  /*1790*/  BSYNC.RECONVERGENT B0 ;  /* 0x0000000000007941 */ /* 0x000fea0003800200 */
.L_x_2246:
[----:B------:R-:W4:Y:S01]  /*17a0*/  S2UR UR10, SR_CgaCtaId ;  /* 0x00000000000a79c3 */ /* 0x000f220000008800 */
[----:B------:R-:W5:Y:S01]  /*17b0*/  LDCU UR11, c[0x0][0x414] ;  /* 0x00008280ff0b77ac */ /* 0x000f620008000800 */
[----:B------:R-:W-:Y:S01]  /*17c0*/  SHF.L.U32 R20, R2, 0x1, RZ ;  /* 0x0000000102147819 */ /* 0x000fe200000006ff */
[----:B------:R-:W-:Y:S01]  /*17d0*/  IMAD.U32 R21, RZ, RZ, UR9 ;  /* 0x00000009ff157e24 */ /* 0x000fe2000f8e00ff */
[----:B------:R-:W-:Y:S02]  /*17e0*/  UMOV UR5, 0x400 ;  /* 0x0000040000057882 */ /* 0x000fe40000000000 */
[----:B------:R-:W-:Y:S02]  /*17f0*/  LOP3.LUT R20, R20, 0x2, RZ, 0xc0, !PT ;  /* 0x0000000214147812 */ /* 0x000fe400078ec0ff */
[----:B-12---:R-:W1:Y:S02]  /*1800*/  @P0 LDC.64 R18, c[0x0][0x388] ;  /* 0x0000e200ff120b82 */ /* 0x006e640000000a00 */
[----:B------:R-:W-:-:S06]  /*1810*/  IADD3 R7, PT, PT, R20, R7, RZ ;  /* 0x0000000714077210 */ /* 0x000fcc0007ffe0ff */
[----:B------:R-:W2:Y:S01]  /*1820*/  LDC.64 R8, c[0x0][0x398] ;  /* 0x0000e600ff087b82 */ /* 0x000ea20000000a00 */
[----:B-----5:R-:W-:Y:S01]  /*1830*/  @P0 FMUL.FTZ R20, R12, UR11 ;  /* 0x0000000b0c140c20 */ /* 0x020fe20008410000 */
[----:B----4-:R-:W-:-:S06]  /*1840*/  ULEA UR5, UR10, UR5, 0x18 ;  /* 0x000000050a057291 */ /* 0x010fcc000f8ec0ff */
[----:B------:R-:W4:Y:S01]  /*1850*/  LDC.64 R10, c[0x0][0x3a0] ;  /* 0x0000e800ff0a7b82 */ /* 0x000f220000000a00 */
[----:B-1----:R-:W-:-:S04]  /*1860*/  @P0 IMAD.WIDE R18, R21, 0x8, R18 ;  /* 0x0000000815120825 */ /* 0x002fc800078e0212 */
        /* <DEDUP_REMOVED lines=21> */
[C---:B-1----:R-:W-:Y:S01]  /*19c0*/  FADD.FTZ R9, -R24.reuse, R16 ;  /* 0x0000001018097221 */ /* 0x042fe20000010100 */
[----:B------:R-:W-:Y:S01]  /*19d0*/  FADD.FTZ R17, -R24, R17 ;  /* 0x0000001118117221 */ /* 0x000fe20000010100 */
        /* <DEDUP_REMOVED lines=22> */
.L_x_2254:
        /* <DEDUP_REMOVED lines=12> */
.L_x_2256:
[----:B------:R-:W-:Y:S05]  /*1c00*/  BSYNC.RECONVERGENT B0 ;  /* 0x0000000000007941 */ /* 0x000fea0003800200 */
.L_x_2255:
[----:B------:R-:W-:Y:S02]  /*1c10*/  UIADD3 UR9, UPT, UPT, UR21, UR9, URZ ;  /* 0x0000000915097290 */ /* 0x000fe4000fffe0ff */
[----:B------:R-:W-:Y:S02]  /*1c20*/  UIADD3 UR4, UPT, UPT, UR4, 0x1, URZ ;  /* 0x0000000104047890 */ /* 0x000fe4000fffe0ff */
[----:B------:R-:W-:-:S09]  /*1c30*/  UISETP.GE.AND UP0, UPT, UR9, UR7, UPT ;  /* 0x000000070900728c */ /* 0x000fd2000bf06270 */
[----:B------:R-:W-:Y:S05]  /*1c40*/  BRA.U !UP0, `(.L_x_2257) ;  /* 0xffffffe508747547 */ /* 0x000fea000b83ffff */
[----:B------:R-:W-:Y:S05]  /*1c50*/  EXIT ;  /* 0x000000000000794d */ /* 0x000fea0003800000 */
.L_x_2258:
        /* <DEDUP_REMOVED lines=10> */
.L_x_2531:


//--------------------- .text._Z35group_norm_nhwc_fwd_one_pass_kernelI11Fp32IOBf16WLi128ELi4ELi128EEv26Group_norm_nhwc_fwd_params --------------------------
	.section	.text._Z35group_norm_nhwc_fwd_one_pass_kernelI11Fp32IOBf16WLi128ELi4ELi128EEv26Group_norm_nhwc_fwd_params,"ax",@progbits
	.align	128
        .global         _Z35group_norm_nhwc_fwd_one_pass_kernelI11Fp32IOBf16WLi128ELi4ELi128EEv26Group_norm_nhwc_fwd_params
        .type           _Z35group_norm_nhwc_fwd_one_pass_kernelI11Fp32IOBf16WLi128ELi4ELi128EEv26Group_norm_nhwc_fwd_params,@function
        .size           _Z35group_norm_nhwc_fwd_one_pass_kernelI11Fp32IOBf16WLi128ELi4ELi128EEv26Group_norm_nhwc_fwd_params,(.L_x_2532 - _Z35group_norm_nhwc_fwd_one_pass_kernelI11Fp32IOBf16WLi128ELi4ELi128EEv26Group_norm_nhwc_fwd_params)
        .other          _Z35group_norm_nhwc_fwd_one_pass_kernelI11Fp32IOBf16WLi128ELi4ELi128EEv26Group_norm_nhwc_fwd_params,@"STO_CUDA_ENTRY STV_DEFAULT"
_Z35group_norm_nhwc_fwd_one_pass_kernelI11Fp32IOBf16WLi128ELi4ELi128EEv26Group_norm_nhwc_fwd_params:
.text._Z35group_norm_nhwc_fwd_one_pass_kernelI11Fp32IOBf16WLi128ELi4ELi128EEv26Group_norm_nhwc_fwd_params:
        /* <DEDUP_REMOVED lines=26> */
.L_x_2278:
[----:B0-----:R-:W0:Y:S01]  /*01a0*/  LDC R11, c[0x0][0x3f8] ;  /* 0x0000fe00ff0b7b82 */ /* 0x001e220000000800 */
[----:B-1----:R-:W1:Y:S01]  /*01b0*/  LDCU.64 UR10, c[0x0][0x3e8] ;  /* 0x00007d00ff0a77ac */ /* 0x002e620008000a00 */
[----:B------:R-:W-:Y:S02]  /*01c0*/  SHF.R.S32.HI R13, RZ, 0x1f, R3 ;  /* 0x0000001fff0d7819 */ /* 0x000fe40000011403 */
[----:B------:R-:W-:-:S04]  /*01d0*/  IADD3 R18, PT, PT, R3, 0x40, RZ ;  /* 0x0000004003127810 */ /* 0x000fc80007ffe0ff */
[----:B------:R-:W-:Y:S02]  /*01e0*/  SHF.R.S32.HI R19, RZ, 0x1f, R18 ;  /* 0x0000001fff137819 */ /* 0x000fe40000011412 */
[----:B0-2---:R-:W-:Y:S02]  /*01f0*/  IABS R7, R11 ;  /* 0x0000000b00077213 */ /* 0x005fe40000000000 */
[----:B------:R-:W-:Y:S02]  /*0200*/  ISETP.NE.AND P3, PT, R11, RZ, PT ;  /* 0x000000ff0b00720c */ /* 0x000fe40003f65270 */
        /* <DEDUP_REMOVED lines=9> */
[----:B------:R-:W-:Y:S01]  /*02a0*/  LOP3.LUT R4, R11, UR8, RZ, 0x3c, !PT ;  /* 0x000000080b047c12 */ /* 0x000fe2000f8e3cff */
[----:B------:R-:W0:Y:S03]  /*02b0*/  S2R R9, SR_TID.X ;  /* 0x0000000000097919 */ /* 0x000e260000002100 */
        /* <DEDUP_REMOVED lines=9> */
[----:B------:R-:W-:-:S11]  /*0350*/  ISETP.GE.AND.EX P2, PT, R19, UR11, PT, P2 ;  /* 0x0000000b13007c0c */ /* 0x000fd6000bf46320 */
[----:B------:R-:W-:Y:S01]  /*0360*/  @P1 VIADD R5, R5, 0x1 ;  /* 0x0000000105051836 */ /* 0x000fe20000000000 */
[----:B------:R-:W-:Y:S01]  /*0370*/  ISETP.GE.U32.AND P1, PT, R3, UR10, PT ;  /* 0x0000000a03007c0c */ /* 0x000fe2000bf26070 */
[----:B------:R-:W1:Y:S03]  /*0380*/  @!P2 LDC.64 R16, c[0x0][0x3e0] ;  /* 0x0000f800ff10ab82 */ /* 0x000e660000000a00 */
[----:B------:R-:W-:Y:S01]  /*0390*/  ISETP.GE.AND.EX P1, PT, R13, UR11, PT, P1 ;  /* 0x0000000b0d007c0c */ /* 0x000fe2000bf26310 */
[----:B------:R-:W3:Y:S01]  /*03a0*/  LDCU.64 UR10, c[0x0][0x3f0] ;  /* 0x00007e00ff0a77ac */ /* 0x000ee20008000a00 */
[----:B------:R-:W-:Y:S02]  /*03b0*/  MOV R21, R5 ;  /* 0x0000000500157202 */ /* 0x000fe40000000f00 */
[----:B0-----:R-:W-:Y:S02]  /*03c0*/  SHF.L.U32 R5, R9, 0x1, RZ ;  /* 0x0000000109057819 */ /* 0x001fe400000006ff */
[----:B------:R-:W-:-:S02]  /*03d0*/  @!P4 IADD3 R21, PT, PT, -R21, RZ, RZ ;  /* 0x000000ff1515c210 */ /* 0x000fc40007ffe1ff */
[----:B------:R-:W-:Y:S02]  /*03e0*/  @!P3 LOP3.LUT R21, RZ, R11, RZ, 0x33, !PT ;  /* 0x0000000bff15b212 */ /* 0x000fe400078e33ff */
[----:B------:R-:W-:Y:S02]  /*03f0*/  LOP3.LUT R5, R5, 0x2, RZ, 0xc0, !PT ;  /* 0x0000000205057812 */ /* 0x000fe400078ec0ff */
[--C-:B------:R-:W-:Y:S01]  /*0400*/  SHF.R.S32.HI R4, RZ, 0x1f, R21.reuse ;  /* 0x0000001fff047819 */ /* 0x100fe20000011415 */
[----:B------:R-:W0:Y:S01]  /*0410*/  @!P1 LDC.64 R14, c[0x0][0x3e0] ;  /* 0x0000f800ff0e9b82 */ /* 0x000e220000000a00 */
[----:B------:R-:W-:-:S04]  /*0420*/  IMAD.MOV R8, RZ, RZ, -R21 ;  /* 0x000000ffff087224 */ /* 0x000fc800078e0a15 */
[----:B------:R-:W-:Y:S02]  /*0430*/  IMAD R8, R11, R8, UR8 ;  /* 0x000000080b087e24 */ /* 0x000fe4000f8e0208 */
[----:B---3--:R-:W-:Y:S01]  /*0440*/  IMAD R12, R4, UR10, RZ ;  /* 0x0000000a040c7c24 */ /* 0x008fe2000f8e02ff */
[----:B------:R-:W3:Y:S01]  /*0450*/  @!P1 LDC.64 R6, c[0x0][0x390] ;  /* 0x0000e400ff069b82 */ /* 0x000ee20000000a00 */
[----:B-1----:R-:W-:Y:S01]  /*0460*/  @!P2 IMAD R19, R19, R16, RZ ;  /* 0x000000101313a224 */ /* 0x002fe200078e02ff */
[----:B------:R-:W-:Y:S01]  /*0470*/  SHF.L.U32 R8, R8, 0x2, RZ ;  /* 0x0000000208087819 */ /* 0x000fe200000006ff */
[C---:B------:R-:W-:Y:S02]  /*0480*/  IMAD R23, R21.reuse, UR11, R12 ;  /* 0x0000000b15177c24 */ /* 0x040fe4000f8e020c */
[----:B------:R-:W-:Y:S01]  /*0490*/  @!P2 IMAD R17, R18, R17, R19 ;  /* 0x000000111211a224 */ /* 0x000fe200078e0213 */
[----:B------:R-:W-:Y:S02]  /*04a0*/  LOP3.LUT R10, R8, R5, RZ, 0xfc, !PT ;  /* 0x00000005080a7212 */ /* 0x000fe400078efcff */
[----:B------:R-:W-:Y:S01]  /*04b0*/  SHF.R.S32.HI R11, RZ, 0x1f, R8 ;  /* 0x0000001fff0b7819 */ /* 0x000fe20000011408 */
[----:B------:R-:W1:Y:S02]  /*04c0*/  @!P2 LDC.64 R4, c[0x0][0x390] ;  /* 0x0000e400ff04ab82 */ /* 0x000e640000000a00 */
[----:B------:R-:W-:-:S04]  /*04d0*/  IMAD.WIDE.U32 R10, R21, UR10, R10 ;  /* 0x0000000a150a7c25 */ /* 0x000fc8000f8e000a */
[----:B0-----:R-:W-:Y:S01]  /*04e0*/  @!P1 IMAD R12, R13, R14, RZ ;  /* 0x0000000e0d0c9224 */ /* 0x001fe200078e02ff */
[-C--:B------:R-:W-:Y:S01]  /*04f0*/  @!P2 MOV R20, R10.reuse ;  /* 0x0000000a0014a202 */ /* 0x080fe20000000f00 */
[----:B------:R-:W-:Y:S02]  /*0500*/  IMAD.IADD R13, R11, 0x1, R23 ;  /* 0x000000010b0d7824 */ /* 0x000fe400078e0217 */
[----:B------:R-:W-:Y:S01]  /*0510*/  @!P1 IMAD R23, R3, R15, R12 ;  /* 0x0000000f03179224 */ /* 0x000fe200078e020c */
[----:B------:R-:W-:Y:S01]  /*0520*/  @!P1 MOV R12, R10 ;  /* 0x0000000a000c9202 */ /* 0x000fe20000000f00 */
[----:B------:R-:W-:-:S04]  /*0530*/  @!P2 IMAD.MOV.U32 R21, RZ, RZ, R13 ;  /* 0x000000ffff15a224 */ /* 0x000fc800078e000d */
[----:B------:R-:W-:-:S04]  /*0540*/  @!P1 IMAD.WIDE.U32 R14, R3, R14, R12 ;  /* 0x0000000e030e9225 */ /* 0x000fc800078e000c */
[----:B------:R-:W-:Y:S01]  /*0550*/  @!P2 IMAD.WIDE.U32 R18, R18, R16, R20 ;  /* 0x000000101212a225 */ /* 0x000fe200078e0014 */
[----:B------:R-:W-:Y:S02]  /*0560*/  @!P1 IADD3 R16, PT, PT, R15, R23, RZ ;  /* 0x000000170f109210 */ /* 0x000fe40007ffe0ff */
[----:B---3--:R-:W-:Y:S02]  /*0570*/  @!P1 LEA R6, P3, R14, R6, 0x2 ;  /* 0x000000060e069211 */ /* 0x008fe400078610ff */
[----:B------:R-:W-:Y:S02]  /*0580*/  @!P2 IADD3 R15, PT, PT, R19, R17, RZ ;  /* 0x00000011130fa210 */ /* 0x000fe40007ffe0ff */
[----:B-1----:R-:W-:Y:S02]  /*0590*/  @!P2 LEA R4, P4, R18, R4, 0x2 ;  /* 0x000000041204a211 */ /* 0x002fe400078810ff */
        /* <DEDUP_REMOVED lines=52> */
.L_x_2260:
[----:B------:R-:W-:Y:S05]  /*08e0*/  BSYNC.RECONVERGENT B0 ;  /* 0x0000000000007941 */ /* 0x000fea0003800200 */
.L_x_2259:
        /* <DEDUP_REMOVED lines=16> */
.L_x_2262:
[----:B------:R-:W-:Y:S05]  /*09f0*/  BSYNC.RECONVERGENT B0 ;  /* 0x0000000000007941 */ /* 0x000fea0003800200 */
.L_x_2261:
        /* <DEDUP_REMOVED lines=17> */
[----:B---3--:R-:W-:Y:S01]  /*0b10*/  MOV R20, UR12 ;  /* 0x0000000c00147c02 */ /* 0x008fe20008000f00 */
        /* <DEDUP_REMOVED lines=15> */
.L_x_2265:
[----:B------:R-:W2:Y:S04]  /*0c10*/  LDG.E.STRONG.GPU R6, desc[UR14][R4.64] ;  /* 0x0000000e04067981 */ /* 0x000ea8000c1ef900 */
[----:B--2---:R-:W-:Y:S01]  /*0c20*/  CCTL.IVALL ;  /* 0x00000000ff00798f */ /* 0x004fe20002000000 */
[----:B------:R-:W-:Y:S05]  /*0c30*/  YIELD ;  /* 0x0000000000007946 */ /* 0x000fea0003800000 */
[----:B------:R-:W-:-:S13]  /*0c40*/  ISETP.NE.AND P4, PT, R6, R9, PT ;  /* 0x000000090600720c */ /* 0x000fda0003f85270 */
[----:B------:R-:W-:Y:S05]  /*0c50*/  @P4 BRA `(.L_x_2265) ;  /* 0xfffffffc00ec4947 */ /* 0x000fea000383ffff */
.L_x_2264:
        /* <DEDUP_REMOVED lines=15> */
.L_x_2267:
        /* <DEDUP_REMOVED lines=91> */
.L_x_2266:
        /* <DEDUP_REMOVED lines=53> */
.L_x_2268:
        /* <DEDUP_REMOVED lines=27> */
.L_x_2269:
        /* <DEDUP_REMOVED lines=13> */
.L_x_2270:
[----:B------:R-:W-:Y:S05]  /*18d0*/  BSYNC.RECONVERGENT B0 ;  /* 0x0000000000007941 */ /* 0x000fea0003800200 */
.L_x_2263:
[----:B------:R-:W4:Y:S01]  /*18e0*/  S2R R9, SR_TID.X ;  /* 0x0000000000097919 */ /* 0x000f220000002100 */
[----:B------:R-:W5:Y:S01]  /*18f0*/  S2UR UR9, SR_CgaCtaId ;  /* 0x00000000000979c3 */ /* 0x000f620000008800 */
[----:B------:R-:W0:Y:S01]  /*1900*/  LDCU UR10, c[0x0][0x414] ;  /* 0x00008280ff0a77ac */ /* 0x000e220008000800 */
[----:B------:R-:W-:Y:S01]  /*1910*/  MOV R25, UR8 ;  /* 0x0000000800197c02 */ /* 0x000fe20008000f00 */
[----:B------:R-:W-:-:S05]  /*1920*/  UMOV UR5, 0x400 ;  /* 0x0000040000057882 */ /* 0x000fca0000000000 */
[----:B---3--:R-:W3:Y:S08]  /*1930*/  @P0 LDC.64 R20, c[0x0][0x388] ;  /* 0x0000e200ff140b82 */ /* 0x008ef00000000a00 */
[----:B-12---:R-:W1:Y:S01]  /*1940*/  LDC.64 R6, c[0x0][0x398] ;  /* 0x0000e600ff067b82 */ /* 0x006e620000000a00 */
[----:B-----5:R-:W-:-:S07]  /*1950*/  ULEA UR5, UR9, UR5, 0x18 ;  /* 0x0000000509057291 */ /* 0x020fce000f8ec0ff */
[----:B------:R-:W2:Y:S01]  /*1960*/  LDC.64 R4, c[0x0][0x3a0] ;  /* 0x0000e800ff047b82 */ /* 0x000ea20000000a00 */
[----:B----4-:R-:W-:Y:S01]  /*1970*/  SHF.L.U32 R9, R9, 0x1, RZ ;  /* 0x0000000109097819 */ /* 0x010fe200000006ff */
[----:B------:R-:W-:Y:S03]  /*1980*/  @!P3 STS.64 [UR5+0x30], R18 ;  /* 0x00003012ff00b988 */ /* 0x000fe60008000a05 */
[----:B------:R-:W-:-:S05]  /*1990*/  LOP3.LUT R9, R9, 0x2, RZ, 0xc0, !PT ;  /* 0x0000000209097812 */ /* 0x000fca00078ec0ff */
[----:B------:R-:W-:Y:S02]  /*19a0*/  IMAD.IADD R23, R9, 0x1, R8 ;  /* 0x0000000109177824 */ /* 0x000fe400078e0208 */
[----:B---3--:R-:W-:-:S04]  /*19b0*/  @P0 IMAD.WIDE R8, R25, 0x8, R20 ;  /* 0x0000000819080825 */ /* 0x008fc800078e0214 */
[----:B0-----:R-:W-:Y:S01]  /*19c0*/  @P0 FMUL.FTZ R20, R18, UR10 ;  /* 0x0000000a12140c20 */ /* 0x001fe20008410000 */
[----:B------:R-:W-:Y:S01]  /*19d0*/  @P0 FMUL.FTZ R21, R19, UR10 ;  /* 0x0000000a13150c20 */ /* 0x000fe20008410000 */
[----:B-1----:R-:W-:-:S04]  /*19e0*/  IMAD.WIDE R6, R23, 0x2, R6 ;  /* 0x0000000217067825 */ /* 0x002fc800078e0206 */
[----:B------:R-:W-:Y:S01]  /*19f0*/  @P0 STG.E.64 desc[UR14][R8.64], R20 ;  /* 0x0000001408000986 */ /* 0x000fe2000c101b0e */
[----:B--2---:R-:W-:Y:S01]  /*1a00*/  IMAD.WIDE R22, R23, 0x2, R4 ;  /* 0x0000000217167825 */ /* 0x004fe200078e0204 */
[----:B------:R-:W-:Y:S06]  /*1a10*/  BAR.SYNC.DEFER_BLOCKING 0x0 ;  /* 0x0000000000007b1d */ /* 0x000fec0000010000 */
[----:B------:R-:W2:Y:S04]  /*1a20*/  LDG.E.U16 R24, desc[UR14][R6.64] ;  /* 0x0000000e06187981 */ /* 0x000ea8000c1e1500 */
[----:B------:R0:W3:Y:S04]  /*1a30*/  LDG.E.U16 R25, desc[UR14][R6.64+0x2] ;  /* 0x0000020e06197981 */ /* 0x0000e8000c1e1500 */
[----:B------:R-:W4:Y:S04]  /*1a40*/  LDG.E.U16 R26, desc[UR14][R22.64] ;  /* 0x0000000e161a7981 */ /* 0x000f28000c1e1500 */
[----:B------:R4:W5:Y:S01]  /*1a50*/  LDG.E.U16 R27, desc[UR14][R22.64+0x2] ;  /* 0x0000020e161b7981 */ /* 0x000962000c1e1500 */
[----:B------:R-:W-:Y:S01]  /*1a60*/  BSSY.RECONVERGENT B0, `(.L_x_2271) ;  /* 0x000007b000007945 */ /* 0x000fe20003800200 */
[----:B0-----:R-:W-:-:S02]  /*1a70*/  IADD3 R6, PT, PT, R3, 0x40, RZ ;  /* 0x0000004003067810 */ /* 0x001fc40007ffe0ff */
[----:B------:R-:W0:Y:S02]  /*1a80*/  LDS.64 R4, [UR5+0x30] ;  /* 0x00003005ff047984 */ /* 0x000e240008000a00 */
[----:B0-----:R-:W-:-:S04]  /*1a90*/  FMUL.FTZ R4, R4, UR10 ;  /* 0x0000000a04047c20 */ /* 0x001fc80008410000 */
[----:B------:R-:W-:-:S04]  /*1aa0*/  FMUL.FTZ R28, R4, R4 ;  /* 0x00000004041c7220 */ /* 0x000fc80000410000 */
[----:B------:R-:W-:-:S05]  /*1ab0*/  FFMA.FTZ R5, R5, UR10, -R28 ;  /* 0x0000000a05057c23 */ /* 0x000fca000801081c */
[----:B------:R-:W-:-:S13]  /*1ac0*/  FSETP.GTU.FTZ.AND P2, PT, R5, RZ, PT ;  /* 0x000000ff0500720b */ /* 0x000fda0003f5c000 */
[----:B------:R-:W0:Y:S02]  /*1ad0*/  @P2 LDC R18, c[0x0][0x3a8] ;  /* 0x0000ea00ff122b82 */ /* 0x000e240000000800 */
[----:B0-----:R-:W-:Y:S01]  /*1ae0*/  @P2 FADD.FTZ R18, R5, R18 ;  /* 0x0000001205122221 */ /* 0x001fe20000010000 */
[----:B------:R-:W-:-:S06]  /*1af0*/  MOV R5, 0x3f800000 ;  /* 0x3f80000000057802 */ /* 0x000fcc0000000f00 */
        /* <DEDUP_REMOVED lines=16> */
[----:B------:R-:W-:Y:S01]  /*1c00*/  MOV R18, R10 ;  /* 0x0000000a00127202 */ /* 0x000fe20000000f00 */
[C---:B------:R-:W-:Y:S01]  /*1c10*/  FADD.FTZ R16, -R4.reuse, R16 ;  /* 0x0000001004107221 */ /* 0x040fe20000010100 */
[----:B------:R-:W-:Y:S01]  /*1c20*/  MOV R19, R13 ;  /* 0x0000000d00137202 */ /* 0x000fe20000000f00 */
[----:B------:R-:W1:Y:S01]  /*1c30*/  LDCU.64 UR10, c[0x0][0x380] ;  /* 0x00007000ff0a77ac */ /* 0x000e620008000a00 */
[----:B------:R-:W-:Y:S01]  /*1c40*/  FADD.FTZ R24, -R4, R17 ;  /* 0x0000001104187221 */ /* 0x000fe20000010100 */
[----:B0-----:R-:W-:Y:S02]  /*1c50*/  IMAD R20, R20, UR16, RZ ;  /* 0x0000001014147c24 */ /* 0x001fe4000f8e02ff */
[----:B------:R-:W-:-:S04]  /*1c60*/  IMAD.WIDE.U32 R18, R3, UR16, R18 ;  /* 0x0000001003127c25 */ /* 0x000fc8000f8e0012 */
[----:B------:R-:W-:Y:S02]  /*1c70*/  IMAD R21, R3, UR17, R20 ;  /* 0x0000001103157c24 */ /* 0x000fe4000f8e0214 */
[-C--:B------:R-:W-:Y:S01]  /*1c80*/  FMUL.FTZ R20, R16, R5.reuse ;  /* 0x0000000510147220 */ /* 0x080fe20000410000 */
[----:B-1----:R-:W-:Y:S01]  /*1c90*/  LEA R16, P1, R18, UR10, 0x2 ;  /* 0x0000000a12107c11 */ /* 0x002fe2000f8210ff */
[----:B------:R-:W-:Y:S02]  /*1ca0*/  IMAD.IADD R17, R19, 0x1, R21 ;  /* 0x0000000113117824 */ /* 0x000fe400078e0215 */
[----:B------:R-:W-:Y:S01]  /*1cb0*/  FMUL.FTZ R21, R24, R5 ;  /* 0x0000000518157220 */ /* 0x000fe20000410000 */
[----:B------:R-:W-:Y:S02]  /*1cc0*/  FFMA.FTZ R20, R7, R20, R22 ;  /* 0x0000001407147223 */ /* 0x000fe40000010016 */
[----:B------:R-:W-:Y:S01]  /*1cd0*/  LEA.HI.X R17, R18, UR11, R17, 0x2, P1 ;  /* 0x0000000b12117c11 */ /* 0x000fe200088f1411 */
[----:B------:R-:W-:-:S05]  /*1ce0*/  FFMA.FTZ R21, R8, R21, R9 ;  /* 0x0000001508157223 */ /* 0x000fca0000010009 */
[----:B------:R0:W-:Y:S02]  /*1cf0*/  STG.E.64 desc[UR14][R16.64], R20 ;  /* 0x0000001410007986 */ /* 0x0001e4000c101b0e */
.L_x_2274:
[----:B------:R-:W-:Y:S05]  /*1d00*/  BSYNC.RECONVERGENT B1 ;  /* 0x0000000000017941 */ /* 0x000fea0003800200 */
.L_x_2273:
[----:B------:R-:W-:Y:S05]  /*1d10*/  @P2 BRA `(.L_x_2275) ;  /* 0x00000004003c2947 */ /* 0x000fea0003800000 */
[----:B------:R-:W1:Y:S01]  /*1d20*/  LDCU.64 UR10, c[0x0][0x3e0] ;  /* 0x00007c00ff0a77ac */ /* 0x000e620008000a00 */
[----:B------:R-:W-:Y:S01]  /*1d30*/  MOV R11, R13 ;  /* 0x0000000d000b7202 */ /* 0x000fe20000000f00 */
[----:B------:R-:W-:Y:S01]  /*1d40*/  FADD.FTZ R14, -R4, R14 ;  /* 0x0000000e040e7221 */ /* 0x000fe20000010100 */
[----:B------:R-:W2:Y:S03]  /*1d50*/  LDCU.64 UR12, c[0x0][0x380] ;  /* 0x00007000ff0c77ac */ /* 0x000ea60008000a00 */
[----:B------:R-:W-:-:S04]  /*1d60*/  FMUL.FTZ R14, R14, R5 ;  /* 0x000000050e0e7220 */ /* 0x000fc80000410000 */
[----:B------:R-:W-:Y:S01]  /*1d70*/  FFMA.FTZ R14, R7, R14, R22 ;  /* 0x0000000e070e7223 */ /* 0x000fe20000010016 */
[----:B-1----:R-:W-:Y:S02]  /*1d80*/  IMAD R23, R23, UR10, RZ ;  /* 0x0000000a17177c24 */ /* 0x002fe4000f8e02ff */
[----:B------:R-:W-:-:S04]  /*1d90*/  IMAD.WIDE.U32 R10, R6, UR10, R10 ;  /* 0x0000000a060a7c25 */ /* 0x000fc8000f8e000a */
[----:B------:R-:W-:Y:S02]  /*1da0*/  IMAD R23, R6, UR11, R23 ;  /* 0x0000000b06177c24 */ /* 0x000fe4000f8e0217 */
[----:B------:R-:W-:Y:S01]  /*1db0*/  FADD.FTZ R6, -R4, R15 ;  /* 0x0000000f04067221 */ /* 0x000fe20000010100 */
[----:B--2---:R-:W-:Y:S02]  /*1dc0*/  LEA R4, P1, R10, UR12, 0x2 ;  /* 0x0000000c0a047c11 */ /* 0x004fe4000f8210ff */
[----:B------:R-:W-:Y:S01]  /*1dd0*/  IADD3 R23, PT, PT, R11, R23, RZ ;  /* 0x000000170b177210 */ /* 0x000fe20007ffe0ff */
[----:B------:R-:W-:-:S03]  /*1de0*/  FMUL.FTZ R6, R6, R5 ;  /* 0x0000000506067220 */ /* 0x000fc60000410000 */
[----:B------:R-:W-:Y:S01]  /*1df0*/  LEA.HI.X R5, R10, UR13, R23, 0x2, P1 ;  /* 0x0000000d0a057c11 */ /* 0x000fe200088f1417 */
[----:B------:R-:W-:-:S05]  /*1e00*/  FFMA.FTZ R15, R8, R6, R9 ;  /* 0x00000006080f7223 */ /* 0x000fca0000010009 */
[----:B------:R1:W-:Y:S01]  /*1e10*/  STG.E.64 desc[UR14][R4.64], R14 ;  /* 0x0000000e04007986 */ /* 0x0003e2000c101b0e */
[----:B------:R-:W-:Y:S05]  /*1e20*/  BRA `(.L_x_2275) ;  /* 0x0000000000f87947 */ /* 0x000fea0003800000 */
.L_x_2272:
[----:B------:R-:W-:Y:S04]  /*1e30*/  BSSY.RECONVERGENT B1, `(.L_x_2276) ;  /* 0x000001e000017945 */ /* 0x000fe80003800200 */
[----:B------:R-:W-:Y:S05]  /*1e40*/  @P1 BRA `(.L_x_2277) ;  /* 0x0000000000701947 */ /* 0x000fea0003800000 */
[C---:B------:R-:W-:Y:S01]  /*1e50*/  FADD.FTZ R16, -R4.reuse, R16 ;  /* 0x0000001004107221 */ /* 0x040fe20000010100 */
[----:B------:R-:W-:Y:S01]  /*1e60*/  FADD.FTZ R18, -R4, R17 ;  /* 0x0000001104127221 */ /* 0x000fe20000010100 */
[----:B------:R-:W0:Y:S01]  /*1e70*/  LDCU.64 UR10, c[0x0][0x3e0] ;  /* 0x00007c00ff0a77ac */ /* 0x000e220008000a00 */
[----:B------:R-:W-:Y:S01]  /*1e80*/  SHF.R.S32.HI R26, RZ, 0x1f, R3 ;  /* 0x0000001fff1a7819 */ /* 0x000fe20000011403 */
[-C--:B------:R-:W-:Y:S01]  /*1e90*/  FMUL.FTZ R16, R16, R5.reuse ;  /* 0x0000000510107220 */ /* 0x080fe20000410000 */
[----:B------:R-:W-:Y:S01]  /*1ea0*/  FMUL.FTZ R18, R18, R5 ;  /* 0x0000000512127220 */ /* 0x000fe20000410000 */
[----:B------:R-:W1:Y:S01]  /*1eb0*/  LDCU.64 UR12, c[0x0][0x380] ;  /* 0x00007000ff0c77ac */ /* 0x000e620008000a00 */
[----:B------:R-:W-:Y:S02]  /*1ec0*/  IMAD.MOV.U32 R19, RZ, RZ, R13 ;  /* 0x000000ffff137224 */ /* 0x000fe400078e000d */
[----:B------:R-:W-:Y:S01]  /*1ed0*/  FFMA.FTZ R21, R7, R16, R22 ;  /* 0x0000001007157223 */ /* 0x000fe20000010016 */
[----:B------:R-:W-:Y:S01]  /*1ee0*/  FFMA.FTZ R20, R8, R18, R9 ;  /* 0x0000001208147223 */ /* 0x000fe20000010009 */
[----:B------:R-:W-:-:S02]  /*1ef0*/  MOV R18, R10 ;  /* 0x0000000a00127202 */ /* 0x000fc40000000f00 */
[----:B------:R-:W-:Y:S01]  /*1f00*/  FMUL.FTZ R16, R21, -1.4426950216293334961 ;  /* 0xbfb8aa3b15107820 */ /* 0x000fe20000410000 */
[----:B------:R-:W-:-:S05]  /*1f10*/  FMUL.FTZ R17, R20, -1.4426950216293334961 ;  /* 0xbfb8aa3b14117820 */ /* 0x000fca0000410000 */
[----:B------:R-:W2:Y:S01]  /*1f20*/  MUFU.EX2 R16, R16 ;  /* 0x0000001000107308 */ /* 0x000ea20000000800 */
[----:B0-----:R-:W-:Y:S02]  /*1f30*/  IMAD R26, R26, UR10, RZ ;  /* 0x0000000a1a1a7c24 */ /* 0x001fe4000f8e02ff */
[----:B------:R-:W-:-:S05]  /*1f40*/  IMAD.WIDE.U32 R18, R3, UR10, R18 ;  /* 0x0000000a03127c25 */ /* 0x000fca000f8e0012 */
[----:B------:R-:W0:Y:S01]  /*1f50*/  MUFU.EX2 R17, R17 ;  /* 0x0000001100117308 */ /* 0x000e220000000800 */
[----:B--2---:R-:W-:Y:S01]  /*1f60*/  FADD.FTZ R24, R16, 1 ;  /* 0x3f80000010187421 */ /* 0x004fe20000010000 */
[----:B-1----:R-:W-:-:S06]  /*1f70*/  LEA R16, P1, R18, UR12, 0x2 ;  /* 0x0000000c12107c11 */ /* 0x002fcc000f8210ff */
[----:B------:R-:W1:Y:S01]  /*1f80*/  MUFU.RCP R24, R24 ;  /* 0x0000001800187308 */ /* 0x000e620000001000 */
[----:B0-----:R-:W-:Y:S01]  /*1f90*/  FADD.FTZ R23, R17, 1 ;  /* 0x3f80000011177421 */ /* 0x001fe20000010000 */
[----:B------:R-:W-:-:S06]  /*1fa0*/  IMAD R17, R3, UR11, R26 ;  /* 0x0000000b03117c24 */ /* 0x000fcc000f8e021a */
[----:B------:R-:W0:Y:S01]  /*1fb0*/  MUFU.RCP R23, R23 ;  /* 0x0000001700177308 */ /* 0x000e220000001000 */
[----:B------:R-:W-:-:S04]  /*1fc0*/  IADD3 R17, PT, PT, R19, R17, RZ ;  /* 0x0000001113117210 */ /* 0x000fc80007ffe0ff */
[----:B------:R-:W-:Y:S01]  /*1fd0*/  LEA.HI.X R17, R18, UR13, R17, 0x2, P1 ;  /* 0x0000000d12117c11 */ /* 0x000fe200088f1411 */
[----:B-1----:R-:W-:Y:S01]  /*1fe0*/  FMUL.FTZ R18, R21, R24 ;  /* 0x0000001815127220 */ /* 0x002fe20000410000 */
[----:B0-----:R-:W-:-:S05]  /*1ff0*/  FMUL.FTZ R19, R20, R23 ;  /* 0x0000001714137220 */ /* 0x001fca0000410000 */
[----:B------:R0:W-:Y:S02]  /*2000*/  STG.E.64 desc[UR14][R16.64], R18 ;  /* 0x0000001210007986 */ /* 0x0001e4000c101b0e */
.L_x_2277:
[----:B------:R-:W-:Y:S05]  /*2010*/  BSYNC.RECONVERGENT B1 ;  /* 0x0000000000017941 */ /* 0x000fea0003800200 */
.L_x_2276:
[----:B------:R-:W1:Y:S01]  /*2020*/  LDCU.64 UR10, c[0x0][0x3e8] ;  /* 0x00007d00ff0a77ac */ /* 0x000e620008000a00 */
[----:B0-----:R-:W-:Y:S02]  /*2030*/  SHF.R.S32.HI R16, RZ, 0x1f, R6 ;  /* 0x0000001fff107819 */ /* 0x001fe40000011406 */
[----:B-1----:R-:W-:-:S04]  /*2040*/  ISETP.GE.U32.AND P1, PT, R6, UR10, PT ;  /* 0x0000000a06007c0c */ /* 0x002fc8000bf26070 */
[----:B------:R-:W-:-:S13]  /*2050*/  ISETP.GE.AND.EX P1, PT, R16, UR11, PT, P1 ;  /* 0x0000000b10007c0c */ /* 0x000fda000bf26310 */
[----:B------:R-:W-:Y:S05]  /*2060*/  @P1 BRA `(.L_x_2275) ;  /* 0x0000000000681947 */ /* 0x000fea0003800000 */
[C---:B------:R-:W-:Y:S01]  /*2070*/  FADD.FTZ R14, -R4.reuse, R14 ;  /* 0x0000000e040e7221 */ /* 0x040fe20000010100 */
[----:B------:R-:W-:Y:S01]  /*2080*/  FADD.FTZ R4, -R4, R15 ;  /* 0x0000000f04047221 */ /* 0x000fe20000010100 */
        /* <DEDUP_REMOVED lines=11> */
[----:B------:R-:W-:-:S05]  /*2140*/  IMAD.WIDE.U32 R10, R6, UR10, R10 ;  /* 0x0000000a060a7c25 */ /* 0x000fca000f8e000a */
[----:B------:R-:W0:Y:S01]  /*2150*/  MUFU.EX2 R5, R5 ;  /* 0x0000000500057308 */ /* 0x000e220000000800 */
[----:B------:R-:W-:-:S05]  /*2160*/  IMAD R15, R6, UR11, R15 ;  /* 0x0000000b060f7c24 */ /* 0x000fca000f8e020f */
[----:B------:R-:W-:Y:S01]  /*2170*/  IADD3 R15, PT, PT, R11, R15, RZ ;  /* 0x0000000f0b0f7210 */ /* 0x000fe20007ffe0ff */
[----:B--2---:R-:W-:Y:S01]  /*2180*/  FADD.FTZ R8, R4, 1 ;  /* 0x3f80000004087421 */ /* 0x004fe20000010000 */
[----:B-1----:R-:W-:-:S05]  /*2190*/  LEA R4, P1, R10, UR12, 0x2 ;  /* 0x0000000c0a047c11 */ /* 0x002fca000f8210ff */
[----:B------:R-:W1:Y:S01]  /*21a0*/  MUFU.RCP R8, R8 ;  /* 0x0000000800087308 */ /* 0x000e620000001000 */
[----:B0-----:R-:W-:Y:S01]  /*21b0*/  FADD.FTZ R9, R5, 1 ;  /* 0x3f80000005097421 */ /* 0x001fe20000010000 */
[----:B------:R-:W-:-:S06]  /*21c0*/  LEA.HI.X R5, R10, UR13, R15, 0x2, P1 ;  /* 0x0000000d0a057c11 */ /* 0x000fcc00088f140f */
[----:B------:R-:W0:Y:S01]  /*21d0*/  MUFU.RCP R9, R9 ;  /* 0x0000000900097308 */ /* 0x000e220000001000 */
[----:B-1----:R-:W-:Y:S01]  /*21e0*/  FMUL.FTZ R6, R7, R8 ;  /* 0x0000000807067220 */ /* 0x002fe20000410000 */
[----:B0-----:R-:W-:-:S05]  /*21f0*/  FMUL.FTZ R7, R12, R9 ;  /* 0x000000090c077220 */ /* 0x001fca0000410000 */
[----:B------:R2:W-:Y:S02]  /*2200*/  STG.E.64 desc[UR14][R4.64], R6 ;  /* 0x0000000604007986 */ /* 0x0005e4000c101b0e */
.L_x_2275:
[----:B------:R-:W-:Y:S05]  /*2210*/  BSYNC.RECONVERGENT B0 ;  /* 0x0000000000007941 */ /* 0x000fea0003800200 */
.L_x_2271:
[----:B------:R-:W-:Y:S02]  /*2220*/  UIADD3 UR8, UPT, UPT, UR19, UR8, URZ ;  /* 0x0000000813087290 */ /* 0x000fe4000fffe0ff */
[----:B------:R-:W-:Y:S02]  /*2230*/  UIADD3 UR4, UPT, UPT, UR4, 0x1, URZ ;  /* 0x0000000104047890 */ /* 0x000fe4000fffe0ff */
[----:B------:R-:W-:-:S09]  /*2240*/  UISETP.GE.AND UP1, UPT, UR8, UR7, UPT ;  /* 0x000000070800728c */ /* 0x000fd2000bf26270 */
[----:B------:R-:W-:Y:S05]  /*2250*/  BRA.U !UP1, `(.L_x_2278) ;  /* 0xffffffdd09d07547 */ /* 0x000fea000b83ffff */
[----:B------:R-:W-:Y:S05]  /*2260*/  EXIT ;  /* 0x000000000000794d */ /* 0x000fea0003800000 */
.L_x_2279:
        /* <DEDUP_REMOVED lines=9> */
.L_x_2532:


//--------------------- .text._Z35group_norm_nhwc_fwd_one_pass_kernelI11Fp32IOBf16WLi256ELi4ELi128EEv26Group_norm_nhwc_fwd_params --------------------------
	.section	.text._Z35group_norm_nhwc_fwd_one_pass_kernelI11Fp32IOBf16WLi256ELi4ELi128EEv26Group_norm_nhwc_fwd_params,"ax",@progbits
	.align	128
        .global         _Z35group_norm_nhwc_fwd_one_pass_kernelI11Fp32IOBf16WLi256ELi4ELi128EEv26Group_norm_nhwc_fwd_params
        .type           _Z35group_norm_nhwc_fwd_one_pass_kernelI11Fp32IOBf16WLi256ELi4ELi128EEv26Group_norm_nhwc_fwd_params,@function
        .size           _Z35group_norm_nhwc_fwd_one_pass_kernelI11Fp32IOBf16WLi256ELi4ELi128EEv26Group_norm_nhwc_fwd_params,(.L_x_2533 - _Z35group_norm_nhwc_fwd_one_pass_kernelI11Fp32IOBf16WLi256ELi4ELi128EEv26Group_norm_nhwc_fwd_params)
        .other          _Z35group_norm_nhwc_fwd_one_pass_kernelI11Fp32IOBf16WLi256ELi4ELi128EEv26Group_norm_nhwc_fwd_params,@"STO_CUDA_ENTRY STV_DEFAULT"
_Z35group_norm_nhwc_fwd_one_pass_kernelI11Fp32IOBf16WLi256ELi4ELi128EEv26Group_norm_nhwc_fwd_params:
.text._Z35group_norm_nhwc_fwd_one_pass_kernelI11Fp32IOBf16WLi256ELi4ELi128EEv26Group_norm_nhwc_fwd_params:
        /* <DEDUP_REMOVED lines=35> */
.L_x_2307:
[----:B0-----:R-:W0:Y:S01]  /*0230*/  LDCU UR5, c[0x0][0x3f8] ;  /* 0x00007f00ff0577ac */ /* 0x001e220008000800 */
[----:B--2---:R-:W-:Y:S02]  /*0240*/  IABS R8, UR9 ;  /* 0x0000000900087c13 */ /* 0x004fe40008000000 */
[----:B------:R-:W-:Y:S01]  /*0250*/  IADD3 R13, PT, PT, R2, 0x80, RZ ;  /* 0x00000080020d7810 */ /* 0x000fe20007ffe0ff */
[----:B-1----:R-:W1:Y:S01]  /*0260*/  LDCU.64 UR18, c[0x0][0x3e8] ;  /* 0x00007d00ff1277ac */ /* 0x002e620008000a00 */
[----:B------:R-:W-:Y:S02]  /*0270*/  R2UR UR12, R8 ;  /* 0x00000000080c72ca */ /* 0x000fe400000e0000 */
[----:B------:R-:W-:Y:S02]  /*0280*/  SHF.R.S32.HI R17, RZ, 0x1f, R13 ;  /* 0x0000001fff117819 */ /* 0x000fe4000001140d */
[----:B0-----:R-:W-:-:S04]  /*0290*/  MOV R3, UR5 ;  /* 0x0000000500037c02 */ /* 0x001fc80008000f00 */
[----:B------:R-:W-:Y:S02]  /*02a0*/  IABS R6, R3 ;  /* 0x0000000300067213 */ /* 0x000fe40000000000 */
        /* <DEDUP_REMOVED lines=11> */
[----:B------:R-:W-:-:S05]  /*0360*/  IMAD.HI.U32 R7, R5, R7, UR10 ;  /* 0x0000000a05077e27 */ /* 0x000fca000f8e0007 */
[----:B------:R-:W-:-:S13]  /*0370*/  R2UR UR10, R7 ;  /* 0x00000000070a72ca */ /* 0x000fda00000e0000 */
[----:B------:R-:W-:Y:S02]  /*0380*/  UIMAD.WIDE.U32 UR10, UR10, UR12, URZ ;  /* 0x0000000c0a0a72a5 */ /* 0x000fe4000f8e00ff */
[----:B------:R-:W-:-:S04]  /*0390*/  ULOP3.LUT UR10, UR9, UR5, URZ, 0x3c, !UPT ;  /* 0x00000005090a7292 */ /* 0x000fc8000f8e3cff */
[----:B------:R-:W-:-:S05]  /*03a0*/  IADD3 R3, PT, PT, RZ, -UR11, RZ ;  /* 0x8000000bff037c10 */ /* 0x000fca000fffe0ff */
[C---:B------:R-:W-:Y:S01]  /*03b0*/  IMAD R3, R6.reuse, R3, UR12 ;  /* 0x0000000c06037e24 */ /* 0x040fe2000f8e0203 */
[----:B------:R-:W0:Y:S04]  /*03c0*/  LDCU.64 UR12, c[0x0][0x3f0] ;  /* 0x00007e00ff0c77ac */ /* 0x000e280008000a00 */
[----:B------:R-:W-:-:S13]  /*03d0*/  ISETP.GT.U32.AND P1, PT, R6, R3, PT ;  /* 0x000000030600720c */ /* 0x000fda0003f24070 */
[----:B------:R-:W-:Y:S01]  /*03e0*/  VOTEU.ANY UP1, P1 ;  /* 0x0000000000ff7886 */ /* 0x000fe20000820100 */
[----:B------:R-:W-:Y:S01]  /*03f0*/  PLOP3.LUT P1, PT, PT, PT, UP1, 0x80, 0x8 ;  /* 0x000000000008781c */ /* 0x000fe20003f2f018 */
[----:B0-----:R-:W-:-:S03]  /*0400*/  IMAD.U32 R11, RZ, RZ, UR12 ;  /* 0x0000000cff0b7e24 */ /* 0x001fc6000f8e00ff */
[----:B------:R-:W-:Y:S02]  /*0410*/  @!UP1 UIADD3 UR11, UPT, UPT, UR11, 0x1, URZ ;  /* 0x000000010b0b9890 */ /* 0x000fe4000fffe0ff */
[----:B------:R-:W-:-:S07]  /*0420*/  UISETP.GE.AND UP1, UPT, UR10, URZ, UPT ;  /* 0x000000ff0a00728c */ /* 0x000fce000bf26270 */
[----:B------:R-:W-:-:S05]  /*0430*/  @!P1 IMAD.IADD R3, R3, 0x1, -R6 ;  /* 0x0000000103039824 */ /* 0x000fca00078e0a06 */
[----:B------:R-:W-:Y:S02]  /*0440*/  ISETP.GE.U32.AND P1, PT, R3, R6, PT ;  /* 0x000000060300720c */ /* 0x000fe40003f26070 */
[----:B------:R-:W-:-:S04]  /*0450*/  IADD3 R3, PT, PT, R2, 0x40, RZ ;  /* 0x0000004002037810 */ /* 0x000fc80007ffe0ff */
[----:B------:R-:W-:Y:S02]  /*0460*/  ISETP.GE.U32.AND P2, PT, R3, UR18, PT ;  /* 0x0000001203007c0c */ /* 0x000fe4000bf46070 */
[----:B------:R-:W-:-:S04]  /*0470*/  SHF.R.S32.HI R5, RZ, 0x1f, R3 ;  /* 0x0000001fff057819 */ /* 0x000fc80000011403 */
[----:B------:R-:W-:Y:S01]  /*0480*/  ISETP.GE.AND.EX P2, PT, R5, UR19, PT, P2 ;  /* 0x0000001305007c0c */ /* 0x000fe2000bf46320 */
[----:B------:R-:W-:Y:S01]  /*0490*/  VOTEU.ANY UP2, P1 ;  /* 0x0000000000ff7886 */ /* 0x000fe20000840100 */
[----:B------:R-:W-:-:S04]  /*04a0*/  ISETP.GE.U32.AND P1, PT, R13, UR18, PT ;  /* 0x000000120d007c0c */ /* 0x000fc8000bf26070 */
[----:B------:R-:W-:Y:S01]  /*04b0*/  @UP2 UIADD3 UR11, UPT, UPT, UR11, 0x1, URZ ;  /* 0x000000010b0b2890 */ /* 0x000fe2000fffe0ff */
[----:B------:R-:W-:Y:S01]  /*04c0*/  ISETP.GE.AND.EX P1, PT, R17, UR19, PT, P1 ;  /* 0x0000001311007c0c */ /* 0x000fe2000bf26310 */
[----:B------:R-:W-:Y:S02]  /*04d0*/  UISETP.NE.AND UP2, UPT, UR5, URZ, UPT ;  /* 0x000000ff0500728c */ /* 0x000fe4000bf45270 */
[----:B------:R-:W-:-:S03]  /*04e0*/  @!UP1 UIADD3 UR11, UPT, UPT, -UR11, URZ, URZ ;  /* 0x000000ff0b0b9290 */ /* 0x000fc6000fffe1ff */
[----:B------:R-:W0:Y:S06]  /*04f0*/  @!P2 LDC.64 R14, c[0x0][0x3e0] ;  /* 0x0000f800ff0eab82 */ /* 0x000e2c0000000a00 */
[----:B------:R-:W-:Y:S02]  /*0500*/  @!UP2 ULOP3.LUT UR11, URZ, UR5, URZ, 0x33, !UPT ;  /* 0x00000005ff0ba292 */ /* 0x000fe4000f8e33ff */
[----:B------:R-:W1:Y:S02]  /*0510*/  @!P1 LDC.64 R6, c[0x0][0x3e0] ;  /* 0x0000f800ff069b82 */ /* 0x000e640000000a00 */
[----:B------:R-:W-:-:S04]  /*0520*/  UIADD3 UR10, UPT, UPT, -UR11, URZ, URZ ;  /* 0x000000ff0b0a7290 */ /* 0x000fc8000fffe1ff */
[----:B------:R-:W-:Y:S02]  /*0530*/  UIMAD UR10, UR5, UR10, UR9 ;  /* 0x0000000a050a72a4 */ /* 0x000fe4000f8e0209 */
[----:B------:R-:W-:Y:S01]  /*0540*/  USHF.R.S32.HI UR5, URZ, 0x1f, UR11 ;  /* 0x0000001fff057899 */ /* 0x000fe2000801140b */
[----:B------:R-:W2:Y:S01]  /*0550*/  @!P2 LDC.64 R18, c[0x0][0x390] ;  /* 0x0000e400ff12ab82 */ /* 0x000ea20000000a00 */
[----:B------:R-:W-:Y:S02]  /*0560*/  USHF.L.U32 UR10, UR10, 0x2, URZ ;  /* 0x000000020a0a7899 */ /* 0x000fe400080006ff */
[----:B------:R-:W-:Y:S02]  /*0570*/  UIMAD UR5, UR5, UR12, URZ ;  /* 0x0000000c050572a4 */ /* 0x000fe4000f8e02ff */
[----:B------:R-:W-:Y:S02]  /*0580*/  USHF.R.S32.HI UR14, URZ, 0x1f, UR10 ;  /* 0x0000001fff0e7899 */ /* 0x000fe4000801140a */
[----:B------:R-:W-:Y:S01]  /*0590*/  LOP3.LUT R8, R28, UR10, RZ, 0xfc, !PT ;  /* 0x0000000a1c087c12 */ /* 0x000fe2000f8efcff */
[----:B------:R-:W-:Y:S01]  /*05a0*/  UIMAD UR5, UR11, UR13, UR5 ;  /* 0x0000000d0b0572a4 */ /* 0x000fe2000f8e0205 */
[----:B0-----:R-:W-:-:S02]  /*05b0*/  @!P2 IMAD R20, R5, R14, RZ ;  /* 0x0000000e0514a224 */ /* 0x001fc400078e02ff */
[----:B------:R-:W-:Y:S01]  /*05c0*/  MOV R9, UR14 ;  /* 0x0000000e00097c02 */ /* 0x000fe20008000f00 */
[----:B------:R-:W0:Y:S01]  /*05d0*/  @!P1 LDC.64 R4, c[0x0][0x390] ;  /* 0x0000e400ff049b82 */ /* 0x000e220000000a00 */
[----:B------:R-:W-:Y:S02]  /*05e0*/  @!P2 IMAD R20, R3, R15, R20 ;  /* 0x0000000f0314a224 */ /* 0x000fe400078e0214 */
[----:B-1----:R-:W-:Y:S02]  /*05f0*/  @!P1 IMAD R12, R17, R6, RZ ;  /* 0x00000006110c9224 */ /* 0x002fe400078e02ff */
[----:B------:R-:W-:-:S04]  /*0600*/  IMAD.WIDE.U32 R8, R11, UR11, R8 ;  /* 0x0000000b0b087c25 */ /* 0x000fc8000f8e0008 */
[----:B------:R-:W-:Y:S01]  /*0610*/  @!P1 IMAD.MOV.U32 R16, RZ, RZ, R8 ;  /* 0x000000ffff109224 */ /* 0x000fe200078e0008 */
[----:B------:R-:W-:Y:S01]  /*0620*/  IADD3 R11, PT, PT, R9, UR5, RZ ;  /* 0x00000005090b7c10 */ /* 0x000fe2000fffe0ff */
[----:B------:R-:W-:Y:S01]  /*0630*/  @!P1 IMAD R7, R13, R7, R12 ;  /* 0x000000070d079224 */ /* 0x000fe200078e020c */
[----:B------:R-:W-:Y:S02]  /*0640*/  @!P2 MOV R10, R8 ;  /* 0x00000008000aa202 */ /* 0x000fe40000000f00 */
[----:B------:R-:W-:-:S03]  /*0650*/  @!P1 MOV R17, R11 ;  /* 0x0000000b00119202 */ /* 0x000fc60000000f00 */
[----:B------:R-:W-:Y:S01]  /*0660*/  @!P2 IMAD.WIDE.U32 R14, R3, R14, R10 ;  /* 0x0000000e030ea225 */ /* 0x000fe200078e000a */
[----:B------:R-:W-:-:S03]  /*0670*/  IADD3 R3, PT, PT, R2, 0xc0, RZ ;  /* 0x000000c002037810 */ /* 0x000fc60007ffe0ff */
[----:B------:R-:W-:Y:S01]  /*0680*/  @!P1 IMAD.WIDE.U32 R16, R13, R6, R16 ;  /* 0x000000060d109225 */ /* 0x000fe200078e0010 */
[----:B------:R-:W-:Y:S01]  /*0690*/  @!P2 IADD3 R20, PT, PT, R15, R20, RZ ;  /* 0x000000140f14a210 */ /* 0x000fe20007ffe0ff */
[----:B------:R-:W1:Y:S01]  /*06a0*/  @!P3 LDC.64 R12, c[0x0][0x3e0] ;  /* 0x0000f800ff0cbb82 */ /* 0x000e620000000a00 */
[C---:B--2---:R-:W-:Y:S02]  /*06b0*/  @!P2 LEA R18, P5, R14.reuse, R18, 0x2 ;  /* 0x000000120e12a211 */ /* 0x044fe400078a10ff */
[----:B------:R-:W-:Y:S02]  /*06c0*/  ISETP.GE.U32.AND P4, PT, R3, UR18, PT ;  /* 0x0000001203007c0c */ /* 0x000fe4000bf86070 */
[----:B------:R-:W-:Y:S02]  /*06d0*/  @!P2 LEA.HI.X R19, R14, R19, R20, 0x2, P5 ;  /* 0x000000130e13a211 */ /* 0x000fe400028f1414 */
[----:B------:R-:W-:Y:S01]  /*06e0*/  SHF.R.S32.HI R6, RZ, 0x1f, R3 ;  /* 0x0000001fff067819 */ /* 0x000fe20000011403 */
[----:B------:R-:W2:Y:S01]  /*06f0*/  @!P3 LDC.64 R14, c[0x0][0x390] ;  /* 0x0000e400ff0ebb82 */ /* 0x000ea20000000a00 */
[----:B------:R-:W-:-:S02]  /*0700*/  @!P1 IADD3 R7, PT, PT, R17, R7, RZ ;  /* 0x0000000711079210 */ /* 0x000fc40007ffe0ff */
[----:B------:R-:W-:Y:S02]  /*0710*/  ISETP.GE.AND.EX P4, PT, R6, UR19, PT, P4 ;  /* 0x0000001306007c0c */ /* 0x000fe4000bf86340 */
[C---:B0-----:R-:W-:Y:S02]  /*0720*/  @!P1 LEA R4, P5, R16.reuse, R4, 0x2 ;  /* 0x0000000410049211 */ /* 0x041fe400078a10ff */
[----:B------:R-:W-:Y:S02]  /*0730*/  @!P3 MOV R17, R11 ;  /* 0x0000000b0011b202 */ /* 0x000fe40000000f00 */
[----:B------:R-:W-:Y:S01]  /*0740*/  @!P1 LEA.HI.X R5, R16, R5, R7, 0x2, P5 ;  /* 0x0000000510059211 */ /* 0x000fe200028f1407 */
[----:B------:R-:W-:Y:S02]  /*0750*/  @!P3 IMAD.MOV.U32 R16, RZ, RZ, R8 ;  /* 0x000000ffff10b224 */ /* 0x000fe400078e0008 */
[----:B-1----:R-:W-:-:S04]  /*0760*/  @!P3 IMAD R7, R25, R12, RZ ;  /* 0x0000000c1907b224 */ /* 0x002fc800078e02ff */
[----:B------:R-:W0:Y:S01]  /*0770*/  @!P4 LDC.64 R20, c[0x0][0x3e0] ;  /* 0x0000f800ff14cb82 */ /* 0x000e220000000a00 */
[----:B------:R-:W-:-:S04]  /*0780*/  @!P3 IMAD.WIDE.U32 R16, R2, R12, R16 ;  /* 0x0000000c0210b225 */ /* 0x000fc800078e0010 */
[----:B------:R-:W-:Y:S01]  /*0790*/  @!P3 IMAD R7, R2, R13, R7 ;  /* 0x0000000d0207b224 */ /* 0x000fe200078e0207 */
[----:B------:R-:W-:Y:S02]  /*07a0*/  CS2R R12, SRZ ;  /* 0x00000000000c7805 */ /* 0x000fe4000001ff00 */
[C---:B--2---:R-:W-:Y:S02]  /*07b0*/  @!P3 LEA R14, P5, R16.reuse, R14, 0x2 ;  /* 0x0000000e100eb211 */ /* 0x044fe400078a10ff */
[----:B------:R-:W-:Y:S02]  /*07c0*/  @!P3 IADD3 R7, PT, PT, R17, R7, RZ ;  /* 0x000000071107b210 */ /* 0x000fe40007ffe0ff */
[----:B------:R1:W2:Y:S02]  /*07d0*/  @!P2 LDG.E.64 R12, desc[UR16][R18.64] ;  /* 0x00000010120ca981 */ /* 0x0002a4000c1e1b00 */
[----:B------:R-:W-:Y:S01]  /*07e0*/  @!P3 LEA.HI.X R15, R16, R15, R7, 0x2, P5 ;  /* 0x0000000f100fb211 */ /* 0x000fe200028f1407 */
[----:B------:R-:W-:Y:S01]  /*07f0*/  @!P4 IMAD.MOV.U32 R7, RZ, RZ, R11 ;  /* 0x000000ffff07c224 */ /* 0x000fe200078e000b */
[----:B------:R-:W3:Y:S01]  /*0800*/  @!P4 LDC.64 R16, c[0x0][0x390] ;  /* 0x0000e400ff10cb82 */ /* 0x000ee20000000a00 */
[----:B0-----:R-:W-:Y:S01]  /*0810*/  @!P4 IMAD R22, R6, R20, RZ ;  /* 0x000000140616c224 */ /* 0x001fe200078e02ff */
[----:B------:R-:W-:-:S02]  /*0820*/  @!P4 MOV R6, R8 ;  /* 0x000000080006c202 */ /* 0x000fc40000000f00 */
[----:B-1----:R-:W-:Y:S01]  /*0830*/  CS2R R18, SRZ ;  /* 0x0000000000127805 */ /* 0x002fe2000001ff00 */
[C---:B------:R-:W-:Y:S02]  /*0840*/  @!P4 IMAD R22, R3.reuse, R21, R22 ;  /* 0x000000150316c224 */ /* 0x040fe400078e0216 */
[----:B------:R-:W-:-:S03]  /*0850*/  @!P4 IMAD.WIDE.U32 R20, R3, R20, R6 ;  /* 0x000000140314c225 */ /* 0x000fc600078e0006 */
[----:B------:R0:W4:Y:S02]  /*0860*/  @!P3 LDG.E.64 R18, desc[UR16][R14.64] ;  /* 0x000000100e12b981 */ /* 0x000124000c1e1b00 */
[----:B------:R-:W-:Y:S02]  /*0870*/  @!P4 IADD3 R22, PT, PT, R21, R22, RZ ;  /* 0x000000161516c210 */ /* 0x000fe40007ffe0ff */
[C---:B---3--:R-:W-:Y:S02]  /*0880*/  @!P4 LEA R6, P2, R20.reuse, R16, 0x2 ;  /* 0x000000101406c211 */ /* 0x048fe400078410ff */
[----:B0-----:R-:W-:Y:S02]  /*0890*/  CS2R R14, SRZ ;  /* 0x00000000000e7805 */ /* 0x001fe4000001ff00 */
[----:B------:R-:W-:Y:S02]  /*08a0*/  @!P4 LEA.HI.X R7, R20, R17, R22, 0x2, P2 ;  /* 0x000000111407c211 */ /* 0x000fe400010f1416 */
[----:B------:R-:W-:-:S02]  /*08b0*/  CS2R R16, SRZ ;  /* 0x0000000000107805 */ /* 0x000fc4000001ff00 */
[----:B------:R-:W3:Y:S04]  /*08c0*/  @!P1 LDG.E.64 R14, desc[UR16][R4.64] ;  /* 0x00000010040e9981 */ /* 0x000ee8000c1e1b00 */
[----:B------:R0:W5:Y:S01]  /*08d0*/  @!P4 LDG.E.64 R16, desc[UR16][R6.64] ;  /* 0x000000100610c981 */ /* 0x000162000c1e1b00 */
[C---:B------:R-:W-:Y:S02]  /*08e0*/  ISETP.GT.AND P2, PT, R27.reuse, 0x1e, PT ;  /* 0x0000001e1b00780c */ /* 0x040fe40003f44270 */
[----:B------:R-:W-:Y:S01]  /*08f0*/  ISETP.GT.AND P3, PT, R27, 0xf, PT ;  /* 0x0000000f1b00780c */ /* 0x000fe20003f64270 */
[----:B------:R-:W-:Y:S01]  /*0900*/  BSSY.RECONVERGENT B0, `(.L_x_2280) ;  /* 0x0000031000007945 */ /* 0x000fe20003800200 */
[----:B--2---:R-:W-:Y:S01]  /*0910*/  FMUL.FTZ R23, R13, R13 ;  /* 0x0000000d0d177220 */ /* 0x004fe20000410000 */
[----:B------:R-:W-:-:S03]  /*0920*/  FADD.FTZ R20, R12, R13 ;  /* 0x0000000d0c147221 */ /* 0x000fc60000010000 */
[----:B------:R-:W-:Y:S01]  /*0930*/  FFMA.FTZ R22, R12, R12, R23 ;  /* 0x0000000c0c167223 */ /* 0x000fe20000010017 */
[----:B----4-:R-:W-:Y:S01]  /*0940*/  FMUL.FTZ R21, R19, R19 ;  /* 0x0000001313157220 */ /* 0x010fe20000410000 */
[----:B------:R-:W-:-:S03]  /*0950*/  FADD.FTZ R3, R18, R19 ;  /* 0x0000001312037221 */ /* 0x000fc60000010000 */
[----:B------:R-:W-:Y:S01]  /*0960*/  FFMA.FTZ R21, R18, R18, R21 ;  /* 0x0000001212157223 */ /* 0x000fe20000010015 */
[----:B------:R-:W-:-:S03]  /*0970*/  FADD.FTZ R3, RZ, R3 ;  /* 0x00000003ff037221 */ /* 0x000fc60000010000 */
[----:B------:R-:W-:Y:S01]  /*0980*/  FADD.FTZ R21, RZ, R21 ;  /* 0x00000015ff157221 */ /* 0x000fe20000010000 */
[----:B------:R-:W-:Y:S01]  /*0990*/  FADD.FTZ R3, R3, R20 ;  /* 0x0000001403037221 */ /* 0x000fe20000010000 */
[----:B---3--:R-:W-:Y:S01]  /*09a0*/  FMUL.FTZ R5, R15, R15 ;  /* 0x0000000f0f057220 */ /* 0x008fe20000410000 */
[C---:B------:R-:W-:Y:S01]  /*09b0*/  FADD.FTZ R4, R14.reuse, R15 ;  /* 0x0000000f0e047221 */ /* 0x040fe20000010000 */
[----:B------:R-:W-:Y:S02]  /*09c0*/  FADD.FTZ R21, R21, R22 ;  /* 0x0000001615157221 */ /* 0x000fe40000010000 */
[----:B0-----:R-:W-:Y:S01]  /*09d0*/  FFMA.FTZ R6, R14, R14, R5 ;  /* 0x0000000e0e067223 */ /* 0x001fe20000010005 */
[----:B-----5:R-:W-:Y:S01]  /*09e0*/  FMUL.FTZ R5, R17, R17 ;  /* 0x0000001111057220 */ /* 0x020fe20000410000 */
[----:B------:R-:W-:Y:S01]  /*09f0*/  FADD.FTZ R3, R3, R4 ;  /* 0x0000000403037221 */ /* 0x000fe20000010000 */
[C---:B------:R-:W-:Y:S01]  /*0a00*/  FADD.FTZ R4, R16.reuse, R17 ;  /* 0x0000001110047221 */ /* 0x040fe20000010000 */
        /* <DEDUP_REMOVED lines=32> */
.L_x_2281:
[----:B------:R-:W-:Y:S05]  /*0c10*/  BSYNC.RECONVERGENT B0 ;  /* 0x0000000000007941 */ /* 0x000fea0003800200 */
.L_x_2280:
        /* <DEDUP_REMOVED lines=9> */
[----:B-1----:R-:W1:Y:S04]  /*0cb0*/  LDS.128 R4, [UR5+0x10] ;  /* 0x00001005ff047984 */ /* 0x002e680008000c00 */
[----:B--2---:R-:W0:Y:S01]  /*0cc0*/  LDS.64 R22, [UR5+0x20] ;  /* 0x00002005ff167984 */ /* 0x004e220008000a00 */
[----:B-1----:R-:W-:Y:S01]  /*0cd0*/  FADD.FTZ R3, R20, R4 ;  /* 0x0000000414037221 */ /* 0x002fe20000010000 */
[----:B------:R-:W-:-:S03]  /*0ce0*/  FADD.FTZ R4, R21, R5 ;  /* 0x0000000515047221 */ /* 0x000fc60000010000 */
[----:B------:R-:W-:Y:S01]  /*0cf0*/  FADD.FTZ R3, R3, R6 ;  /* 0x0000000603037221 */ /* 0x000fe20000010000 */
[----:B------:R-:W-:-:S03]  /*0d00*/  FADD.FTZ R4, R4, R7 ;  /* 0x0000000704047221 */ /* 0x000fc60000010000 */
[----:B0--3--:R-:W-:Y:S01]  /*0d10*/  FADD.FTZ R20, R3, R22 ;  /* 0x0000001603147221 */ /* 0x009fe20000010000 */
[----:B------:R-:W-:-:S07]  /*0d20*/  FADD.FTZ R21, R4, R23 ;  /* 0x0000001704157221 */ /* 0x000fce0000010000 */
.L_x_2283:
[----:B------:R-:W-:Y:S05]  /*0d30*/  BSYNC.RECONVERGENT B0 ;  /* 0x0000000000007941 */ /* 0x000fea0003800200 */
.L_x_2282:
        /* <DEDUP_REMOVED lines=16> */
[----:B------:R-:W-:Y:S01]  /*0e40*/  IMAD.U32 R6, RZ, RZ, UR14 ;  /* 0x0000000eff067e24 */ /* 0x000fe2000f8e00ff */
[----:B------:R-:W-:Y:S02]  /*0e50*/  UIMAD.WIDE.U32 UR12, UR12, 0x8, UR18 ;  /* 0x000000080c0c78a5 */ /* 0x000fe4000f8e0012 */
[----:B------:R-:W-:-:S04]  /*0e60*/  UIADD3 UR11, UPT, UPT, -UR11, 0x1, URZ ;  /* 0x000000010b0b7890 */ /* 0x000fc8000fffe1ff */
[----:B-1----:R-:W-:Y:S02]  /*0e70*/  MOV R7, UR13 ;  /* 0x0000000d00077c02 */ /* 0x002fe40008000f00 */
        /* <DEDUP_REMOVED lines=13> */
.L_x_2286:
[----:B----4-:R-:W2:Y:S04]  /*0f50*/  LDG.E.STRONG.GPU R3, desc[UR16][R4.64] ;  /* 0x0000001004037981 */ /* 0x010ea8000c1ef900 */
[----:B--2---:R-:W-:Y:S01]  /*0f60*/  CCTL.IVALL ;  /* 0x00000000ff00798f */ /* 0x004fe20002000000 */
[----:B------:R-:W-:Y:S05]  /*0f70*/  YIELD ;  /* 0x0000000000007946 */ /* 0x000fea0003800000 */
[----:B------:R-:W-:-:S13]  /*0f80*/  ISETP.NE.AND P4, PT, R3, R22, PT ;  /* 0x000000160300720c */ /* 0x000fda0003f85270 */
[----:B------:R-:W-:Y:S05]  /*0f90*/  @P4 BRA `(.L_x_2286) ;  /* 0xfffffffc00ec4947 */ /* 0x000fea000383ffff */
.L_x_2285:
        /* <DEDUP_REMOVED lines=14> */
.L_x_2288:
[----:B------:R-:W-:Y:S01]  /*1080*/  ISETP.EQ.OR P2, PT, RZ, UR23, P3 ;  /* 0x00000017ff007c0c */ /* 0x000fe20009f42670 */
[----:B------:R-:W-:-:S06]  /*1090*/  UIADD3 UR26, UPT, UPT, UR5, 0x1, URZ ;  /* 0x00000001051a7890 */ /* 0x000fcc000fffe0ff */
[----:B----4-:R-:W-:-:S05]  /*10a0*/  IMAD.U32 R3, RZ, RZ, UR26 ;  /* 0x0000001aff037e24 */ /* 0x010fca000f8e00ff */
[----:B------:R-:W-:Y:S01]  /*10b0*/  ISETP.EQ.OR P4, PT, R3, UR20, P3 ;  /* 0x0000001403007c0c */ /* 0x000fe20009f82670 */
[----:B------:R-:W-:-:S05]  /*10c0*/  VOTEU.ALL UP1, P2 ;  /* 0x0000000000ff7886 */ /* 0x000fca0001020000 */
[----:B------:R-:W-:-:S06]  /*10d0*/  @!UP1 UIMAD.WIDE.U32 UR26, UR11, 0x8, UR18 ;  /* 0x000000080b1a98a5 */ /* 0x000fcc000f8e0012 */
[----:B------:R-:W-:Y:S01]  /*10e0*/  MOV R4, UR26 ;  /* 0x0000001a00047c02 */ /* 0x000fe20008000f00 */
[----:B------:R-:W-:Y:S01]  /*10f0*/  VOTEU.ALL UP1, P4 ;  /* 0x0000000000ff7886 */ /* 0x000fe20002020000 */
[----:B------:R-:W-:-:S04]  /*1100*/  MOV R5, UR27 ;  /* 0x0000001b00057c02 */ /* 0x000fc80008000f00 */
[----:B------:R-:W-:Y:S02]  /*1110*/  @!UP1 UIMAD.WIDE.U32 UR26, UR22, 0x8, UR18 ;  /* 0x00000008161a98a5 */ /* 0x000fe4000f8e0012 */
[----:B------:R-:W0:Y:S04]  /*1120*/  @!P2 LDG.E.64 R4, desc[UR16][R4.64] ;  /* 0x000000100404a981 */ /* 0x000e28000c1e1b00 */
[----:B------:R-:W-:Y:S01]  /*1130*/  MOV R6, UR26 ;  /* 0x0000001a00067c02 */ /* 0x000fe20008000f00 */
[----:B-1----:R-:W-:-:S06]  /*1140*/  IMAD.U32 R7, RZ, RZ, UR27 ;  /* 0x0000001bff077e24 */ /* 0x002fcc000f8e00ff */
[----:B------:R-:W4:Y:S01]  /*1150*/  @!P4 LDG.E.64 R6, desc[UR16][R6.64] ;  /* 0x000000100606c981 */ /* 0x000f22000c1e1b00 */
[----:B------:R-:W-:-:S06]  /*1160*/  UIADD3 UR26, UPT, UPT, UR5, 0x2, URZ ;  /* 0x00000002051a7890 */ /* 0x000fcc000fffe0ff */
[----:B------:R-:W-:Y:S01]  /*1170*/  MOV R3, UR26 ;  /* 0x0000001a00037c02 */ /* 0x000fe20008000f00 */
[----:B------:R-:W-:-:S03]  /*1180*/  UIADD3 UR26, UPT, UPT, UR5, 0x3, URZ ;  /* 0x00000003051a7890 */ /* 0x000fc6000fffe0ff */
[----:B------:R-:W-:-:S03]  /*1190*/  ISETP.EQ.OR P5, PT, R3, UR20, P3 ;  /* 0x0000001403007c0c */ /* 0x000fc60009fa2670 */
[----:B------:R-:W-:-:S04]  /*11a0*/  MOV R3, UR26 ;  /* 0x0000001a00037c02 */ /* 0x000fc80008000f00 */
[----:B------:R-:W-:-:S06]  /*11b0*/  ISETP.EQ.OR P6, PT, R3, UR20, P3 ;  /* 0x0000001403007c0c */ /* 0x000fcc0009fc2670 */
[----:B------:R-:W-:-:S05]  /*11c0*/  VOTEU.ALL UP1, P5 ;  /* 0x0000000000ff7886 */ /* 0x000fca0002820000 */
[----:B------:R-:W-:Y:S02]  /*11d0*/  @!UP1 UIMAD.WIDE.U32 UR26, UR15, 0x8, UR18 ;  /* 0x000000080f1a98a5 */ /* 0x000fe4000f8e0012 */
[----:B------:R-:W-:-:S04]  /*11e0*/  VOTEU.ALL UP1, P6 ;  /* 0x0000000000ff7886 */ /* 0x000fc80003020000 */
[----:B--2---:R-:W-:Y:S01]  /*11f0*/  MOV R22, UR26 ;  /* 0x0000001a00167c02 */ /* 0x004fe20008000f00 */
[----:B------:R-:W-:Y:S01]  /*1200*/  IMAD.U32 R23, RZ, RZ, UR27 ;  /* 0x0000001bff177e24 */ /* 0x000fe2000f8e00ff */
[----:B------:R-:W-:-:S05]  /*1210*/  @!UP1 UIMAD.WIDE.U32 UR26, UR12, 0x8, UR18 ;  /* 0x000000080c1a98a5 */ /* 0x000fca000f8e0012 */
[----:B------:R-:W2:Y:S01]  /*1220*/  @!P5 LDG.E.64 R22, desc[UR16][R22.64] ;  /* 0x000000101616d981 */ /* 0x000ea2000c1e1b00 */
[----:B0--3--:R-:W-:Y:S01]  /*1230*/  @!P2 FADD.FTZ R20, R20, R4 ;  /* 0x000000041414a221 */ /* 0x009fe20000010000 */
[----:B------:R-:W-:Y:S01]  /*1240*/  MOV R4, UR26 ;  /* 0x0000001a00047c02 */ /* 0x000fe20008000f00 */
[----:B------:R-:W-:Y:S01]  /*1250*/  UIADD3 UR26, UPT, UPT, UR5, 0x4, URZ ;  /* 0x00000004051a7890 */ /* 0x000fe2000fffe0ff */
[----:B------:R-:W-:Y:S01]  /*1260*/  @!P2 FADD.FTZ R21, R21, R5 ;  /* 0x000000051515a221 */ /* 0x000fe20000010000 */
[----:B------:R-:W-:-:S04]  /*1270*/  MOV R5, UR27 ;  /* 0x0000001b00057c02 */ /* 0x000fc80008000f00 */
[----:B------:R-:W-:Y:S02]  /*1280*/  MOV R3, UR26 ;  /* 0x0000001a00037c02 */ /* 0x000fe40008000f00 */
[----:B------:R-:W3:Y:S01]  /*1290*/  @!P6 LDG.E.64 R4, desc[UR16][R4.64] ;  /* 0x000000100404e981 */ /* 0x000ee2000c1e1b00 */
[----:B----4-:R-:W-:Y:S01]  /*12a0*/  @!P4 FADD.FTZ R20, R20, R6 ;  /* 0x000000061414c221 */ /* 0x010fe20000010000 */
[----:B------:R-:W-:Y:S01]  /*12b0*/  @!P4 FADD.FTZ R21, R21, R7 ;  /* 0x000000071515c221 */ /* 0x000fe20000010000 */
[----:B------:R-:W-:Y:S01]  /*12c0*/  ISETP.EQ.OR P4, PT, R3, UR20, P3 ;  /* 0x0000001403007c0c */ /* 0x000fe20009f82670 */
[----:B------:R-:W-:-:S06]  /*12d0*/  UIADD3 UR26, UPT, UPT, UR5, 0x5, URZ ;  /* 0x00000005051a7890 */ /* 0x000fcc000fffe0ff */
[----:B------:R-:W-:-:S06]  /*12e0*/  IMAD.U32 R3, RZ, RZ, UR26 ;  /* 0x0000001aff037e24 */ /* 0x000fcc000f8e00ff */
[----:B------:R-:W-:-:S05]  /*12f0*/  VOTEU.ALL UP1, P4 ;  /* 0x0000000000ff7886 */ /* 0x000fca0002020000 */
[----:B------:R-:W-:-:S06]  /*1300*/  @!UP1 UIMAD.WIDE.U32 UR26, UR14, 0x8, UR18 ;  /* 0x000000080e1a98a5 */ /* 0x000fcc000f8e0012 */
[----:B------:R-:W-:Y:S02]  /*1310*/  MOV R6, UR26 ;  /* 0x0000001a00067c02 */ /* 0x000fe40008000f00 */
[----:B------:R-:W-:-:S06]  /*1320*/  MOV R7, UR27 ;  /* 0x0000001b00077c02 */ /* 0x000fcc0008000f00 */
[----:B------:R-:W4:Y:S01]  /*1330*/  @!P4 LDG.E.64 R6, desc[UR16][R6.64] ;  /* 0x000000100606c981 */ /* 0x000f22000c1e1b00 */
[----:B------:R-:W-:-:S13]  /*1340*/  ISETP.EQ.OR P2, PT, R3, UR20, P3 ;  /* 0x0000001403007c0c */ /* 0x000fda0009f42670 */
[----:B------:R-:W-:-:S05]  /*1350*/  VOTEU.ALL UP1, P2 ;  /* 0x0000000000ff7886 */ /* 0x000fca0001020000 */
[----:B------:R-:W-:Y:S01]  /*1360*/  @!UP1 UIMAD.WIDE.U32 UR26, UR13, 0x8, UR18 ;  /* 0x000000080d1a98a5 */ /* 0x000fe2000f8e0012 */
[----:B--2---:R-:W-:-:S05]  /*1370*/  @!P5 FADD.FTZ R20, R20, R22 ;  /* 0x000000161414d221 */ /* 0x004fca0000010000 */
[----:B------:R-:W-:Y:S01]  /*1380*/  MOV R22, UR26 ;  /* 0x0000001a00167c02 */ /* 0x000fe20008000f00 */
[----:B------:R-:W-:Y:S01]  /*1390*/  UIADD3 UR26, UPT, UPT, UR5, 0x6, URZ ;  /* 0x00000006051a7890 */ /* 0x000fe2000fffe0ff */
[----:B------:R-:W-:-:S05]  /*13a0*/  @!P5 FADD.FTZ R21, R21, R23 ;  /* 0x000000171515d221 */ /* 0x000fca0000010000 */
[----:B------:R-:W-:Y:S01]  /*13b0*/  MOV R3, UR26 ;  /* 0x0000001a00037c02 */ /* 0x000fe20008000f00 */
[----:B------:R-:W-:Y:S01]  /*13c0*/  UIADD3 UR26, UPT, UPT, UR5, 0x7, URZ ;  /* 0x00000007051a7890 */ /* 0x000fe2000fffe0ff */
[----:B------:R-:W-:-:S06]  /*13d0*/  IMAD.U32 R23, RZ, RZ, UR27 ;  /* 0x0000001bff177e24 */ /* 0x000fcc000f8e00ff */
[----:B------:R-:W2:Y:S01]  /*13e0*/  @!P2 LDG.E.64 R22, desc[UR16][R22.64] ;  /* 0x000000101616a981 */ /* 0x000ea2000c1e1b00 */
[----:B---3--:R-:W-:Y:S01]  /*13f0*/  @!P6 FADD.FTZ R20, R20, R4 ;  /* 0x000000041414e221 */ /* 0x008fe20000010000 */
[----:B------:R-:W-:Y:S01]  /*1400*/  @!P6 FADD.FTZ R21, R21, R5 ;  /* 0x000000051515e221 */ /* 0x000fe20000010000 */
[----:B------:R-:W-:Y:S02]  /*1410*/  ISETP.EQ.OR P6, PT, R3, UR20, P3 ;  /* 0x0000001403007c0c */ /* 0x000fe40009fc2670 */
[----:B------:R-:W-:-:S04]  /*1420*/  MOV R3, UR26 ;  /* 0x0000001a00037c02 */ /* 0x000fc80008000f00 */
[----:B------:R-:W-:-:S07]  /*1430*/  ISETP.EQ.OR P5, PT, R3, UR20, P3 ;  /* 0x0000001403007c0c */ /* 0x000fce0009fa2670 */
[----:B------:R-:W-:-:S05]  /*1440*/  VOTEU.ALL UP1, P6 ;  /* 0x0000000000ff7886 */ /* 0x000fca0003020000 */
[----:B------:R-:W-:Y:S01]  /*1450*/  @!UP1 UIMAD.WIDE.U32 UR26, UR24, 0x8, UR18 ;  /* 0x00000008181a98a5 */ /* 0x000fe2000f8e0012 */
[----:B------:R-:W-:-:S05]  /*1460*/  VOTEU.ALL UP1, P5 ;  /* 0x0000000000ff7886 */ /* 0x000fca0002820000 */
[----:B------:R-:W-:Y:S01]  /*1470*/  MOV R4, UR26 ;  /* 0x0000001a00047c02 */ /* 0x000fe20008000f00 */
[----:B------:R-:W-:Y:S01]  /*1480*/  IMAD.U32 R5, RZ, RZ, UR27 ;  /* 0x0000001bff057e24 */ /* 0x000fe2000f8e00ff */
[----:B------:R-:W-:-:S05]  /*1490*/  @!UP1 UIMAD.WIDE.U32 UR26, UR25, 0x8, UR18 ;  /* 0x00000008191a98a5 */ /* 0x000fca000f8e0012 */
[----:B------:R-:W3:Y:S01]  /*14a0*/  @!P6 LDG.E.64 R4, desc[UR16][R4.64] ;  /* 0x000000100404e981 */ /* 0x000ee2000c1e1b00 */
[----:B----4-:R-:W-:Y:S01]  /*14b0*/  @!P4 FADD.FTZ R20, R20, R6 ;  /* 0x000000061414c221 */ /* 0x010fe20000010000 */
[----:B------:R-:W-:Y:S01]  /*14c0*/  @!P4 FADD.FTZ R21, R21, R7 ;  /* 0x000000071515c221 */ /* 0x000fe20000010000 */
[----:B------:R-:W-:Y:S02]  /*14d0*/  MOV R6, UR26 ;  /* 0x0000001a00067c02 */ /* 0x000fe40008000f00 */
[----:B------:R-:W-:-:S06]  /*14e0*/  MOV R7, UR27 ;  /* 0x0000001b00077c02 */ /* 0x000fcc0008000f00 */
[----:B------:R-:W4:Y:S01]  /*14f0*/  @!P5 LDG.E.64 R6, desc[UR16][R6.64] ;  /* 0x000000100606d981 */ /* 0x000f22000c1e1b00 */
[----:B------:R-:W-:Y:S02]  /*1500*/  UIADD3 UR5, UPT, UPT, UR5, 0x8, URZ ;  /* 0x0000000805057890 */ /* 0x000fe4000fffe0ff */
[----:B------:R-:W-:Y:S02]  /*1510*/  UIADD3 UR23, UPT, UPT, UR23, 0x8, URZ ;  /* 0x0000000817177890 */ /* 0x000fe4000fffe0ff */
        /* <DEDUP_REMOVED lines=9> */
[----:B------:R-:W-:Y:S01]  /*15b0*/  ISETP.NE.AND P2, PT, R26, UR5, PT ;  /* 0x000000051a007c0c */ /* 0x000fe2000bf45270 */
[----:B------:R-:W-:Y:S01]  /*15c0*/  ULEA UR25, UR21, UR25, 0x3 ;  /* 0x0000001915197291 */ /* 0x000fe2000f8e18ff */
[----:B---3--:R-:W-:Y:S01]  /*15d0*/  @!P6 FADD.FTZ R20, R20, R4 ;  /* 0x000000041414e221 */ /* 0x008fe20000010000 */
[----:B------:R-:W-:-:S03]  /*15e0*/  @!P6 FADD.FTZ R21, R21, R5 ;  /* 0x000000051515e221 */ /* 0x000fc60000010000 */
[----:B----4-:R-:W-:Y:S01]  /*15f0*/  @!P5 FADD.FTZ R20, R20, R6 ;  /* 0x000000061414d221 */ /* 0x010fe20000010000 */
[----:B------:R-:W-:-:S06]  /*1600*/  @!P5 FADD.FTZ R21, R21, R7 ;  /* 0x000000071515d221 */ /* 0x000fcc0000010000 */
[----:B------:R-:W-:Y:S05]  /*1610*/  @P2 BRA `(.L_x_2288) ;  /* 0xfffffff800982947 */ /* 0x000fea000383ffff */
[----:B------:R-:W-:-:S15]  /*1620*/  R2UR UR5, R26 ;  /* 0x000000001a0572ca */ /* 0x000fde00000e0000 */
.L_x_2287:
        /* <DEDUP_REMOVED lines=17> */
[----:B-1----:R-:W-:Y:S01]  /*1740*/  MOV R7, UR13 ;  /* 0x0000000d00077c02 */ /* 0x002fe20008000f00 */
[----:B------:R-:W-:-:S05]  /*1750*/  @!UP2 UIMAD.WIDE.U32 UR12, UR11, 0x8, UR18 ;  /* 0x000000080b0ca8a5 */ /* 0x000fca000f8e0012 */
[----:B------:R-:W0:Y:S01]  /*1760*/  @!P2 LDG.E.64 R6, desc[UR16][R6.64] ;  /* 0x000000100606a981 */ /* 0x000e22000c1e1b00 */
[----:B------:R-:W-:Y:S01]  /*1770*/  IMAD.U32 R4, RZ, RZ, UR12 ;  /* 0x0000000cff047e24 */ /* 0x000fe2000f8e00ff */
[----:B------:R-:W-:Y:S01]  /*1780*/  UIADD3 UR12, UPT, UPT, UR5, 0x2, URZ ;  /* 0x00000002050c7890 */ /* 0x000fe2000fffe0ff */
[----:B------:R-:W-:Y:S01]  /*1790*/  MOV R5, UR13 ;  /* 0x0000000d00057c02 */ /* 0x000fe20008000f00 */
[----:B------:R-:W-:-:S04]  /*17a0*/  UIADD3 UR14, UPT, UPT, UR5, 0x3, URZ ;  /* 0x00000003050e7890 */ /* 0x000fc8000fffe0ff */
[----:B------:R-:W-:Y:S01]  /*17b0*/  MOV R3, UR12 ;  /* 0x0000000c00037c02 */ /* 0x000fe20008000f00 */
        /* <DEDUP_REMOVED lines=10> */
[----:B--2---:R-:W-:Y:S02]  /*1860*/  MOV R22, UR14 ;  /* 0x0000000e00167c02 */ /* 0x004fe40008000f00 */
[----:B------:R-:W-:-:S06]  /*1870*/  MOV R23, UR15 ;  /* 0x0000000f00177c02 */ /* 0x000fcc0008000f00 */
[----:B------:R-:W2:Y:S01]  /*1880*/  @!P6 LDG.E.64 R22, desc[UR16][R22.64] ;  /* 0x000000101616e981 */ /* 0x000ea2000c1e1b00 */
[----:B0--3--:R-:W-:Y:S01]  /*1890*/  @!P2 FADD.FTZ R20, R20, R6 ;  /* 0x000000061414a221 */ /* 0x009fe20000010000 */
[----:B------:R-:W-:Y:S01]  /*18a0*/  @!P2 FADD.FTZ R21, R21, R7 ;  /* 0x000000071515a221 */ /* 0x000fe20000010000 */
[----:B------:R-:W-:Y:S01]  /*18b0*/  MOV R6, UR12 ;  /* 0x0000000c00067c02 */ /* 0x000fe20008000f00 */
[----:B------:R-:W-:-:S06]  /*18c0*/  IMAD.U32 R7, RZ, RZ, UR13 ;  /* 0x0000000dff077e24 */ /* 0x000fcc000f8e00ff */
[----:B------:R-:W3:Y:S01]  /*18d0*/  @!P5 LDG.E.64 R6, desc[UR16][R6.64] ;  /* 0x000000100606d981 */ /* 0x000ee2000c1e1b00 */
[----:B------:R-:W-:Y:S01]  /*18e0*/  MOV R3, UR5 ;  /* 0x0000000500037c02 */ /* 0x000fe20008000f00 */
[----:B----4-:R-:W-:-:S03]  /*18f0*/  @!P4 FADD.FTZ R20, R20, R4 ;  /* 0x000000041414c221 */ /* 0x010fc60000010000 */
[----:B------:R-:W-:Y:S01]  /*1900*/  IADD3 R3, PT, PT, R3, 0x4, RZ ;  /* 0x0000000403037810 */ /* 0x000fe20007ffe0ff */
[----:B------:R-:W-:-:S03]  /*1910*/  @!P4 FADD.FTZ R21, R21, R5 ;  /* 0x000000051515c221 */ /* 0x000fc60000010000 */
[----:B------:R-:W-:Y:S01]  /*1920*/  R2UR UR5, R3 ;  /* 0x00000000030572ca */ /* 0x000fe200000e0000 */
[----:B---3--:R-:W-:Y:S01]  /*1930*/  @!P5 FADD.FTZ R20, R20, R6 ;  /* 0x000000061414d221 */ /* 0x008fe20000010000 */
[----:B------:R-:W-:-:S03]  /*1940*/  @!P5 FADD.FTZ R21, R21, R7 ;  /* 0x000000071515d221 */ /* 0x000fc60000010000 */
[----:B--2---:R-:W-:Y:S01]  /*1950*/  @!P6 FADD.FTZ R20, R20, R22 ;  /* 0x000000161414e221 */ /* 0x004fe20000010000 */
[----:B------:R-:W-:-:S09]  /*1960*/  @!P6 FADD.FTZ R21, R21, R23 ;  /* 0x000000171515e221 */ /* 0x000fd20000010000 */
.L_x_2289:
        /* <DEDUP_REMOVED lines=16> */
[----:B-1----:R-:W-:-:S05]  /*1a70*/  MOV R7, UR15 ;  /* 0x0000000f00077c02 */ /* 0x002fca0008000f00 */
[----:B------:R-:W-:Y:S01]  /*1a80*/  MOV R4, UR12 ;  /* 0x0000000c00047c02 */ /* 0x000fe20008000f00 */
[----:B------:R-:W-:Y:S01]  /*1a90*/  IMAD.U32 R5, RZ, RZ, UR13 ;  /* 0x0000000dff057e24 */ /* 0x000fe2000f8e00ff */
[----:B------:R-:W0:Y:S05]  /*1aa0*/  @!P4 LDG.E.64 R6, desc[UR16][R6.64] ;  /* 0x000000100606c981 */ /* 0x000e2a000c1e1b00 */
[----:B------:R-:W4:Y:S01]  /*1ab0*/  @!P2 LDG.E.64 R4, desc[UR16][R4.64] ;  /* 0x000000100404a981 */ /* 0x000f22000c1e1b00 */
[----:B------:R-:W-:-:S04]  /*1ac0*/  MOV R3, UR5 ;  /* 0x0000000500037c02 */ /* 0x000fc80008000f00 */
[----:B------:R-:W-:-:S04]  /*1ad0*/  IADD3 R3, PT, PT, R3, 0x2, RZ ;  /* 0x0000000203037810 */ /* 0x000fc80007ffe0ff */
[----:B------:R-:W-:Y:S01]  /*1ae0*/  R2UR UR5, R3 ;  /* 0x00000000030572ca */ /* 0x000fe200000e0000 */
[----:B0--3--:R-:W-:Y:S01]  /*1af0*/  @!P4 FADD.FTZ R20, R20, R6 ;  /* 0x000000061414c221 */ /* 0x009fe20000010000 */
[----:B------:R-:W-:-:S03]  /*1b00*/  @!P4 FADD.FTZ R21, R21, R7 ;  /* 0x000000071515c221 */ /* 0x000fc60000010000 */
[----:B----4-:R-:W-:Y:S01]  /*1b10*/  @!P2 FADD.FTZ R20, R20, R4 ;  /* 0x000000041414a221 */ /* 0x010fe20000010000 */
[----:B------:R-:W-:-:S09]  /*1b20*/  @!P2 FADD.FTZ R21, R21, R5 ;  /* 0x000000051515a221 */ /* 0x000fd20000010000 */
.L_x_2290:
        /* <DEDUP_REMOVED lines=13> */
.L_x_2291:
[----:B------:R-:W-:Y:S05]  /*1c00*/  BSYNC.RECONVERGENT B0 ;  /* 0x0000000000007941 */ /* 0x000fea0003800200 */
.L_x_2284:
[----:B------:R-:W4:Y:S01]  /*1c10*/  S2UR UR11, SR_CgaCtaId ;  /* 0x00000000000b79c3 */ /* 0x000f220000008800 */
[----:B------:R-:W5:Y:S01]  /*1c20*/  LDCU UR12, c[0x0][0x414] ;  /* 0x00008280ff0c77ac */ /* 0x000f620008000800 */
[----:B------:R-:W-:Y:S01]  /*1c30*/  MOV R3, UR9 ;  /* 0x0000000900037c02 */ /* 0x000fe20008000f00 */
[----:B------:R-:W-:-:S05]  /*1c40*/  UMOV UR5, 0x400 ;  /* 0x0000040000057882 */ /* 0x000fca0000000000 */
[----:B------:R-:W0:Y:S01]  /*1c50*/  @P0 LDC.64 R4, c[0x0][0x388] ;  /* 0x0000e200ff040b82 */ /* 0x000e220000000a00 */
[----:B-----5:R-:W-:Y:S01]  /*1c60*/  @P0 FMUL.FTZ R6, R20, UR12 ;  /* 0x0000000c14060c20 */ /* 0x020fe20008410000 */
[----:B-1----:R-:W-:Y:S01]  /*1c70*/  @P0 FMUL.FTZ R7, R21, UR12 ;  /* 0x0000000c15070c20 */ /* 0x002fe20008410000 */
[----:B----4-:R-:W-:Y:S01]  /*1c80*/  ULEA UR5, UR11, UR5, 0x18 ;  /* 0x000000050b057291 */ /* 0x010fe2000f8ec0ff */
[----:B0-----:R-:W-:-:S08]  /*1c90*/  @P0 IMAD.WIDE R4, R3, 0x8, R4 ;  /* 0x0000000803040825 */ /* 0x001fd000078e0204 */
[----:B------:R3:W-:Y:S04]  /*1ca0*/  @!P3 STS.64 [UR5+0x30], R20 ;  /* 0x00003014ff00b988 */ /* 0x0007e80008000a05 */
[----:B------:R0:W-:Y:S01]  /*1cb0*/  @P0 STG.E.64 desc[UR16][R4.64], R6 ;  /* 0x0000000604000986 */ /* 0x0001e2000c101b10 */
[----:B------:R-:W-:Y:S01]  /*1cc0*/  BAR.SYNC.DEFER_BLOCKING 0x0 ;  /* 0x0000000000007b1d */ /* 0x000fe20000010000 */
[----:B---3--:R-:W-:-:S07]  /*1cd0*/  IADD3 R20, PT, PT, R28, UR10, RZ ;  /* 0x0000000a1c147c10 */ /* 0x008fce000fffe0ff */
[----:B0-----:R-:W0:Y:S01]  /*1ce0*/  LDC.64 R6, c[0x0][0x398] ;  /* 0x0000e600ff067b82 */ /* 0x001e220000000a00 */
[----:B------:R-:W1:Y:S01]  /*1cf0*/  LDS.64 R4, [UR5+0x30] ;  /* 0x00003005ff047984 */ /* 0x000e620008000a00 */
[----:B0-----:R-:W-:-:S05]  /*1d00*/  IMAD.WIDE R6, R20, 0x2, R6 ;  /* 0x0000000214067825 */ /* 0x001fca00078e0206 */
[----:B------:R-:W3:Y:S04]  /*1d10*/  LDG.E.U16 R21, desc[UR16][R6.64] ;  /* 0x0000001006157981 */ /* 0x000ee8000c1e1500 */
[----:B------:R-:W4:Y:S01]  /*1d20*/  LDG.E.U16 R6, desc[UR16][R6.64+0x2] ;  /* 0x0000021006067981 */ /* 0x000f22000c1e1500 */
[----:B-1----:R-:W-:-:S04]  /*1d30*/  FMUL.FTZ R3, R4, UR12 ;  /* 0x0000000c04037c20 */ /* 0x002fc80008410000 */
[----:B--2---:R-:W-:-:S04]  /*1d40*/  FMUL.FTZ R22, R3, R3 ;  /* 0x0000000303167220 */ /* 0x004fc80000410000 */
[----:B------:R-:W-:Y:S02]  /*1d50*/  FFMA.FTZ R22, R5, UR12, -R22 ;  /* 0x0000000c05167c23 */ /* 0x000fe40008010816 */
[----:B------:R-:W0:Y:S02]  /*1d60*/  LDC.64 R4, c[0x0][0x3a0] ;  /* 0x0000e800ff047b82 */ /* 0x000e240000000a00 */
[----:B0-----:R-:W-:-:S05]  /*1d70*/  IMAD.WIDE R4, R20, 0x2, R4 ;  /* 0x0000000214047825 */ /* 0x001fca00078e0204 */
[----:B------:R-:W2:Y:S04]  /*1d80*/  LDG.E.U16 R20, desc[UR16][R4.64] ;  /* 0x0000001004147981 */ /* 0x000ea8000c1e1500 */
[----:B------:R3:W5:Y:S01]  /*1d90*/  LDG.E.U16 R23, desc[UR16][R4.64+0x2] ;  /* 0x0000021004177981 */ /* 0x000762000c1e1500 */
        /* <DEDUP_REMOVED lines=11> */
[----:B---3--:R-:W-:Y:S02]  /*1e50*/  SHF.L.U32 R4, R21, 0x10, RZ ;  /* 0x0000001015047819 */ /* 0x008fe400000006ff */
[----:B----4-:R-:W-:Y:S01]  /*1e60*/  SHF.L.U32 R5, R6, 0x10, RZ ;  /* 0x0000001006057819 */ /* 0x010fe200000006ff */
[----:B--2---:R-:W-:Y:S01]  /*1e70*/  IMAD.U32 R6, R20, 0x10000, RZ ;  /* 0x0001000014067824 */ /* 0x004fe200078e00ff */
        /* <DEDUP_REMOVED lines=21> */
[----:B------:R-:W-:-:S03]  /*1fd0*/  FFMA.FTZ R18, R4, R19, R6 ;  /* 0x0000001304127223 */ /* 0x000fc60000010006 */
[----:B------:R-:W-:-:S05]  /*1fe0*/  FFMA.FTZ R19, R5, R20, R7 ;  /* 0x0000001405137223 */ /* 0x000fca0000010007 */
[----:B------:R0:W-:Y:S02]  /*1ff0*/  STG.E.64 desc[UR16][R22.64], R18 ;  /* 0x0000001216007986 */ /* 0x0001e4000c101b10 */
.L_x_2295:
[----:B------:R-:W-:Y:S05]  /*2000*/  BSYNC.RECONVERGENT B1 ;  /* 0x0000000000017941 */ /* 0x000fea0003800200 */
.L_x_2294:
        /* <DEDUP_REMOVED lines=20> */
[----:B------:R-:W-:-:S03]  /*2150*/  FFMA.FTZ R12, R4, R13, R6 ;  /* 0x0000000d040c7223 */ /* 0x000fc60000010006 */
[----:B------:R-:W-:-:S05]  /*2160*/  FFMA.FTZ R13, R5, R18, R7 ;  /* 0x00000012050d7223 */ /* 0x000fca0000010007 */
[----:B------:R0:W-:Y:S02]  /*2170*/  STG.E.64 desc[UR16][R20.64], R12 ;  /* 0x0000000c14007986 */ /* 0x0001e4000c101b10 */
.L_x_2297:
[----:B------:R-:W-:Y:S05]  /*2180*/  BSYNC.RECONVERGENT B1 ;  /* 0x0000000000017941 */ /* 0x000fea0003800200 */
.L_x_2296:
        /* <DEDUP_REMOVED lines=23> */
[----:B------:R-:W-:Y:S01]  /*2300*/  FFMA.FTZ R12, R4, R13, R6 ;  /* 0x0000000d040c7223 */ /* 0x000fe20000010006 */
[----:B------:R-:W-:-:S05]  /*2310*/  FFMA.FTZ R13, R5, R14, R7 ;  /* 0x0000000e050d7223 */ /* 0x000fca0000010007 */
[----:B------:R0:W-:Y:S02]  /*2320*/  STG.E.64 desc[UR16][R18.64], R12 ;  /* 0x0000000c12007986 */ /* 0x0001e4000c101b10 */
.L_x_2299:
[----:B------:R-:W-:Y:S05]  /*2330*/  BSYNC.RECONVERGENT B1 ;  /* 0x0000000000017941 */ /* 0x000fea0003800200 */
.L_x_2298:
[----:B------:R-:W-:Y:S05]  /*2340*/  @P2 BRA `(.L_x_2300) ;  /* 0x00000008004c2947 */ /* 0x000fea0003800000 */
[----:B------:R-:W1:Y:S01]  /*2350*/  LDCU.64 UR10, c[0x0][0x3e0] ;  /* 0x00007c00ff0a77ac */ /* 0x000e620008000a00 */
[----:B------:R-:W-:Y:S01]  /*2360*/  MOV R9, R11 ;  /* 0x0000000b00097202 */ /* 0x000fe20000000f00 */
[C---:B------:R-:W-:Y:S01]  /*2370*/  FADD.FTZ R16, -R3.reuse, R16 ;  /* 0x0000001003107221 */ /* 0x040fe20000010100 */
[----:B------:R-:W-:Y:S01]  /*2380*/  FADD.FTZ R17, -R3, R17 ;  /* 0x0000001103117221 */ /* 0x000fe20000010100 */
[----:B------:R-:W2:Y:S02]  /*2390*/  LDCU.64 UR12, c[0x0][0x380] ;  /* 0x00007000ff0c77ac */ /* 0x000ea40008000a00 */
[----:B------:R-:W-:Y:S01]  /*23a0*/  FMUL.FTZ R3, R16, UR5 ;  /* 0x0000000510037c20 */ /* 0x000fe20008410000 */
[----:B0-----:R-:W-:-:S03]  /*23b0*/  FMUL.FTZ R12, R17, UR5 ;  /* 0x00000005110c7c20 */ /* 0x001fc60008410000 */
[----:B------:R-:W-:Y:S01]  /*23c0*/  FFMA.FTZ R4, R4, R3, R6 ;  /* 0x0000000304047223 */ /* 0x000fe20000010006 */
        /* <DEDUP_REMOVED lines=9> */
.L_x_2293:
        /* <DEDUP_REMOVED lines=12> */
[----:B------:R-:W-:Y:S01]  /*2520*/  FFMA.FTZ R19, R5, R19, R7 ;  /* 0x0000001305137223 */ /* 0x000fe20000010007 */
        /* <DEDUP_REMOVED lines=19> */
.L_x_2302:
[----:B------:R-:W-:Y:S05]  /*2660*/  BSYNC.RECONVERGENT B1 ;  /* 0x0000000000017941 */ /* 0x000fea0003800200 */
.L_x_2301:
        /* <DEDUP_REMOVED lines=12> */
[----:B------:R-:W-:-:S04]  /*2730*/  FFMA.FTZ R13, R5, R22, R7 ;  /* 0x00000016050d7223 */ /* 0x000fc80000010007 */
        /* <DEDUP_REMOVED lines=20> */
.L_x_2304:
[----:B------:R-:W-:Y:S05]  /*2880*/  BSYNC.RECONVERGENT B1 ;  /* 0x0000000000017941 */ /* 0x000fea0003800200 */
.L_x_2303:
        /* <DEDUP_REMOVED lines=8> */
[C---:B------:R-:W-:Y:S01]  /*2910*/  FADD.FTZ R14, -R3.reuse, R14 ;  /* 0x0000000e030e7221 */ /* 0x040fe20000010100 */
[----:B------:R-:W-:Y:S01]  /*2920*/  MOV R12, R8 ;  /* 0x00000008000c7202 */ /* 0x000fe20000000f00 */
[----:B------:R-:W1:Y:S01]  /*2930*/  LDCU.64 UR14, c[0x0][0x380] ;  /* 0x00007000ff0e77ac */ /* 0x000e620008000a00 */
[----:B------:R-:W-:-:S04]  /*2940*/  FADD.FTZ R15, -R3, R15 ;  /* 0x0000000f030f7221 */ /* 0x000fc80000010100 */
[----:B------:R-:W-:Y:S01]  /*2950*/  FMUL.FTZ R22, R15, UR5 ;  /* 0x000000050f167c20 */ /* 0x000fe20008410000 */
[----:B0-----:R-:W-:-:S04]  /*2960*/  IMAD R13, R13, UR12, RZ ;  /* 0x0000000c0d0d7c24 */ /* 0x001fc8000f8e02ff */
[C---:B------:R-:W-:Y:S02]  /*2970*/  IMAD R19, R24.reuse, UR13, R13 ;  /* 0x0000000d18137c24 */ /* 0x040fe4000f8e020d */
[----:B------:R-:W-:Y:S02]  /*2980*/  IMAD.MOV.U32 R13, RZ, RZ, R11 ;  /* 0x000000ffff0d7224 */ /* 0x000fe400078e000b */
[----:B------:R-:W-:-:S05]  /*2990*/  IMAD.WIDE.U32 R12, R24, UR12, R12 ;  /* 0x0000000c180c7c25 */ /* 0x000fca000f8e000c */
[----:B------:R-:W-:Y:S01]  /*29a0*/  IADD3 R19, PT, PT, R13, R19, RZ ;  /* 0x000000130d137210 */ /* 0x000fe20007ffe0ff */
[----:B------:R-:W-:Y:S01]  /*29b0*/  FMUL.FTZ R13, R14, UR5 ;  /* 0x000000050e0d7c20 */ /* 0x000fe20008410000 */
[----:B-1----:R-:W-:-:S04]  /*29c0*/  LEA R18, P1, R12, UR14, 0x2 ;  /* 0x0000000e0c127c11 */ /* 0x002fc8000f8210ff */
[----:B------:R-:W-:Y:S01]  /*29d0*/  LEA.HI.X R19, R12, UR15, R19, 0x2, P1 ;  /* 0x0000000f0c137c11 */ /* 0x000fe200088f1413 */
        /* <DEDUP_REMOVED lines=13> */
.L_x_2306:
[----:B------:R-:W-:Y:S05]  /*2ab0*/  BSYNC.RECONVERGENT B1 ;  /* 0x0000000000017941 */ /* 0x000fea0003800200 */
.L_x_2305:
[----:B------:R-:W-:Y:S05]  /*2ac0*/  @P2 BRA `(.L_x_2300) ;  /* 0x00000000006c2947 */ /* 0x000fea0003800000 */
[C---:B------:R-:W-:Y:S01]  /*2ad0*/  FADD.FTZ R16, -R3.reuse, R16 ;  /* 0x0000001003107221 */ /* 0x040fe20000010100 */
[----:B------:R-:W-:Y:S01]  /*2ae0*/  FADD.FTZ R3, -R3, R17 ;  /* 0x0000001103037221 */ /* 0x000fe20000010100 */
[----:B------:R-:W1:Y:S02]  /*2af0*/  LDCU.64 UR10, c[0x0][0x3e0] ;  /* 0x00007c00ff0a77ac */ /* 0x000e640008000a00 */
[----:B------:R-:W-:Y:S01]  /*2b00*/  FMUL.FTZ R9, R16, UR5 ;  /* 0x0000000510097c20 */ /* 0x000fe20008410000 */
[----:B------:R-:W2:Y:S03]  /*2b10*/  LDCU.64 UR12, c[0x0][0x380] ;  /* 0x00007000ff0c77ac */ /* 0x000ea60008000a00 */
[----:B------:R-:W-:Y:S01]  /*2b20*/  FFMA.FTZ R4, R4, R9, R6 ;  /* 0x0000000904047223 */ /* 0x000fe20000010006 */
[----:B------:R-:W-:-:S03]  /*2b30*/  FMUL.FTZ R6, R3, UR5 ;  /* 0x0000000503067c20 */ /* 0x000fc60008410000 */
[----:B------:R-:W-:Y:S01]  /*2b40*/  FMUL.FTZ R3, R4, -1.4426950216293334961 ;  /* 0xbfb8aa3b04037820 */ /* 0x000fe20000410000 */
[----:B------:R-:W-:Y:S01]  /*2b50*/  FFMA.FTZ R5, R5, R6, R7 ;  /* 0x0000000605057223 */ /* 0x000fe20000010007 */
[----:B------:R-:W-:Y:S02]  /*2b60*/  MOV R6, R8 ;  /* 0x0000000800067202 */ /* 0x000fe40000000f00 */
[----:B------:R-:W-:Y:S01]  /*2b70*/  MOV R7, R11 ;  /* 0x0000000b00077202 */ /* 0x000fe20000000f00 */
[----:B------:R-:W-:Y:S01]  /*2b80*/  FMUL.FTZ R9, R5, -1.4426950216293334961 ;  /* 0xbfb8aa3b05097820 */ /* 0x000fe20000410000 */
[----:B------:R-:W3:Y:S01]  /*2b90*/  MUFU.EX2 R3, R3 ;  /* 0x0000000300037308 */ /* 0x000ee20000000800 */
[----:B-1----:R-:W-:Y:S02]  /*2ba0*/  IMAD R21, R21, UR10, RZ ;  /* 0x0000000a15157c24 */ /* 0x002fe4000f8e02ff */
[----:B------:R-:W-:-:S05]  /*2bb0*/  IMAD.WIDE.U32 R6, R20, UR10, R6 ;  /* 0x0000000a14067c25 */ /* 0x000fca000f8e0006 */
[----:B------:R-:W1:Y:S01]  /*2bc0*/  MUFU.EX2 R9, R9 ;  /* 0x0000000900097308 */ /* 0x000e620000000800 */
[----:B------:R-:W-:Y:S01]  /*2bd0*/  IMAD R21, R20, UR11, R21 ;  /* 0x0000000b14157c24 */ /* 0x000fe2000f8e0215 */
[----:B--2---:R-:W-:-:S04]  /*2be0*/  LEA R8, P1, R6, UR12, 0x2 ;  /* 0x0000000c06087c11 */ /* 0x004fc8000f8210ff */
[----:B------:R-:W-:Y:S01]  /*2bf0*/  IADD3 R21, PT, PT, R7, R21, RZ ;  /* 0x0000001507157210 */ /* 0x000fe20007ffe0ff */
[----:B---3--:R-:W-:-:S04]  /*2c00*/  FADD.FTZ R10, R3, 1 ;  /* 0x3f800000030a7421 */ /* 0x008fc80000010000 */
[----:B0-----:R-:W0:Y:S01]  /*2c10*/  MUFU.RCP R13, R10 ;  /* 0x0000000a000d7308 */ /* 0x001e220000001000 */
[----:B-1----:R-:W-:Y:S01]  /*2c20*/  FADD.FTZ R12, R9, 1 ;  /* 0x3f800000090c7421 */ /* 0x002fe20000010000 */
[----:B------:R-:W-:-:S06]  /*2c30*/  LEA.HI.X R9, R6, UR13, R21, 0x2, P1 ;  /* 0x0000000d06097c11 */ /* 0x000fcc00088f1415 */
[----:B------:R-:W1:Y:S01]  /*2c40*/  MUFU.RCP R12, R12 ;  /* 0x0000000c000c7308 */ /* 0x000e620000001000 */
[----:B0-----:R-:W-:Y:S01]  /*2c50*/  FMUL.FTZ R4, R4, R13 ;  /* 0x0000000d04047220 */ /* 0x001fe20000410000 */
[----:B-1----:R-:W-:-:S05]  /*2c60*/  FMUL.FTZ R5, R5, R12 ;  /* 0x0000000c05057220 */ /* 0x002fca0000410000 */
[----:B------:R2:W-:Y:S02]  /*2c70*/  STG.E.64 desc[UR16][R8.64], R4 ;  /* 0x0000000408007986 */ /* 0x0005e4000c101b10 */
.L_x_2300:
[----:B------:R-:W-:Y:S05]  /*2c80*/  BSYNC.RECONVERGENT B0 ;  /* 0x0000000000007941 */ /* 0x000fea0003800200 */
.L_x_2292:
[----:B------:R-:W-:Y:S02]  /*2c90*/  UIADD3 UR9, UPT, UPT, UR21, UR9, URZ ;  /* 0x0000000915097290 */ /* 0x000fe4000fffe0ff */
[----:B------:R-:W-:Y:S02]  /*2ca0*/  UIADD3 UR4, UPT, UPT, UR4, 0x1, URZ ;  /* 0x0000000104047890 */ /* 0x000fe4000fffe0ff */
[----:B------:R-:W-:-:S09]  /*2cb0*/  UISETP.GE.AND UP1, UPT, UR9, UR7, UPT ;  /* 0x000000070900728c */ /* 0x000fd2000bf26270 */
[----:B------:R-:W-:Y:S05]  /*2cc0*/  BRA.U !UP1, `(.L_x_2307) ;  /* 0xffffffd509587547 */ /* 0x000fea000b83ffff */
[----:B------:R-:W-:Y:S05]  /*2cd0*/  EXIT ;  /* 0x000000000000794d */ /* 0x000fea0003800000 */
.L_x_2308:
        /* <DEDUP_REMOVED lines=10> */
.L_x_2533:


//--------------------- .text._Z35group_norm_nhwc_fwd_one_pass_kernelI11Fp32IOBf16WLi512ELi4ELi128EEv26Group_norm_nhwc_fwd_params --------------------------
	.section	.text._Z35group_norm_nhwc_fwd_one_pass_kernelI11Fp32IOBf16WLi512ELi4ELi128EEv26Group_norm_nhwc_fwd_params,"ax",@progbits
	.align	128
        .global         _Z35group_norm_nhwc_fwd_one_pass_kernelI11Fp32IOBf16WLi512ELi4ELi128EEv26Group_norm_nhwc_fwd_params
        .type           _Z35group_norm_nhwc_fwd_one_pass_kernelI11Fp32IOBf16WLi512ELi4ELi128EEv26Group_norm_nhwc_fwd_params,@function
        .size           _Z35group_norm_nhwc_fwd_one_pass_kernelI11Fp32IOBf16WLi512ELi4ELi128EEv26Group_norm_nhwc_fwd_params,(.L_x_2534 - _Z35group_norm_nhwc_fwd_one_pass_kernelI11Fp32IOBf16WLi512ELi4ELi128EEv26Group_norm_nhwc_fwd_params)
        .other          _Z35group_norm_nhwc_fwd_one_pass_kernelI11Fp32IOBf16WLi512ELi4ELi128EEv26Group_norm_nhwc_fwd_params,@"STO_CUDA_ENTRY STV_DEFAULT"
_Z35group_norm_nhwc_fwd_one_pass_kernelI11Fp32IOBf16WLi512ELi4ELi128EEv26Group_norm_nhwc_fwd_params:
.text._Z35group_norm_nhwc_fwd_one_pass_kernelI11Fp32IOBf16WLi512ELi4ELi128EEv26Group_norm_nhwc_fwd_params:
        /* <DEDUP_REMOVED lines=42> */
.L_x_2352:
[----:B-1----:R-:W1:Y:S01]  /*02a0*/  LDCU UR5, c[0x0][0x3f8] ;  /* 0x00007f00ff0577ac */ /* 0x002e620008000800 */
[----:B0-234-:R-:W-:Y:S01]  /*02b0*/  IABS R20, UR9 ;  /* 0x0000000900147c13 */ /* 0x01dfe20008000000 */
[C---:B------:R-:W-:Y:S01]  /*02c0*/  VIADD R27, R38.reuse, 0xc0 ;  /* 0x000000c0261b7836 */ /* 0x040fe20000000000 */
[C---:B------:R-:W-:Y:S01]  /*02d0*/  IADD3 R25, PT, PT, R38.reuse, 0x40, RZ ;  /* 0x0000004026197810 */ /* 0x040fe20007ffe0ff */
[----:B------:R-:W2:Y:S01]  /*02e0*/  LDCU.64 UR18, c[0x0][0x3e8] ;  /* 0x00007d00ff1277ac */ /* 0x000ea20008000a00 */
[----:B------:R-:W-:Y:S02]  /*02f0*/  IADD3 R32, PT, PT, R38, 0x80, RZ ;  /* 0x0000008026207810 */ /* 0x000fe40007ffe0ff */
[----:B------:R-:W-:Y:S02]  /*0300*/  SHF.R.S32.HI R31, RZ, 0x1f, R27 ;  /* 0x0000001fff1f7819 */ /* 0x000fe4000001141b */
[----:B------:R-:W-:Y:S02]  /*0310*/  SHF.R.S32.HI R33, RZ, 0x1f, R25 ;  /* 0x0000001fff217819 */ /* 0x000fe40000011419 */
[----:B------:R-:W-:-:S02]  /*0320*/  SHF.R.S32.HI R29, RZ, 0x1f, R32 ;  /* 0x0000001fff1d7819 */ /* 0x000fc40000011420 */
[----:B-1----:R-:W-:-:S04]  /*0330*/  MOV R12, UR5 ;  /* 0x00000005000c7c02 */ /* 0x002fc80008000f00 */
        /* <DEDUP_REMOVED lines=36> */
[----:B------:R-:W-:Y:S02]  /*0580*/  ISETP.GE.U32.AND P1, PT, R12, R15, PT ;  /* 0x0000000f0c00720c */ /* 0x000fe40003f26070 */
[----:B------:R-:W5:Y:S01]  /*0590*/  @!P4 LDC.64 R12, c[0x0][0x3e0] ;  /* 0x0000f800ff0ccb82 */ /* 0x000f620000000a00 */
[----:B----4-:R-:W-:-:S10]  /*05a0*/  MOV R15, UR12 ;  /* 0x0000000c000f7c02 */ /* 0x010fd40008000f00 */
[----:B------:R-:W-:Y:S01]  /*05b0*/  VOTEU.ANY UP2, P1 ;  /* 0x0000000000ff7886 */ /* 0x000fe20000840100 */
[----:B------:R-:W-:-:S04]  /*05c0*/  ISETP.GE.U32.AND P1, PT, R38, UR18, PT ;  /* 0x0000001226007c0c */ /* 0x000fc8000bf26070 */
[----:B------:R-:W-:Y:S01]  /*05d0*/  @UP2 UIADD3 UR11, UPT, UPT, UR11, 0x1, URZ ;  /* 0x000000010b0b2890 */ /* 0x000fe2000fffe0ff */
[----:B------:R-:W-:Y:S01]  /*05e0*/  ISETP.GE.AND.EX P1, PT, R5, UR19, PT, P1 ;  /* 0x0000001305007c0c */ /* 0x000fe2000bf26310 */
[----:B------:R-:W-:Y:S02]  /*05f0*/  UISETP.NE.AND UP2, UPT, UR5, URZ, UPT ;  /* 0x000000ff0500728c */ /* 0x000fe4000bf45270 */
[----:B------:R-:W-:Y:S01]  /*0600*/  @!UP1 UIADD3 UR11, UPT, UPT, -UR11, URZ, URZ ;  /* 0x000000ff0b0b9290 */ /* 0x000fe2000fffe1ff */
[----:B-----5:R-:W-:-:S04]  /*0610*/  @!P4 IMAD R24, R31, R12, RZ ;  /* 0x0000000c1f18c224 */ /* 0x020fc800078e02ff */
        /* <DEDUP_REMOVED lines=42> */
[----:B------:R-:W-:Y:S01]  /*08c0*/  @!P2 MOV R31, R41 ;  /* 0x00000029001fa202 */ /* 0x000fe20000000f00 */
[----:B------:R-:W-:Y:S01]  /*08d0*/  @!P3 IMAD.IADD R33, R35, 0x1, R15 ;  /* 0x000000012321b824 */ /* 0x000fe200078e020f */
[----:B------:R3:W4:Y:S01]  /*08e0*/  @!P5 LDG.E.64 R22, desc[UR16][R28.64] ;  /* 0x000000101c16d981 */ /* 0x000722000c1e1b00 */
[----:B-1----:R-:W-:Y:S01]  /*08f0*/  @!P3 LEA R32, P6, R34, R12, 0x2 ;  /* 0x0000000c2220b211 */ /* 0x002fe200078c10ff */
[----:B------:R-:W1:Y:S01]  /*0900*/  @!P1 LDC.64 R14, c[0x0][0x390] ;  /* 0x0000e400ff0e9b82 */ /* 0x000e620000000a00 */
[----:B------:R-:W-:Y:S01]  /*0910*/  ISETP.GE.U32.AND P5, PT, R4, UR18, PT ;  /* 0x0000001204007c0c */ /* 0x000fe2000bfa6070 */
[-C--:B--2---:R-:W-:Y:S01]  /*0920*/  @!P2 IMAD R35, R7, R24.reuse, RZ ;  /* 0x000000180723a224 */ /* 0x084fe200078e02ff */
[----:B------:R-:W-:Y:S01]  /*0930*/  @!P3 LEA.HI.X R33, R34, R13, R33, 0x2, P6 ;  /* 0x0000000d2221b211 */ /* 0x000fe200030f1421 */
[----:B------:R-:W-:Y:S01]  /*0940*/  @!P2 IMAD.WIDE.U32 R30, R10, R24, R30 ;  /* 0x000000180a1ea225 */ /* 0x000fe200078e001e */
[----:B------:R-:W-:-:S03]  /*0950*/  ISETP.GE.AND.EX P5, PT, R11, UR19, PT, P5 ;  /* 0x000000130b007c0c */ /* 0x000fc6000bfa6350 */
[----:B------:R-:W-:Y:S01]  /*0960*/  @!P2 IMAD R35, R10, R25, R35 ;  /* 0x000000190a23a224 */ /* 0x000fe200078e0223 */
[----:B------:R-:W2:Y:S01]  /*0970*/  @!P4 LDC.64 R12, c[0x0][0x3e0] ;  /* 0x0000f800ff0ccb82 */ /* 0x000ea20000000a00 */
[----:B------:R-:W-:Y:S02]  /*0980*/  CS2R R24, SRZ ;  /* 0x0000000000187805 */ /* 0x000fe4000001ff00 */
[----:B-----5:R-:W-:Y:S02]  /*0990*/  @!P2 LEA R34, P6, R30, R18, 0x2 ;  /* 0x000000121e22a211 */ /* 0x020fe400078c10ff */
[----:B------:R-:W-:Y:S01]  /*09a0*/  @!P2 IADD3 R35, PT, PT, R31, R35, RZ ;  /* 0x000000231f23a210 */ /* 0x000fe20007ffe0ff */
[----:B0-----:R-:W-:Y:S01]  /*09b0*/  @!P1 IMAD R37, R5, R26, RZ ;  /* 0x0000001a05259224 */ /* 0x001fe200078e02ff */
[----:B---3--:R-:W-:Y:S01]  /*09c0*/  @!P1 MOV R28, R42 ;  /* 0x0000002a001c9202 */ /* 0x008fe20000000f00 */
[----:B------:R0:W3:Y:S01]  /*09d0*/  @!P3 LDG.E.64 R24, desc[UR16][R32.64] ;  /* 0x000000102018b981 */ /* 0x0000e2000c1e1b00 */
[----:B------:R-:W-:Y:S01]  /*09e0*/  @!P1 MOV R29, R41 ;  /* 0x00000029001d9202 */ /* 0x000fe20000000f00 */
[----:B------:R-:W-:Y:S01]  /*09f0*/  @!P1 IMAD R37, R38, R27, R37 ;  /* 0x0000001b26259224 */ /* 0x000fe200078e0225 */
[----:B------:R-:W-:-:S02]  /*0a00*/  @!P2 LEA.HI.X R35, R30, R19, R35, 0x2, P6 ;  /* 0x000000131e23a211 */ /* 0x000fc400030f1423 */
[----:B------:R-:W-:Y:S01]  /*0a10*/  ISETP.GE.U32.AND P3, PT, R6, UR18, PT ;  /* 0x0000001206007c0c */ /* 0x000fe2000bf66070 */
[----:B------:R-:W5:Y:S01]  /*0a20*/  @!P4 LDC.64 R30, c[0x0][0x390] ;  /* 0x0000e400ff1ecb82 */ /* 0x000f620000000a00 */
[----:B------:R-:W-:Y:S02]  /*0a30*/  @!P1 IMAD.WIDE.U32 R26, R38, R26, R28 ;  /* 0x0000001a261a9225 */ /* 0x000fe400078e001c */
        /* <DEDUP_REMOVED lines=28> */
[----:B------:R-:W-:Y:S01]  /*0c00*/  @!P3 MOV R33, R41 ;  /* 0x000000290021b202 */ /* 0x000fe20000000f00 */
[----:B------:R-:W-:Y:S02]  /*0c10*/  @!P3 IMAD.MOV.U32 R32, RZ, RZ, R42 ;  /* 0x000000ffff20b224 */ /* 0x000fe400078e002a */
        /* <DEDUP_REMOVED lines=83> */
.L_x_2310:
[----:B------:R-:W-:Y:S05]  /*1150*/  BSYNC.RECONVERGENT B0 ;  /* 0x0000000000007941 */ /* 0x000fea0003800200 */
.L_x_2309:
        /* <DEDUP_REMOVED lines=16> */
.L_x_2312:
[----:B------:R-:W-:Y:S05]  /*1260*/  BSYNC.RECONVERGENT B0 ;  /* 0x0000000000007941 */ /* 0x000fea0003800200 */
.L_x_2311:
        /* <DEDUP_REMOVED lines=33> */
.L_x_2315:
[----:B----4-:R-:W2:Y:S04]  /*1480*/  LDG.E.STRONG.GPU R14, desc[UR16][R12.64] ;  /* 0x000000100c0e7981 */ /* 0x010ea8000c1ef900 */
[----:B--2---:R-:W-:Y:S01]  /*1490*/  CCTL.IVALL ;  /* 0x00000000ff00798f */ /* 0x004fe20002000000 */
[----:B------:R-:W-:Y:S05]  /*14a0*/  YIELD ;  /* 0x0000000000007946 */ /* 0x000fea0003800000 */
[----:B------:R-:W-:-:S13]  /*14b0*/  ISETP.NE.AND P4, PT, R14, R37, PT ;  /* 0x000000250e00720c */ /* 0x000fda0003f85270 */
[----:B------:R-:W-:Y:S05]  /*14c0*/  @P4 BRA `(.L_x_2315) ;  /* 0xfffffffc00ec4947 */ /* 0x000fea000383ffff */
.L_x_2314:
        /* <DEDUP_REMOVED lines=15> */
.L_x_2317:
        /* <DEDUP_REMOVED lines=91> */
.L_x_2316:
        /* <DEDUP_REMOVED lines=29> */
[----:B------:R-:W-:Y:S01]  /*1d40*/  IMAD.U32 R12, RZ, RZ, UR12 ;  /* 0x0000000cff0c7e24 */ /* 0x000fe2000f8e00ff */
        /* <DEDUP_REMOVED lines=22> */
.L_x_2318:
        /* <DEDUP_REMOVED lines=28> */
.L_x_2319:
        /* <DEDUP_REMOVED lines=13> */
.L_x_2320:
[----:B------:R-:W-:Y:S05]  /*2140*/  BSYNC.RECONVERGENT B0 ;  /* 0x0000000000007941 */ /* 0x000fea0003800200 */
.L_x_2313:
[----:B------:R-:W4:Y:S01]  /*2150*/  S2UR UR11, SR_CgaCtaId ;  /* 0x00000000000b79c3 */ /* 0x000f220000008800 */
[----:B------:R-:W5:Y:S01]  /*2160*/  LDCU UR12, c[0x0][0x414] ;  /* 0x00008280ff0c77ac */ /* 0x000f620008000800 */
[----:B------:R-:W-:Y:S01]  /*2170*/  MOV R13, UR9 ;  /* 0x00000009000d7c02 */ /* 0x000fe20008000f00 */
[----:B------:R-:W-:-:S05]  /*2180*/  UMOV UR5, 0x400 ;  /* 0x0000040000057882 */ /* 0x000fca0000000000 */
[----:B------:R-:W0:Y:S08]  /*2190*/  @P0 LDC.64 R44, c[0x0][0x388] ;  /* 0x0000e200ff2c0b82 */ /* 0x000e300000000a00 */
[----:B------:R-:W3:Y:S01]  /*21a0*/  LDC.64 R14, c[0x0][0x3a0] ;  /* 0x0000e800ff0e7b82 */ /* 0x000ee20000000a00 */
[----:B-----5:R-:W-:Y:S01]  /*21b0*/  @P0 FMUL.FTZ R12, R18, UR12 ;  /* 0x0000000c120c0c20 */ /* 0x020fe20008410000 */
[----:B----4-:R-:W-:-:S06]  /*21c0*/  ULEA UR5, UR11, UR5, 0x18 ;  /* 0x000000050b057291 */ /* 0x010fcc000f8ec0ff */
[----:B-12---:R-:W1:Y:S01]  /*21d0*/  LDC.64 R36, c[0x0][0x398] ;  /* 0x0000e600ff247b82 */ /* 0x006e620000000a00 */
[----:B0-----:R-:W-:-:S04]  /*21e0*/  @P0 IMAD.WIDE R44, R13, 0x8, R44 ;  /* 0x000000080d2c0825 */ /* 0x001fc800078e022c */
[----:B------:R-:W-:Y:S01]  /*21f0*/  @P0 FMUL.FTZ R13, R19, UR12 ;  /* 0x0000000c130d0c20 */ /* 0x000fe20008410000 */
[----:B------:R-:W-:Y:S04]  /*2200*/  @!P3 STS.64 [UR5+0x30], R18 ;  /* 0x00003012ff00b988 */ /* 0x000fe80008000a05 */
[----:B------:R0:W-:Y:S02]  /*2210*/  @P0 STG.E.64 desc[UR16][R44.64], R12 ;  /* 0x0000000c2c000986 */ /* 0x0001e4000c101b10 */
[----:B0-----:R-:W-:-:S05]  /*2220*/  IADD3 R13, PT, PT, R39, UR10, RZ ;  /* 0x0000000a270d7c10 */ /* 0x001fca000fffe0ff */
[C---:B---3--:R-:W-:Y:S01]  /*2230*/  IMAD.WIDE R14, R13.reuse, 0x2, R14 ;  /* 0x000000020d0e7825 */ /* 0x048fe200078e020e */
[----:B------:R-:W-:Y:S03]  /*2240*/  BAR.SYNC.DEFER_BLOCKING 0x0 ;  /* 0x0000000000007b1d */ /* 0x000fe60000010000 */
[----:B-1----:R-:W-:-:S03]  /*2250*/  IMAD.WIDE R36, R13, 0x2, R36 ;  /* 0x000000020d247825 */ /* 0x002fc600078e0224 */
[----:B------:R-:W2:Y:S04]  /*2260*/  LDG.E.U16 R44, desc[UR16][R14.64] ;  /* 0x000000100e2c7981 */ /* 0x000ea8000c1e1500 */
[----:B------:R-:W3:Y:S04]  /*2270*/  LDG.E.U16 R18, desc[UR16][R36.64] ;  /* 0x0000001024127981 */ /* 0x000ee8000c1e1500 */
[----:B------:R0:W4:Y:S04]  /*2280*/  LDG.E.U16 R45, desc[UR16][R36.64+0x2] ;  /* 0x00000210242d7981 */ /* 0x000128000c1e1500 */
[----:B------:R2:W5:Y:S04]  /*2290*/  LDG.E.U16 R14, desc[UR16][R14.64+0x2] ;  /* 0x000002100e0e7981 */ /* 0x000568000c1e1500 */
        /* <DEDUP_REMOVED lines=13> */
[----:B0-----:R-:W-:Y:S01]  /*2370*/  IADD3 R36, PT, PT, R38, 0x40, RZ ;  /* 0x0000004026247810 */ /* 0x001fe20007ffe0ff */
[----:B------:R-:W-:Y:S01]  /*2380*/  UMOV UR10, 0x3f800000 ;  /* 0x3f800000000a7882 */ /* 0x000fe20000000000 */
[----:B-1----:R-:W-:-:S13]  /*2390*/  @P2 R2UR UR11, R12 ;  /* 0x000000000c0b22ca */ /* 0x002fda00000e0000 */
[----:B------:R-:W-:Y:S01]  /*23a0*/  @UP1 UMOV UR10, UR11 ;  /* 0x0000000b000a1c82 */ /* 0x000fe20008000000 */
[----:B--2---:R-:W-:Y:S02]  /*23b0*/  SHF.L.U32 R15, R44, 0x10, RZ ;  /* 0x000000102c0f7819 */ /* 0x004fe400000006ff */
[----:B---3--:R-:W-:Y:S02]  /*23c0*/  SHF.L.U32 R18, R18, 0x10, RZ ;  /* 0x0000001012127819 */ /* 0x008fe400000006ff */
[----:B----4-:R-:W-:Y:S01]  /*23d0*/  SHF.L.U32 R19, R45, 0x10, RZ ;  /* 0x000000102d137819 */ /* 0x010fe200000006ff */
[----:B-----5:R-:W-:Y:S01]  /*23e0*/  IMAD.U32 R14, R14, 0x10000, RZ ;  /* 0x000100000e0e7824 */ /* 0x020fe200078e00ff */
        /* <DEDUP_REMOVED lines=17> */
[----:B------:R-:W-:-:S03]  /*2500*/  FMUL.FTZ R13, R27, UR10 ;  /* 0x0000000a1b0d7c20 */ /* 0x000fc60008410000 */
[----:B------:R-:W-:Y:S01]  /*2510*/  LEA.HI.X R45, R12, UR13, R37, 0x2, P1 ;  /* 0x0000000d0c2d7c11 */ /* 0x000fe200088f1425 */
[----:B------:R-:W-:Y:S01]  /*2520*/  FMUL.FTZ R12, R26, UR10 ;  /* 0x0000000a1a0c7c20 */ /* 0x000fe20008410000 */
[----:B------:R-:W-:-:S03]  /*2530*/  FFMA.FTZ R13, R19, R13, R14 ;  /* 0x0000000d130d7223 */ /* 0x000fc6000001000e */
[----:B------:R-:W-:-:S05]  /*2540*/  FFMA.FTZ R12, R18, R12, R15 ;  /* 0x0000000c120c7223 */ /* 0x000fca000001000f */
[----:B------:R0:W-:Y:S02]  /*2550*/  STG.E.64 desc[UR16][R44.64], R12 ;  /* 0x0000000c2c007986 */ /* 0x0001e4000c101b10 */
.L_x_2324:
[----:B------:R-:W-:Y:S05]  /*2560*/  BSYNC.RECONVERGENT B1 ;  /* 0x0000000000017941 */ /* 0x000fea0003800200 */
.L_x_2323:
        /* <DEDUP_REMOVED lines=18> */
[----:B-1----:R-:W-:-:S03]  /*2690*/  LEA R26, P1, R12, UR18, 0x2 ;  /* 0x000000120c1a7c11 */ /* 0x002fc6000f8210ff */
[----:B------:R-:W-:Y:S01]  /*26a0*/  FFMA.FTZ R13, R19, R13, R14 ;  /* 0x0000000d130d7223 */ /* 0x000fe2000001000e */
[----:B------:R-:W-:Y:S01]  /*26b0*/  LEA.HI.X R27, R12, UR19, R27, 0x2, P1 ;  /* 0x000000130c1b7c11 */ /* 0x000fe200088f141b */
[----:B------:R-:W-:-:S04]  /*26c0*/  FMUL.FTZ R12, R22, UR10 ;  /* 0x0000000a160c7c20 */ /* 0x000fc80008410000 */
[----:B------:R-:W-:-:S05]  /*26d0*/  FFMA.FTZ R12, R18, R12, R15 ;  /* 0x0000000c120c7223 */ /* 0x000fca000001000f */
[----:B------:R0:W-:Y:S02]  /*26e0*/  STG.E.64 desc[UR16][R26.64], R12 ;  /* 0x0000000c1a007986 */ /* 0x0001e4000c101b10 */
.L_x_2326:
[----:B------:R-:W-:Y:S05]  /*26f0*/  BSYNC.RECONVERGENT B1 ;  /* 0x0000000000017941 */ /* 0x000fea0003800200 */
.L_x_2325:
        /* <DEDUP_REMOVED lines=31> */
[----:B------:R-:W-:-:S05]  /*28f0*/  FFMA.FTZ R12, R18, R23, R15 ;  /* 0x00000017120c7223 */ /* 0x000fca000001000f */
[----:B------:R0:W-:Y:S03]  /*2900*/  STG.E.64 desc[UR16][R24.64], R12 ;  /* 0x0000000c18007986 */ /* 0x0001e6000c101b10 */
.L_x_2328:
[----:B------:R-:W-:Y:S05]  /*2910*/  BSYNC.RECONVERGENT B1 ;  /* 0x0000000000017941 */ /* 0x000fea0003800200 */
.L_x_2327:
[----:B------:R-:W-:Y:S04]  /*2920*/  BSSY.RECONVERGENT B1, `(.L_x_2329) ;  /* 0x0000013000017945 */ /* 0x000fe80003800200 */
[----:B------:R-:W-:Y:S05]  /*2930*/  @P2 BRA `(.L_x_2330) ;  /* 0x0000000000442947 */ /* 0x000fea0003800000 */
[----:B------:R-:W1:Y:S01]  /*2940*/  LDCU.64 UR12, c[0x0][0x3e0] ;  /* 0x00007c00ff0c77ac */ /* 0x000e620008000a00 */
[----:B------:R-:W-:Y:S02]  /*2950*/  IMAD.MOV.U32 R23, RZ, RZ, R41 ;  /* 0x000000ffff177224 */ /* 0x000fe400078e0029 */
[----:B------:R-:W-:Y:S01]  /*2960*/  FADD.FTZ R20, R20, -UR5 ;  /* 0x8000000514147e21 */ /* 0x000fe20008010000 */
[----:B------:R-:W-:Y:S01]  /*2970*/  FADD.FTZ R21, R21, -UR5 ;  /* 0x8000000515157e21 */ /* 0x000fe20008010000 */
[----:B------:R-:W2:Y:S03]  /*2980*/  LDCU.64 UR18, c[0x0][0x380] ;  /* 0x00007000ff1277ac */ /* 0x000ea60008000a00 */
[----:B0-----:R-:W-:-:S04]  /*2990*/  FMUL.FTZ R13, R21, UR10 ;  /* 0x0000000a150d7c20 */ /* 0x001fc80008410000 */
[----:B------:R-:W-:Y:S01]  /*29a0*/  FFMA.FTZ R13, R19, R13, R14 ;  /* 0x0000000d130d7223 */ /* 0x000fe2000001000e */
[----:B-1----:R-:W-:Y:S01]  /*29b0*/  IMAD R12, R22, UR12, RZ ;  /* 0x0000000c160c7c24 */ /* 0x002fe2000f8e02ff */
[----:B------:R-:W-:-:S05]  /*29c0*/  MOV R22, R42 ;  /* 0x0000002a00167202 */ /* 0x000fca0000000f00 */
[----:B------:R-:W-:-:S04]  /*29d0*/  IMAD.WIDE.U32 R22, R37, UR12, R22 ;  /* 0x0000000c25167c25 */ /* 0x000fc8000f8e0016 */
[----:B------:R-:W-:Y:S02]  /*29e0*/  IMAD R37, R37, UR13, R12 ;  /* 0x0000000d25257c24 */ /* 0x000fe4000f8e020c */
[----:B------:R-:W-:Y:S01]  /*29f0*/  FMUL.FTZ R12, R20, UR10 ;  /* 0x0000000a140c7c20 */ /* 0x000fe20008410000 */
[----:B--2---:R-:W-:Y:S02]  /*2a00*/  LEA R20, P2, R22, UR18, 0x2 ;  /* 0x0000001216147c11 */ /* 0x004fe4000f8410ff */
[----:B------:R-:W-:Y:S01]  /*2a10*/  IADD3 R37, PT, PT, R23, R37, RZ ;  /* 0x0000002517257210 */ /* 0x000fe20007ffe0ff */
[----:B------:R-:W-:-:S03]  /*2a20*/  FFMA.FTZ R12, R18, R12, R15 ;  /* 0x0000000c120c7223 */ /* 0x000fc6000001000f */
[----:B------:R-:W-:-:S05]  /*2a30*/  LEA.HI.X R21, R22, UR19, R37, 0x2, P2 ;  /* 0x0000001316157c11 */ /* 0x000fca00090f1425 */
[----:B------:R1:W-:Y:S02]  /*2a40*/  STG.E.64 desc[UR16][R20.64], R12 ;  /* 0x0000000c14007986 */ /* 0x0003e4000c101b10 */
.L_x_2330:
[----:B------:R-:W-:Y:S05]  /*2a50*/  BSYNC.RECONVERGENT B1 ;  /* 0x0000000000017941 */ /* 0x000fea0003800200 */
.L_x_2329:
        /* <DEDUP_REMOVED lines=8> */
[----:B0-----:R-:W-:-:S04]  /*2ae0*/  FMUL.FTZ R12, R28, UR10 ;  /* 0x0000000a1c0c7c20 */ /* 0x001fc80008410000 */
[----:B------:R-:W-:Y:S01]  /*2af0*/  FFMA.FTZ R12, R18, R12, R15 ;  /* 0x0000000c120c7223 */ /* 0x000fe2000001000f */
[----:B--2---:R-:W-:Y:S02]  /*2b00*/  IMAD R13, R7, UR12, RZ ;  /* 0x0000000c070d7c24 */ /* 0x004fe4000f8e02ff */
[----:B------:R-:W-:-:S04]  /*2b10*/  IMAD.WIDE.U32 R20, R10, UR12, R20 ;  /* 0x0000000c0a147c25 */ /* 0x000fc8000f8e0014 */
[----:B------:R-:W-:Y:S01]  /*2b20*/  IMAD R13, R10, UR13, R13 ;  /* 0x0000000d0a0d7c24 */ /* 0x000fe2000f8e020d */
[----:B-1----:R-:W-:-:S04]  /*2b30*/  LEA R22, P1, R20, UR18, 0x2 ;  /* 0x0000001214167c11 */ /* 0x002fc8000f8210ff */
[----:B------:R-:W-:Y:S01]  /*2b40*/  IADD3 R21, PT, PT, R21, R13, RZ ;  /* 0x0000000d15157210 */ /* 0x000fe20007ffe0ff */
[----:B------:R-:W-:-:S03]  /*2b50*/  FMUL.FTZ R13, R29, UR10 ;  /* 0x0000000a1d0d7c20 */ /* 0x000fc60008410000 */
[----:B------:R-:W-:Y:S01]  /*2b60*/  LEA.HI.X R23, R20, UR19, R21, 0x2, P1 ;  /* 0x0000001314177c11 */ /* 0x000fe200088f1415 */
[----:B------:R-:W-:-:S05]  /*2b70*/  FFMA.FTZ R13, R19, R13, R14 ;  /* 0x0000000d130d7223 */ /* 0x000fca000001000e */
[----:B------:R2:W-:Y:S02]  /*2b80*/  STG.E.64 desc[UR16][R22.64], R12 ;  /* 0x0000000c16007986 */ /* 0x0005e4000c101b10 */
.L_x_2332:
[----:B------:R-:W-:Y:S05]  /*2b90*/  BSYNC.RECONVERGENT B1 ;  /* 0x0000000000017941 */ /* 0x000fea0003800200 */
.L_x_2331:
        /* <DEDUP_REMOVED lines=8> */
[----:B0-2---:R-:W-:-:S04]  /*2c20*/  FMUL.FTZ R12, R30, UR10 ;  /* 0x0000000a1e0c7c20 */ /* 0x005fc80008410000 */
[----:B------:R-:W-:Y:S01]  /*2c30*/  FFMA.FTZ R12, R18, R12, R15 ;  /* 0x0000000c120c7223 */ /* 0x000fe2000001000f */
[----:B---3--:R-:W-:Y:S02]  /*2c40*/  IMAD R13, R9, UR12, RZ ;  /* 0x0000000c090d7c24 */ /* 0x008fe4000f8e02ff */
        /* <DEDUP_REMOVED lines=8> */
.L_x_2334:
[----:B------:R-:W-:Y:S05]  /*2cd0*/  BSYNC.RECONVERGENT B1 ;  /* 0x0000000000017941 */ /* 0x000fea0003800200 */
.L_x_2333:
        /* <DEDUP_REMOVED lines=8> */
[----:B0-23--:R-:W-:-:S04]  /*2d60*/  FMUL.FTZ R12, R32, UR10 ;  /* 0x0000000a200c7c20 */ /* 0x00dfc80008410000 */
[----:B------:R-:W-:Y:S01]  /*2d70*/  FFMA.FTZ R12, R18, R12, R15 ;  /* 0x0000000c120c7223 */ /* 0x000fe2000001000f */
[----:B----4-:R-:W-:Y:S02]  /*2d80*/  IMAD R13, R11, UR12, RZ ;  /* 0x0000000c0b0d7c24 */ /* 0x010fe4000f8e02ff */
        /* <DEDUP_REMOVED lines=8> */
.L_x_2336:
[----:B------:R-:W-:Y:S05]  /*2e10*/  BSYNC.RECONVERGENT B1 ;  /* 0x0000000000017941 */ /* 0x000fea0003800200 */
.L_x_2335:
[----:B------:R-:W-:Y:S05]  /*2e20*/  @P4 BRA `(.L_x_2337) ;  /* 0x0000001000504947 */ /* 0x000fea0003800000 */
[----:B------:R-:W5:Y:S01]  /*2e30*/  LDCU.64 UR12, c[0x0][0x3e0] ;  /* 0x00007c00ff0c77ac */ /* 0x000f620008000a00 */
[----:B01234-:R-:W-:Y:S01]  /*2e40*/  MOV R12, R42 ;  /* 0x0000002a000c7202 */ /* 0x01ffe20000000f00 */
[----:B------:R-:W-:Y:S01]  /*2e50*/  FADD.FTZ R34, R34, -UR5 ;  /* 0x8000000522227e21 */ /* 0x000fe20008010000 */
[----:B------:R-:W-:Y:S01]  /*2e60*/  MOV R13, R41 ;  /* 0x00000029000d7202 */ /* 0x000fe20000000f00 */
[----:B------:R-:W0:Y:S01]  /*2e70*/  LDCU.64 UR14, c[0x0][0x380] ;  /* 0x00007000ff0e77ac */ /* 0x000e220008000a00 */
[----:B------:R-:W-:Y:S01]  /*2e80*/  FADD.FTZ R35, R35, -UR5 ;  /* 0x8000000523237e21 */ /* 0x000fe20008010000 */
[----:B------:R-:W-:-:S03]  /*2e90*/  FMUL.FTZ R34, R34, UR10 ;  /* 0x0000000a22227c20 */ /* 0x000fc60008410000 */
[----:B------:R-:W-:Y:S01]  /*2ea0*/  FMUL.FTZ R35, R35, UR10 ;  /* 0x0000000a23237c20 */ /* 0x000fe20008410000 */
[----:B------:R-:W-:-:S03]  /*2eb0*/  FFMA.FTZ R34, R18, R34, R15 ;  /* 0x0000002212227223 */ /* 0x000fc6000001000f */
[----:B------:R-:W-:Y:S01]  /*2ec0*/  FFMA.FTZ R35, R19, R35, R14 ;  /* 0x0000002313237223 */ /* 0x000fe2000001000e */
[----:B-----5:R-:W-:Y:S02]  /*2ed0*/  IMAD R21, R17, UR12, RZ ;  /* 0x0000000c11157c24 */ /* 0x020fe4000f8e02ff */
[----:B------:R-:W-:-:S04]  /*2ee0*/  IMAD.WIDE.U32 R12, R6, UR12, R12 ;  /* 0x0000000c060c7c25 */ /* 0x000fc8000f8e000c */
[----:B------:R-:W-:Y:S01]  /*2ef0*/  IMAD R21, R6, UR13, R21 ;  /* 0x0000000d06157c24 */ /* 0x000fe2000f8e0215 */
[----:B0-----:R-:W-:-:S03]  /*2f00*/  LEA R20, P1, R12, UR14, 0x2 ;  /* 0x0000000e0c147c11 */ /* 0x001fc6000f8210ff */
[----:B------:R-:W-:-:S05]  /*2f10*/  IMAD.IADD R21, R13, 0x1, R21 ;  /* 0x000000010d157824 */ /* 0x000fca00078e0215 */
[----:B------:R-:W-:-:S05]  /*2f20*/  LEA.HI.X R21, R12, UR15, R21, 0x2, P1 ;  /* 0x0000000f0c157c11 */ /* 0x000fca00088f1415 */
[----:B------:R0:W-:Y:S01]  /*2f30*/  STG.E.64 desc[UR16][R20.64], R34 ;  /* 0x0000002214007986 */ /* 0x0001e2000c101b10 */
[----:B------:R-:W-:Y:S05]  /*2f40*/  BRA `(.L_x_2337) ;  /* 0x0000001000087947 */ /* 0x000fea0003800000 */
.L_x_2322:
        /* <DEDUP_REMOVED lines=16> */
[----:B------:R-:W-:Y:S01]  /*3050*/  FMUL.FTZ R12, R26, UR10 ;  /* 0x0000000a1a0c7c20 */ /* 0x000fe20008410000 */
[----:B------:R-:W-:-:S03]  /*3060*/  FFMA.FTZ R13, R19, R13, R14 ;  /* 0x0000000d130d7223 */ /* 0x000fc6000001000e */
[----:B------:R-:W-:Y:S01]  /*3070*/  FFMA.FTZ R12, R18, R12, R15 ;  /* 0x0000000c120c7223 */ /* 0x000fe2000001000f */
[----:B------:R-:W-:-:S03]  /*3080*/  FMUL.FTZ R27, R13, -1.4426950216293334961 ;  /* 0xbfb8aa3b0d1b7820 */ /* 0x000fc60000410000 */
[----:B------:R-:W-:-:S03]  /*3090*/  FMUL.FTZ R26, R12, -1.4426950216293334961 ;  /* 0xbfb8aa3b0c1a7820 */ /* 0x000fc60000410000 */
[----:B------:R-:W1:Y:S08]  /*30a0*/  MUFU.EX2 R27, R27 ;  /* 0x0000001b001b7308 */ /* 0x000e700000000800 */
[----:B------:R-:W2:Y:S01]  /*30b0*/  MUFU.EX2 R26, R26 ;  /* 0x0000001a001a7308 */ /* 0x000ea20000000800 */
[----:B-1----:R-:W-:Y:S01]  /*30c0*/  FADD.FTZ R27, R27, 1 ;  /* 0x3f8000001b1b7421 */ /* 0x002fe20000010000 */
[----:B--2---:R-:W-:-:S06]  /*30d0*/  FADD.FTZ R37, R26, 1 ;  /* 0x3f8000001a257421 */ /* 0x004fcc0000010000 */
[----:B------:R-:W1:Y:S08]  /*30e0*/  MUFU.RCP R26, R27 ;  /* 0x0000001b001a7308 */ /* 0x000e700000001000 */
[----:B------:R-:W2:Y:S01]  /*30f0*/  MUFU.RCP R37, R37 ;  /* 0x0000002500257308 */ /* 0x000ea20000001000 */
[----:B-1----:R-:W-:Y:S01]  /*3100*/  FMUL.FTZ R13, R13, R26 ;  /* 0x0000001a0d0d7220 */ /* 0x002fe20000410000 */
[----:B--2---:R-:W-:-:S05]  /*3110*/  FMUL.FTZ R12, R12, R37 ;  /* 0x000000250c0c7220 */ /* 0x004fca0000410000 */
[----:B------:R1:W-:Y:S02]  /*3120*/  STG.E.64 desc[UR16][R44.64], R12 ;  /* 0x0000000c2c007986 */ /* 0x0003e4000c101b10 */
.L_x_2339:
[----:B0-----:R-:W-:Y:S05]  /*3130*/  BSYNC.RECONVERGENT B1 ;  /* 0x0000000000017941 */ /* 0x001fea0003800200 */
.L_x_2338:
        /* <DEDUP_REMOVED lines=21> */
[----:B------:R-:W-:Y:S02]  /*3290*/  FMUL.FTZ R12, R22, UR10 ;  /* 0x0000000a160c7c20 */ /* 0x000fe40008410000 */
[----:B------:R-:W-:Y:S02]  /*32a0*/  FMUL.FTZ R27, R13, -1.4426950216293334961 ;  /* 0xbfb8aa3b0d1b7820 */ /* 0x000fe40000410000 */
        /* <DEDUP_REMOVED lines=11> */
.L_x_2341:
[----:B------:R-:W-:Y:S05]  /*3360*/  BSYNC.RECONVERGENT B1 ;  /* 0x0000000000017941 */ /* 0x000fea0003800200 */
.L_x_2340:
        /* <DEDUP_REMOVED lines=36> */
[----:B------:R-:W-:-:S05]  /*35b0*/  IADD3 R23, PT, PT, R13, R23, RZ ;  /* 0x000000170d177210 */ /* 0x000fca0007ffe0ff */
[----:B------:R-:W0:Y:S01]  /*35c0*/  MUFU.RCP R24, R24 ;  /* 0x0000001800187308 */ /* 0x000e220000001000 */
[----:B-1----:R-:W-:-:S04]  /*35d0*/  LEA R22, P5, R12, UR14, 0x2 ;  /* 0x0000000e0c167c11 */ /* 0x002fc8000f8a10ff */
[----:B------:R-:W-:Y:S01]  /*35e0*/  LEA.HI.X R23, R12, UR15, R23, 0x2, P5 ;  /* 0x0000000f0c177c11 */ /* 0x000fe2000a8f1417 */
[----:B--2---:R-:W-:Y:S01]  /*35f0*/  FMUL.FTZ R12, R36, R45 ;  /* 0x0000002d240c7220 */ /* 0x004fe20000410000 */
[----:B0-----:R-:W-:-:S05]  /*3600*/  FMUL.FTZ R13, R25, R24 ;  /* 0x00000018190d7220 */ /* 0x001fca0000410000 */
[----:B------:R0:W-:Y:S02]  /*3610*/  STG.E.64 desc[UR16][R22.64], R12 ;  /* 0x0000000c16007986 */ /* 0x0001e4000c101b10 */
.L_x_2343:
[----:B------:R-:W-:Y:S05]  /*3620*/  BSYNC.RECONVERGENT B1 ;  /* 0x0000000000017941 */ /* 0x000fea0003800200 */
.L_x_2342:
[----:B------:R-:W-:Y:S04]  /*3630*/  BSSY.RECONVERGENT B1, `(.L_x_2344) ;  /* 0x000001d000017945 */ /* 0x000fe80003800200 */
[----:B------:R-:W-:Y:S05]  /*3640*/  @P2 BRA `(.L_x_2345) ;  /* 0x00000000006c2947 */ /* 0x000fea0003800000 */
[----:B------:R-:W-:Y:S01]  /*3650*/  FADD.FTZ R20, R20, -UR5 ;  /* 0x8000000514147e21 */ /* 0x000fe20008010000 */
[----:B------:R-:W-:Y:S01]  /*3660*/  FADD.FTZ R21, R21, -UR5 ;  /* 0x8000000515157e21 */ /* 0x000fe20008010000 */
[----:B------:R-:W1:Y:S01]  /*3670*/  LDCU.64 UR12, c[0x0][0x3e0] ;  /* 0x00007c00ff0c77ac */ /* 0x000e620008000a00 */
[----:B0-----:R-:W-:Y:S02]  /*3680*/  IMAD.MOV.U32 R13, RZ, RZ, R41 ;  /* 0x000000ffff0d7224 */ /* 0x001fe400078e0029 */
        /* <DEDUP_REMOVED lines=23> */
.L_x_2345:
[----:B------:R-:W-:Y:S05]  /*3800*/  BSYNC.RECONVERGENT B1 ;  /* 0x0000000000017941 */ /* 0x000fea0003800200 */
.L_x_2344:
        /* <DEDUP_REMOVED lines=29> */
.L_x_2347:
[----:B------:R-:W-:Y:S05]  /*39e0*/  BSYNC.RECONVERGENT B1 ;  /* 0x0000000000017941 */ /* 0x000fea0003800200 */
.L_x_2346:
[----:B------:R-:W-:Y:S04]  /*39f0*/  BSSY.RECONVERGENT B1, `(.L_x_2348) ;  /* 0x000001d000017945 */ /* 0x000fe80003800200 */
[----:B------:R-:W-:Y:S05]  /*3a00*/  @P6 BRA `(.L_x_2349) ;  /* 0x00000000006c6947 */ /* 0x000fea0003800000 */
[----:B------:R-:W-:Y:S01]  /*3a10*/  FADD.FTZ R31, R31, -UR5 ;  /* 0x800000051f1f7e21 */ /* 0x000fe20008010000 */
[----:B------:R-:W-:Y:S01]  /*3a20*/  FADD.FTZ R30, R30, -UR5 ;  /* 0x800000051e1e7e21 */ /* 0x000fe20008010000 */
[----:B------:R-:W3:Y:S01]  /*3a30*/  LDCU.64 UR12, c[0x0][0x3e0] ;  /* 0x00007c00ff0c77ac */ /* 0x000ee20008000a00 */
[----:B012---:R-:W-:Y:S01]  /*3a40*/  MOV R13, R41 ;  /* 0x00000029000d7202 */ /* 0x007fe20000000f00 */
        /* <DEDUP_REMOVED lines=23> */
.L_x_2349:
[----:B------:R-:W-:Y:S05]  /*3bc0*/  BSYNC.RECONVERGENT B1 ;  /* 0x0000000000017941 */ /* 0x000fea0003800200 */
.L_x_2348:
[----:B------:R-:W-:Y:S04]  /*3bd0*/  BSSY.RECONVERGENT B1, `(.L_x_2350) ;  /* 0x000001d000017945 */ /* 0x000fe80003800200 */
[----:B------:R-:W-:Y:S05]  /*3be0*/  @P3 BRA `(.L_x_2351) ;  /* 0x00000000006c3947 */ /* 0x000fea0003800000 */
[----:B------:R-:W-:Y:S01]  /*3bf0*/  FADD.FTZ R32, R32, -UR5 ;  /* 0x8000000520207e21 */ /* 0x000fe20008010000 */
[----:B------:R-:W-:Y:S01]  /*3c00*/  FADD.FTZ R33, R33, -UR5 ;  /* 0x8000000521217e21 */ /* 0x000fe20008010000 */
[----:B------:R-:W4:Y:S01]  /*3c10*/  LDCU.64 UR12, c[0x0][0x3e0] ;  /* 0x00007c00ff0c77ac */ /* 0x000f220008000a00 */
[----:B0123--:R-:W-:Y:S01]  /*3c20*/  MOV R13, R41 ;  /* 0x00000029000d7202 */ /* 0x00ffe20000000f00 */
        /* <DEDUP_REMOVED lines=8> */
[----:B----4-:R-:W-:-:S04]  /*3cb0*/  IMAD R21, R11, UR12, RZ ;  /* 0x0000000c0b157c24 */ /* 0x010fc8000f8e02ff */
        /* <DEDUP_REMOVED lines=14> */
.L_x_2351:
[----:B------:R-:W-:Y:S05]  /*3da0*/  BSYNC.RECONVERGENT B1 ;  /* 0x0000000000017941 */ /* 0x000fea0003800200 */
.L_x_2350:
[----:B------:R-:W-:Y:S05]  /*3db0*/  @P4 BRA `(.L_x_2337) ;  /* 0x00000000006c4947 */ /* 0x000fea0003800000 */
[----:B------:R-:W-:Y:S01]  /*3dc0*/  FADD.FTZ R34, R34, -UR5 ;  /* 0x8000000522227e21 */ /* 0x000fe20008010000 */
[----:B------:R-:W-:Y:S01]  /*3dd0*/  FADD.FTZ R35, R35, -UR5 ;  /* 0x8000000523237e21 */ /* 0x000fe20008010000 */
[----:B------:R-:W5:Y:S01]  /*3de0*/  LDCU.64 UR12, c[0x0][0x3e0] ;  /* 0x00007c00ff0c77ac */ /* 0x000f620008000a00 */
[----:B01234-:R-:W-:Y:S01]  /*3df0*/  MOV R13, R41 ;  /* 0x00000029000d7202 */ /* 0x01ffe20000000f00 */
        /* <DEDUP_REMOVED lines=8> */
[----:B-----5:R-:W-:-:S04]  /*3e80*/  IMAD R15, R17, UR12, RZ ;  /* 0x0000000c110f7c24 */ /* 0x020fc8000f8e02ff */
        /* <DEDUP_REMOVED lines=14> */
.L_x_2337:
[----:B------:R-:W-:Y:S05]  /*3f70*/  BSYNC.RECONVERGENT B0 ;  /* 0x0000000000007941 */ /* 0x000fea0003800200 */
.L_x_2321:
[----:B------:R-:W-:Y:S02]  /*3f80*/  UIADD3 UR9, UPT, UPT, UR20, UR9, URZ ;  /* 0x0000000914097290 */ /* 0x000fe4000fffe0ff */
[----:B------:R-:W-:Y:S02]  /*3f90*/  UIADD3 UR4, UPT, UPT, UR4, 0x1, URZ ;  /* 0x0000000104047890 */ /* 0x000fe4000fffe0ff */
[----:B------:R-:W-:-:S09]  /*3fa0*/  UISETP.GE.AND UP1, UPT, UR9, UR7, UPT ;  /* 0x000000070900728c */ /* 0x000fd2000bf26270 */
[----:B------:R-:W-:Y:S05]  /*3fb0*/  BRA.U !UP1, `(.L_x_2352) ;  /* 0xffffffc109b87547 */ /* 0x000fea000b83ffff */
[----:B------:R-:W-:Y:S05]  /*3fc0*/  EXIT ;  /* 0x000000000000794d */ /* 0x000fea0003800000 */
.L_x_2353:
        /* <DEDUP_REMOVED lines=11> */
.L_x_2534:


//--------------------- .text._Z35group_norm_nhwc_fwd_one_pass_kernelI11Fp32IOFp16WLi64ELi4ELi128EEv26Group_norm_nhwc_fwd_params --------------------------
	.section	.text._Z35group_norm_nhwc_fwd_one_pass_kernelI11Fp32IOFp16WLi64ELi4ELi128EEv26Group_norm_nhwc_fwd_params,"ax",@progbits
	.align	128
        .global         _Z35group_norm_nhwc_fwd_one_pass_kernelI11Fp32IOFp16WLi64ELi4ELi128EEv26Group_norm_nhwc_fwd_params
        .type           _Z35group_norm_nhwc_fwd_one_pass_kernelI11Fp32IOFp16WLi64ELi4ELi128EEv26Group_norm_nhwc_fwd_params,@function
        .size           _Z35group_norm_nhwc_fwd_one_pass_kernelI11Fp32IOFp16WLi64ELi4ELi128EEv26Group_norm_nhwc_fwd_params,(.L_x_2535 - _Z35group_norm_nhwc_fwd_one_pass_kernelI11Fp32IOFp16WLi64ELi4ELi128EEv26Group_norm_nhwc_fwd_params)
        .other          _Z35group_norm_nhwc_fwd_one_pass_kernelI11Fp32IOFp16WLi64ELi4ELi128EEv26Group_norm_nhwc_fwd_params,@"STO_CUDA_ENTRY STV_DEFAULT"
_Z35group_norm_nhwc_fwd_one_pass_kernelI11Fp32IOFp16WLi64ELi4ELi128EEv26Group_norm_nhwc_fwd_params:
.text._Z35group_norm_nhwc_fwd_one_pass_kernelI11Fp32IOFp16WLi64ELi4ELi128EEv26Group_norm_nhwc_fwd_params:
        /* <DEDUP_REMOVED lines=34> */
.L_x_2369:
        /* <DEDUP_REMOVED lines=90> */
.L_x_2355:
[----:B------:R-:W-:Y:S05]  /*07c0*/  BSYNC.RECONVERGENT B0 ;  /* 0x0000000000007941 */ /* 0x000fea0003800200 */
.L_x_2354:
        /* <DEDUP_REMOVED lines=16> */
.L_x_2357:
[----:B------:R-:W-:Y:S05]  /*08d0*/  BSYNC.RECONVERGENT B0 ;  /* 0x0000000000007941 */ /* 0x000fea0003800200 */
.L_x_2356:
        /* <DEDUP_REMOVED lines=33> */
.L_x_2360:
[----:B------:R-:W2:Y:S04]  /*0af0*/  LDG.E.STRONG.GPU R10, desc[UR16][R8.64] ;  /* 0x00000010080a7981 */ /* 0x000ea8000c1ef900 */
[----:B--2---:R-:W-:Y:S01]  /*0b00*/  CCTL.IVALL ;  /* 0x00000000ff00798f */ /* 0x004fe20002000000 */
[----:B------:R-:W-:Y:S05]  /*0b10*/  YIELD ;  /* 0x0000000000007946 */ /* 0x000fea0003800000 */
[----:B------:R-:W-:-:S13]  /*0b20*/  ISETP.NE.AND P2, PT, R10, R19, PT ;  /* 0x000000130a00720c */ /* 0x000fda0003f45270 */
[----:B------:R-:W-:Y:S05]  /*0b30*/  @P2 BRA `(.L_x_2360) ;  /* 0xfffffffc00ec2947 */ /* 0x000fea000383ffff */
.L_x_2359:
        /* <DEDUP_REMOVED lines=14> */
.L_x_2362:
        /* <DEDUP_REMOVED lines=60> */
[----:B------:R-:W-:Y:S01]  /*0fe0*/  MOV R10, UR28 ;  /* 0x0000001c000a7c02 */ /* 0x000fe20008000f00 */
[----:B------:R-:W-:Y:S01]  /*0ff0*/  IMAD.U32 R11, RZ, RZ, UR29 ;  /* 0x0000001dff0b7e24 */ /* 0x000fe2000f8e00ff */
[----:B------:R-:W-:-:S03]  /*1000*/  @!UP1 UIMAD.WIDE.U32 UR28, UR25, 0x8, UR18 ;  /* 0x00000008191c98a5 */ /* 0x000fc6000f8e0012 */
        /* <DEDUP_REMOVED lines=28> */
.L_x_2361:
[----:B------:R-:W-:-:S04]  /*11d0*/  LOP3.LUT R8, R0, 0x7, RZ, 0xc0, !PT ;  /* 0x0000000700087812 */ /* 0x000fc800078ec0ff */
[----:B------:R-:W-:-:S13]  /*11e0*/  ISETP.NE.AND P1, PT, R8, RZ, PT ;  /* 0x000000ff0800720c */ /* 0x000fda0003f25270 */
[----:B------:R-:W-:Y:S05]  /*11f0*/  @!P1 BRA `(.L_x_2358) ;  /* 0x0000000400689947 */ /* 0x000fea0003800000 */
[----:B------:R-:W-:-:S04]  /*1200*/  LOP3.LUT R20, R0, 0x3, RZ, 0xc0, !PT ;  /* 0x0000000300147812 */ /* 0x000fc800078ec0ff */
        /* <DEDUP_REMOVED lines=48> */
.L_x_2363:
        /* <DEDUP_REMOVED lines=27> */
.L_x_2364:
        /* <DEDUP_REMOVED lines=13> */
.L_x_2365:
[----:B------:R-:W-:Y:S05]  /*1790*/  BSYNC.RECONVERGENT B0 ;  /* 0x0000000000007941 */ /* 0x000fea0003800200 */
.L_x_2358:
[----:B------:R-:W4:Y:S01]  /*17a0*/  S2UR UR10, SR_CgaCtaId ;  /* 0x00000000000a79c3 */ /* 0x000f220000008800 */
[----:B------:R-:W5:Y:S01]  /*17b0*/  LDCU UR11, c[0x0][0x414] ;  /* 0x00008280ff0b77ac */ /* 0x000f620008000800 */
[----:B------:R-:W-:Y:S01]  /*17c0*/  IMAD.SHL.U32 R20, R2, 0x2, RZ ;  /* 0x0000000202147824 */ /* 0x000fe200078e00ff */
[----:B------:R-:W-:Y:S01]  /*17d0*/  MOV R21, UR9 ;  /* 0x0000000900157c02 */ /* 0x000fe20008000f00 */
[----:B------:R-:W-:-:S03]  /*17e0*/  UMOV UR5, 0x400 ;  /* 0x0000040000057882 */ /* 0x000fc60000000000 */
[----:B------:R-:W-:Y:S01]  /*17f0*/  LOP3.LUT R20, R20, 0x2, RZ, 0xc0, !PT ;  /* 0x0000000214147812 */ /* 0x000fe200078ec0ff */
[----:B-12---:R-:W1:Y:S03]  /*1800*/  @P0 LDC.64 R18, c[0x0][0x388] ;  /* 0x0000e200ff120b82 */ /* 0x006e660000000a00 */
[----:B------:R-:W-:-:S05]  /*1810*/  IADD3 R7, PT, PT, R20, R7, RZ ;  /* 0x0000000714077210 */ /* 0x000fca0007ffe0ff */
        /* <DEDUP_REMOVED lines=23> */
[C---:B-1----:R-:W-:Y:S01]  /*1990*/  FADD.FTZ R9, -R24.reuse, R16 ;  /* 0x0000001018097221 */ /* 0x042fe20000010100 */
[----:B------:R-:W-:Y:S01]  /*19a0*/  FADD.FTZ R17, -R24, R17 ;  /* 0x0000001118117221 */ /* 0x000fe20000010100 */
        /* <DEDUP_REMOVED lines=25> */
.L_x_2366:
        /* <DEDUP_REMOVED lines=12> */
.L_x_2368:
[----:B------:R-:W-:Y:S05]  /*1c00*/  BSYNC.RECONVERGENT B0 ;  /* 0x0000000000007941 */ /* 0x000fea0003800200 */
.L_x_2367:
[----:B------:R-:W-:Y:S02]  /*1c10*/  UIADD3 UR9, UPT, UPT, UR21, UR9, URZ ;  /* 0x0000000915097290 */ /* 0x000fe4000fffe0ff */
[----:B------:R-:W-:Y:S02]  /*1c20*/  UIADD3 UR4, UPT, UPT, UR4, 0x1, URZ ;  /* 0x0000000104047890 */ /* 0x000fe4000fffe0ff */
[----:B------:R-:W-:-:S09]  /*1c30*/  UISETP.GE.AND UP0, UPT, UR9, UR7, UPT ;  /* 0x000000070900728c */ /* 0x000fd2000bf06270 */
[----:B------:R-:W-:Y:S05]  /*1c40*/  BRA.U !UP0, `(.L_x_2369) ;  /* 0xffffffe508747547 */ /* 0x000fea000b83ffff */
[----:B------:R-:W-:Y:S05]  /*1c50*/  EXIT ;  /* 0x000000000000794d */ /* 0x000fea0003800000 */
.L_x_2370:
        /* <DEDUP_REMOVED lines=10> */
.L_x_2535:


//--------------------- .text._Z35group_norm_nhwc_fwd_one_pass_kernelI11Fp32IOFp16WLi128ELi4ELi128EEv26Group_norm_nhwc_fwd_params --------------------------
	.section	.text._Z35group_norm_nhwc_fwd_one_pass_kernelI11Fp32IOFp16WLi128ELi4ELi128EEv26Group_norm_nhwc_fwd_params,"ax",@progbits
	.align	128
        .global         _Z35group_norm_nhwc_fwd_one_pass_kernelI11Fp32IOFp16WLi128ELi4ELi128EEv26Group_norm_nhwc_fwd_params
        .type           _Z35group_norm_nhwc_fwd_one_pass_kernelI11Fp32IOFp16WLi128ELi4ELi128EEv26Group_norm_nhwc_fwd_params,@function
        .size           _Z35group_norm_nhwc_fwd_one_pass_kernelI11Fp32IOFp16WLi128ELi4ELi128EEv26Group_norm_nhwc_fwd_params,(.L_x_2536 - _Z35group_norm_nhwc_fwd_one_pass_kernelI11Fp32IOFp16WLi128ELi4ELi128EEv26Group_norm_nhwc_fwd_params)
        .other          _Z35group_norm_nhwc_fwd_one_pass_kernelI11Fp32IOFp16WLi128ELi4ELi128EEv26Group_norm_nhwc_fwd_params,@"STO_CUDA_ENTRY STV_DEFAULT"
_Z35group_norm_nhwc_fwd_one_pass_kernelI11Fp32IOFp16WLi128ELi4ELi128EEv26Group_norm_nhwc_fwd_params:
.text._Z35group_norm_nhwc_fwd_one_pass_kernelI11Fp32IOFp16WLi128ELi4ELi128EEv26Group_norm_nhwc_fwd_params:
        /* <DEDUP_REMOVED lines=26> */
.L_x_2390:
        /* <DEDUP_REMOVED lines=116> */
.L_x_2372:
[----:B------:R-:W-:Y:S05]  /*08e0*/  BSYNC.RECONVERGENT B0 ;  /* 0x0000000000007941 */ /* 0x000fea0003800200 */
.L_x_2371:
        /* <DEDUP_REMOVED lines=16> */
.L_x_2374:
[----:B------:R-:W-:Y:S05]  /*09f0*/  BSYNC.RECONVERGENT B0 ;  /* 0x0000000000007941 */ /* 0x000fea0003800200 */
.L_x_2373:
        /* <DEDUP_REMOVED lines=33> */
.L_x_2377:
[----:B------:R-:W2:Y:S04]  /*0c10*/  LDG.E.STRONG.GPU R6, desc[UR14][R4.64] ;  /* 0x0000000e04067981 */ /* 0x000ea8000c1ef900 */
[----:B--2---:R-:W-:Y:S01]  /*0c20*/  CCTL.IVALL ;  /* 0x00000000ff00798f */ /* 0x004fe20002000000 */
[----:B------:R-:W-:Y:S05]  /*0c30*/  YIELD ;  /* 0x0000000000007946 */ /* 0x000fea0003800000 */
[----:B------:R-:W-:-:S13]  /*0c40*/  ISETP.NE.AND P4, PT, R6, R9, PT ;  /* 0x000000090600720c */ /* 0x000fda0003f85270 */
[----:B------:R-:W-:Y:S05]  /*0c50*/  @P4 BRA `(.L_x_2377) ;  /* 0xfffffffc00ec4947 */ /* 0x000fea000383ffff */
.L_x_2376:
        /* <DEDUP_REMOVED lines=15> */
.L_x_2379:
        /* <DEDUP_REMOVED lines=91> */
.L_x_2378:
        /* <DEDUP_REMOVED lines=35> */
[----:B------:R-:W-:-:S03]  /*1530*/  MOV R5, UR11 ;  /* 0x0000000b00057c02 */ /* 0x000fc60008000f00 */
[----:B------:R-:W2:Y:S04]  /*1540*/  @!P4 LDG.E.64 R6, desc[UR14][R6.64] ;  /* 0x0000000e0606c981 */ /* 0x000ea8000c1e1b00 */
[----:B------:R-:W3:Y:S02]  /*1550*/  @!P5 LDG.E.64 R4, desc[UR14][R4.64] ;  /* 0x0000000e0404d981 */ /* 0x000ee4000c1e1b00 */
        /* <DEDUP_REMOVED lines=15> */
.L_x_2380:
        /* <DEDUP_REMOVED lines=19> */
[----:B------:R-:W2:Y:S01]  /*1780*/  @!P2 LDG.E.64 R6, desc[UR14][R6.64] ;  /* 0x0000000e0606a981 */ /* 0x000ea2000c1e1b00 */
[----:B------:R-:W-:-:S05]  /*1790*/  IMAD.U32 R9, RZ, RZ, UR5 ;  /* 0x00000005ff097e24 */ /* 0x000fca000f8e00ff */
[----:B------:R-:W-:-:S04]  /*17a0*/  IADD3 R9, PT, PT, R9, 0x2, RZ ;  /* 0x0000000209097810 */ /* 0x000fc80007ffe0ff */
[----:B------:R-:W-:Y:S01]  /*17b0*/  R2UR UR5, R9 ;  /* 0x00000000090572ca */ /* 0x000fe200000e0000 */
[----:B0--3--:R-:W-:Y:S01]  /*17c0*/  @!P4 FADD.FTZ R18, R18, R4 ;  /* 0x000000041212c221 */ /* 0x009fe20000010000 */
[----:B------:R-:W-:-:S03]  /*17d0*/  @!P4 FADD.FTZ R19, R19, R5 ;  /* 0x000000051313c221 */ /* 0x000fc60000010000 */
[----:B--2---:R-:W-:Y:S01]  /*17e0*/  @!P2 FADD.FTZ R18, R18, R6 ;  /* 0x000000061212a221 */ /* 0x004fe20000010000 */
[----:B------:R-:W-:-:S09]  /*17f0*/  @!P2 FADD.FTZ R19, R19, R7 ;  /* 0x000000071313a221 */ /* 0x000fd20000010000 */
.L_x_2381:
        /* <DEDUP_REMOVED lines=13> */
.L_x_2382:
[----:B------:R-:W-:Y:S05]  /*18d0*/  BSYNC.RECONVERGENT B0 ;  /* 0x0000000000007941 */ /* 0x000fea0003800200 */
.L_x_2375:
        /* <DEDUP_REMOVED lines=11> */
[----:B------:R-:W-:-:S04]  /*1990*/  LOP3.LUT R9, R9, 0x2, RZ, 0xc0, !PT ;  /* 0x0000000209097812 */ /* 0x000fc800078ec0ff */
[----:B------:R-:W-:Y:S01]  /*19a0*/  IADD3 R23, PT, PT, R9, R8, RZ ;  /* 0x0000000809177210 */ /* 0x000fe20007ffe0ff */
        /* <DEDUP_REMOVED lines=20> */
[----:B------:R-:W-:-:S06]  /*1af0*/  IMAD.MOV.U32 R5, RZ, RZ, 0x3f800000 ;  /* 0x3f800000ff057424 */ /* 0x000fcc00078e00ff */
        /* <DEDUP_REMOVED lines=32> */
.L_x_2386:
[----:B------:R-:W-:Y:S05]  /*1d00*/  BSYNC.RECONVERGENT B1 ;  /* 0x0000000000017941 */ /* 0x000fea0003800200 */
.L_x_2385:
        /* <DEDUP_REMOVED lines=18> */
.L_x_2384:
        /* <DEDUP_REMOVED lines=30> */
.L_x_2389:
[----:B------:R-:W-:Y:S05]  /*2010*/  BSYNC.RECONVERGENT B1 ;  /* 0x0000000000017941 */ /* 0x000fea0003800200 */
.L_x_2388:
        /* <DEDUP_REMOVED lines=31> */
.L_x_2387:
[----:B------:R-:W-:Y:S05]  /*2210*/  BSYNC.RECONVERGENT B0 ;  /* 0x0000000000007941 */ /* 0x000fea0003800200 */
.L_x_2383:
[----:B------:R-:W-:Y:S02]  /*2220*/  UIADD3 UR8, UPT, UPT, UR19, UR8, URZ ;  /* 0x0000000813087290 */ /* 0x000fe4000fffe0ff */
[----:B------:R-:W-:Y:S02]  /*2230*/  UIADD3 UR4, UPT, UPT, UR4, 0x1, URZ ;  /* 0x0000000104047890 */ /* 0x000fe4000fffe0ff */
[----:B------:R-:W-:-:S09]  /*2240*/  UISETP.GE.AND UP1, UPT, UR8, UR7, UPT ;  /* 0x000000070800728c */ /* 0x000fd2000bf26270 */
[----:B------:R-:W-:Y:S05]  /*2250*/  BRA.U !UP1, `(.L_x_2390) ;  /* 0xffffffdd09d07547 */ /* 0x000fea000b83ffff */
[----:B------:R-:W-:Y:S05]  /*2260*/  EXIT ;  /* 0x000000000000794d */ /* 0x000fea0003800000 */
.L_x_2391:
        /* <DEDUP_REMOVED lines=9> */
.L_x_2536:


//--------------------- .text._Z35group_norm_nhwc_fwd_one_pass_kernelI11Fp32IOFp16WLi256ELi4ELi128EEv26Group_norm_nhwc_fwd_params --------------------------
	.section	.text._Z35group_norm_nhwc_fwd_one_pass_kernelI11Fp32IOFp16WLi256ELi4ELi128EEv26Group_norm_nhwc_fwd_params,"ax",@progbits
	.align	128
        .global         _Z35group_norm_nhwc_fwd_one_pass_kernelI11Fp32IOFp16WLi256ELi4ELi128EEv26Group_norm_nhwc_fwd_params
        .type           _Z35group_norm_nhwc_fwd_one_pass_kernelI11Fp32IOFp16WLi256ELi4ELi128EEv26Group_norm_nhwc_fwd_params,@function
        .size           _Z35group_norm_nhwc_fwd_one_pass_kernelI11Fp32IOFp16WLi256ELi4ELi128EEv26Group_norm_nhwc_fwd_params,(.L_x_2537 - _Z35group_norm_nhwc_fwd_one_pass_kernelI11Fp32IOFp16WLi256ELi4ELi128EEv26Group_norm_nhwc_fwd_params)
        .other          _Z35group_norm_nhwc_fwd_one_pass_kernelI11Fp32IOFp16WLi256ELi4ELi128EEv26Group_norm_nhwc_fwd_params,@"STO_CUDA_ENTRY STV_DEFAULT"
_Z35group_norm_nhwc_fwd_one_pass_kernelI11Fp32IOFp16WLi256ELi4ELi128EEv26Group_norm_nhwc_fwd_params:
.text._Z35group_norm_nhwc_fwd_one_pass_kernelI11Fp32IOFp16WLi256ELi4ELi128EEv26Group_norm_nhwc_fwd_params:
        /* <DEDUP_REMOVED lines=35> */
.L_x_2419:
[----:B0-----:R-:W0:Y:S01]  /*0230*/  LDCU UR5, c[0x0][0x3f8] ;  /* 0x00007f00ff0577ac */ /* 0x001e220008000800 */
[----:B--2---:R-:W-:Y:S01]  /*0240*/  IABS R8, UR9 ;  /* 0x0000000900087c13 */ /* 0x004fe20008000000 */
[----:B------:R-:W-:Y:S01]  /*0250*/  VIADD R13, R2, 0x80 ;  /* 0x00000080020d7836 */ /* 0x000fe20000000000 */
[----:B-1----:R-:W1:Y:S02]  /*0260*/  LDCU.64 UR18, c[0x0][0x3e8] ;  /* 0x00007d00ff1277ac */ /* 0x002e640008000a00 */
        /* <DEDUP_REMOVED lines=24> */
[----:B------:R-:W-:Y:S02]  /*03f0*/  PLOP3.LUT P1, PT, PT, PT, UP1, 0x80, 0x8 ;  /* 0x000000000008781c */ /* 0x000fe40003f2f018 */
[----:B0-----:R-:W-:Y:S02]  /*0400*/  MOV R11, UR12 ;  /* 0x0000000c000b7c02 */ /* 0x001fe40008000f00 */
[----:B------:R-:W-:Y:S02]  /*0410*/  @!UP1 UIADD3 UR11, UPT, UPT, UR11, 0x1, URZ ;  /* 0x000000010b0b9890 */ /* 0x000fe4000fffe0ff */
[----:B------:R-:W-:-:S07]  /*0420*/  UISETP.GE.AND UP1, UPT, UR10, URZ, UPT ;  /* 0x000000ff0a00728c */ /* 0x000fce000bf26270 */
[----:B------:R-:W-:-:S04]  /*0430*/  @!P1 IADD3 R3, PT, PT, R3, -R6, RZ ;  /* 0x8000000603039210 */ /* 0x000fc80007ffe0ff */
        /* <DEDUP_REMOVED lines=29> */
[----:B------:R-:W-:Y:S01]  /*0610*/  @!P1 IMAD R7, R13, R7, R12 ;  /* 0x000000070d079224 */ /* 0x000fe200078e020c */
[----:B------:R-:W-:Y:S02]  /*0620*/  IADD3 R11, PT, PT, R9, UR5, RZ ;  /* 0x00000005090b7c10 */ /* 0x000fe4000fffe0ff */
[-C--:B------:R-:W-:Y:S02]  /*0630*/  @!P2 MOV R10, R8.reuse ;  /* 0x00000008000aa202 */ /* 0x080fe40000000f00 */
[----:B------:R-:W-:Y:S02]  /*0640*/  @!P1 MOV R16, R8 ;  /* 0x0000000800109202 */ /* 0x000fe40000000f00 */
[----:B------:R-:W-:Y:S01]  /*0650*/  @!P1 MOV R17, R11 ;  /* 0x0000000b00119202 */ /* 0x000fe20000000f00 */
[----:B------:R-:W-:-:S04]  /*0660*/  @!P2 IMAD.WIDE.U32 R14, R3, R14, R10 ;  /* 0x0000000e030ea225 */ /* 0x000fc800078e000a */
[----:B------:R-:W-:Y:S01]  /*0670*/  @!P1 IMAD.WIDE.U32 R16, R13, R6, R16 ;  /* 0x000000060d109225 */ /* 0x000fe200078e0010 */
[----:B------:R-:W-:Y:S01]  /*0680*/  @!P2 IADD3 R20, PT, PT, R15, R20, RZ ;  /* 0x000000140f14a210 */ /* 0x000fe20007ffe0ff */
[----:B------:R-:W1:Y:S01]  /*0690*/  @!P3 LDC.64 R12, c[0x0][0x3e0] ;  /* 0x0000f800ff0cbb82 */ /* 0x000e620000000a00 */
[----:B--2---:R-:W-:Y:S01]  /*06a0*/  @!P2 LEA R18, P5, R14, R18, 0x2 ;  /* 0x000000120e12a211 */ /* 0x004fe200078a10ff */
[----:B------:R-:W-:Y:S01]  /*06b0*/  VIADD R3, R2, 0xc0 ;  /* 0x000000c002037836 */ /* 0x000fe20000000000 */
[----:B------:R-:W-:Y:S02]  /*06c0*/  @!P1 IADD3 R7, PT, PT, R17, R7, RZ ;  /* 0x0000000711079210 */ /* 0x000fe40007ffe0ff */
[----:B------:R-:W-:Y:S02]  /*06d0*/  @!P2 LEA.HI.X R19, R14, R19, R20, 0x2, P5 ;  /* 0x000000130e13a211 */ /* 0x000fe400028f1414 */
[----:B------:R-:W-:Y:S01]  /*06e0*/  ISETP.GE.U32.AND P4, PT, R3, UR18, PT ;  /* 0x0000001203007c0c */ /* 0x000fe2000bf86070 */
[----:B------:R-:W2:Y:S01]  /*06f0*/  @!P3 LDC.64 R14, c[0x0][0x390] ;  /* 0x0000e400ff0ebb82 */ /* 0x000ea20000000a00 */
[----:B------:R-:W-:-:S02]  /*0700*/  SHF.R.S32.HI R6, RZ, 0x1f, R3 ;  /* 0x0000001fff067819 */ /* 0x000fc40000011403 */
[----:B0-----:R-:W-:Y:S02]  /*0710*/  @!P1 LEA R4, P5, R16, R4, 0x2 ;  /* 0x0000000410049211 */ /* 0x001fe400078a10ff */
[----:B------:R-:W-:Y:S02]  /*0720*/  ISETP.GE.AND.EX P4, PT, R6, UR19, PT, P4 ;  /* 0x0000001306007c0c */ /* 0x000fe4000bf86340 */
[----:B------:R-:W-:Y:S01]  /*0730*/  @!P1 LEA.HI.X R5, R16, R5, R7, 0x2, P5 ;  /* 0x0000000510059211 */ /* 0x000fe200028f1407 */
[----:B------:R-:W-:Y:S01]  /*0740*/  @!P3 IMAD.MOV.U32 R16, RZ, RZ, R8 ;  /* 0x000000ffff10b224 */ /* 0x000fe200078e0008 */
[----:B------:R-:W-:Y:S01]  /*0750*/  @!P3 MOV R17, R11 ;  /* 0x0000000b0011b202 */ /* 0x000fe20000000f00 */
[----:B-1----:R-:W-:-:S08]  /*0760*/  @!P3 IMAD R7, R25, R12, RZ ;  /* 0x0000000c1907b224 */ /* 0x002fd000078e02ff */
[----:B------:R-:W0:Y:S01]  /*0770*/  @!P4 LDC.64 R20, c[0x0][0x3e0] ;  /* 0x0000f800ff14cb82 */ /* 0x000e220000000a00 */
[----:B------:R-:W-:-:S04]  /*0780*/  @!P3 IMAD.WIDE.U32 R16, R2, R12, R16 ;  /* 0x0000000c0210b225 */ /* 0x000fc800078e0010 */
[----:B------:R-:W-:Y:S01]  /*0790*/  @!P3 IMAD R7, R2, R13, R7 ;  /* 0x0000000d0207b224 */ /* 0x000fe200078e0207 */
[----:B--2---:R-:W-:Y:S02]  /*07a0*/  @!P3 LEA R14, P5, R16, R14, 0x2 ;  /* 0x0000000e100eb211 */ /* 0x004fe400078a10ff */
[----:B------:R-:W-:Y:S02]  /*07b0*/  CS2R R12, SRZ ;  /* 0x00000000000c7805 */ /* 0x000fe4000001ff00 */
[----:B------:R-:W-:-:S04]  /*07c0*/  @!P3 IADD3 R7, PT, PT, R17, R7, RZ ;  /* 0x000000071107b210 */ /* 0x000fc80007ffe0ff */
[----:B------:R1:W2:Y:S01]  /*07d0*/  @!P2 LDG.E.64 R12, desc[UR16][R18.64] ;  /* 0x00000010120ca981 */ /* 0x0002a2000c1e1b00 */
[----:B------:R-:W-:Y:S02]  /*07e0*/  @!P3 LEA.HI.X R15, R16, R15, R7, 0x2, P5 ;  /* 0x0000000f100fb211 */ /* 0x000fe400028f1407 */
[----:B------:R-:W3:Y:S01]  /*07f0*/  @!P4 LDC.64 R16, c[0x0][0x390] ;  /* 0x0000e400ff10cb82 */ /* 0x000ee20000000a00 */
[----:B------:R-:W-:Y:S01]  /*0800*/  @!P4 MOV R7, R11 ;  /* 0x0000000b0007c202 */ /* 0x000fe20000000f00 */
[----:B0-----:R-:W-:Y:S01]  /*0810*/  @!P4 IMAD R22, R6, R20, RZ ;  /* 0x000000140616c224 */ /* 0x001fe200078e02ff */
[----:B------:R-:W-:Y:S02]  /*0820*/  @!P4 MOV R6, R8 ;  /* 0x000000080006c202 */ /* 0x000fe40000000f00 */
[----:B-1----:R-:W-:Y:S01]  /*0830*/  CS2R R18, SRZ ;  /* 0x0000000000127805 */ /* 0x002fe2000001ff00 */
[C---:B------:R-:W-:Y:S02]  /*0840*/  @!P4 IMAD R22, R3.reuse, R21, R22 ;  /* 0x000000150316c224 */ /* 0x040fe400078e0216 */
[----:B------:R-:W-:-:S03]  /*0850*/  @!P4 IMAD.WIDE.U32 R20, R3, R20, R6 ;  /* 0x000000140314c225 */ /* 0x000fc600078e0006 */
[----:B------:R0:W4:Y:S01]  /*0860*/  @!P3 LDG.E.64 R18, desc[UR16][R14.64] ;  /* 0x000000100e12b981 */ /* 0x000122000c1e1b00 */
[----:B------:R-:W-:Y:S01]  /*0870*/  @!P4 IMAD.IADD R22, R21, 0x1, R22 ;  /* 0x000000011516c824 */ /* 0x000fe200078e0216 */
[C---:B---3--:R-:W-:Y:S02]  /*0880*/  @!P4 LEA R6, P2, R20.reuse, R16, 0x2 ;  /* 0x000000101406c211 */ /* 0x048fe400078410ff */
[----:B0-----:R-:W-:Y:S02]  /*0890*/  CS2R R14, SRZ ;  /* 0x00000000000e7805 */ /* 0x001fe4000001ff00 */
[----:B------:R-:W-:Y:S02]  /*08a0*/  @!P4 LEA.HI.X R7, R20, R17, R22, 0x2, P2 ;  /* 0x000000111407c211 */ /* 0x000fe400010f1416 */
[----:B------:R-:W-:Y:S02]  /*08b0*/  CS2R R16, SRZ ;  /* 0x0000000000107805 */ /* 0x000fe4000001ff00 */
[----:B------:R-:W3:Y:S04]  /*08c0*/  @!P1 LDG.E.64 R14, desc[UR16][R4.64] ;  /* 0x00000010040e9981 */ /* 0x000ee8000c1e1b00 */
[----:B------:R0:W5:Y:S01]  /*08d0*/  @!P4 LDG.E.64 R16, desc[UR16][R6.64] ;  /* 0x000000100610c981 */ /* 0x000162000c1e1b00 */
[----:B------:R-:W-:-:S02]  /*08e0*/  ISETP.GT.AND P2, PT, R27, 0x1e, PT ;  /* 0x0000001e1b00780c */ /* 0x000fc40003f44270 */
        /* <DEDUP_REMOVED lines=50> */
.L_x_2393:
[----:B------:R-:W-:Y:S05]  /*0c10*/  BSYNC.RECONVERGENT B0 ;  /* 0x0000000000007941 */ /* 0x000fea0003800200 */
.L_x_2392:
        /* <DEDUP_REMOVED lines=17> */
.L_x_2395:
[----:B------:R-:W-:Y:S05]  /*0d30*/  BSYNC.RECONVERGENT B0 ;  /* 0x0000000000007941 */ /* 0x000fea0003800200 */
.L_x_2394:
        /* <DEDUP_REMOVED lines=18> */
[----:B------:R-:W-:-:S06]  /*0e60*/  UIMAD.WIDE.U32 UR12, UR12, 0x8, UR18 ;  /* 0x000000080c0c78a5 */ /* 0x000fcc000f8e0012 */
[----:B-1----:R-:W-:Y:S01]  /*0e70*/  IMAD.U32 R7, RZ, RZ, UR13 ;  /* 0x0000000dff077e24 */ /* 0x002fe2000f8e00ff */
        /* <DEDUP_REMOVED lines=13> */
.L_x_2398:
[----:B----4-:R-:W2:Y:S04]  /*0f50*/  LDG.E.STRONG.GPU R3, desc[UR16][R4.64] ;  /* 0x0000001004037981 */ /* 0x010ea8000c1ef900 */
[----:B--2---:R-:W-:Y:S01]  /*0f60*/  CCTL.IVALL ;  /* 0x00000000ff00798f */ /* 0x004fe20002000000 */
[----:B------:R-:W-:Y:S05]  /*0f70*/  YIELD ;  /* 0x0000000000007946 */ /* 0x000fea0003800000 */
[----:B------:R-:W-:-:S13]  /*0f80*/  ISETP.NE.AND P4, PT, R3, R22, PT ;  /* 0x000000160300720c */ /* 0x000fda0003f85270 */
[----:B------:R-:W-:Y:S05]  /*0f90*/  @P4 BRA `(.L_x_2398) ;  /* 0xfffffffc00ec4947 */ /* 0x000fea000383ffff */
.L_x_2397:
        /* <DEDUP_REMOVED lines=14> */
.L_x_2400:
[----:B------:R-:W-:Y:S01]  /*1080*/  ISETP.EQ.OR P2, PT, RZ, UR23, P3 ;  /* 0x00000017ff007c0c */ /* 0x000fe20009f42670 */
[----:B------:R-:W-:-:S06]  /*1090*/  UIADD3 UR26, UPT, UPT, UR5, 0x1, URZ ;  /* 0x00000001051a7890 */ /* 0x000fcc000fffe0ff */
[----:B----4-:R-:W-:-:S04]  /*10a0*/  MOV R3, UR26 ;  /* 0x0000001a00037c02 */ /* 0x010fc80008000f00 */
[----:B------:R-:W-:Y:S02]  /*10b0*/  ISETP.EQ.OR P4, PT, R3, UR20, P3 ;  /* 0x0000001403007c0c */ /* 0x000fe40009f82670 */
[----:B------:R-:W-:-:S05]  /*10c0*/  VOTEU.ALL UP1, P2 ;  /* 0x0000000000ff7886 */ /* 0x000fca0001020000 */
[----:B------:R-:W-:-:S06]  /*10d0*/  @!UP1 UIMAD.WIDE.U32 UR26, UR11, 0x8, UR18 ;  /* 0x000000080b1a98a5 */ /* 0x000fcc000f8e0012 */
[----:B------:R-:W-:Y:S01]  /*10e0*/  MOV R4, UR26 ;  /* 0x0000001a00047c02 */ /* 0x000fe20008000f00 */
[----:B------:R-:W-:Y:S01]  /*10f0*/  VOTEU.ALL UP1, P4 ;  /* 0x0000000000ff7886 */ /* 0x000fe20002020000 */
[----:B------:R-:W-:-:S04]  /*1100*/  MOV R5, UR27 ;  /* 0x0000001b00057c02 */ /* 0x000fc80008000f00 */
[----:B------:R-:W-:Y:S02]  /*1110*/  @!UP1 UIMAD.WIDE.U32 UR26, UR22, 0x8, UR18 ;  /* 0x00000008161a98a5 */ /* 0x000fe4000f8e0012 */
[----:B------:R-:W0:Y:S04]  /*1120*/  @!P2 LDG.E.64 R4, desc[UR16][R4.64] ;  /* 0x000000100404a981 */ /* 0x000e28000c1e1b00 */
[----:B------:R-:W-:Y:S01]  /*1130*/  IMAD.U32 R6, RZ, RZ, UR26 ;  /* 0x0000001aff067e24 */ /* 0x000fe2000f8e00ff */
[----:B-1----:R-:W-:-:S06]  /*1140*/  MOV R7, UR27 ;  /* 0x0000001b00077c02 */ /* 0x002fcc0008000f00 */
        /* <DEDUP_REMOVED lines=25> */
[----:B------:R-:W-:-:S06]  /*12e0*/  MOV R3, UR26 ;  /* 0x0000001a00037c02 */ /* 0x000fcc0008000f00 */
[----:B------:R-:W-:-:S05]  /*12f0*/  VOTEU.ALL UP1, P4 ;  /* 0x0000000000ff7886 */ /* 0x000fca0002020000 */
[----:B------:R-:W-:-:S06]  /*1300*/  @!UP1 UIMAD.WIDE.U32 UR26, UR14, 0x8, UR18 ;  /* 0x000000080e1a98a5 */ /* 0x000fcc000f8e0012 */
[----:B------:R-:W-:Y:S01]  /*1310*/  IMAD.U32 R6, RZ, RZ, UR26 ;  /* 0x0000001aff067e24 */ /* 0x000fe2000f8e00ff */
        /* <DEDUP_REMOVED lines=11> */
[----:B------:R-:W-:-:S06]  /*13d0*/  MOV R23, UR27 ;  /* 0x0000001b00177c02 */ /* 0x000fcc0008000f00 */
[----:B------:R-:W2:Y:S01]  /*13e0*/  @!P2 LDG.E.64 R22, desc[UR16][R22.64] ;  /* 0x000000101616a981 */ /* 0x000ea2000c1e1b00 */
[----:B---3--:R-:W-:Y:S01]  /*13f0*/  @!P6 FADD.FTZ R20, R20, R4 ;  /* 0x000000041414e221 */ /* 0x008fe20000010000 */
[----:B------:R-:W-:Y:S01]  /*1400*/  @!P6 FADD.FTZ R21, R21, R5 ;  /* 0x000000051515e221 */ /* 0x000fe20000010000 */
[----:B------:R-:W-:Y:S01]  /*1410*/  ISETP.EQ.OR P6, PT, R3, UR20, P3 ;  /* 0x0000001403007c0c */ /* 0x000fe20009fc2670 */
[----:B------:R-:W-:-:S05]  /*1420*/  IMAD.U32 R3, RZ, RZ, UR26 ;  /* 0x0000001aff037e24 */ /* 0x000fca000f8e00ff */
[----:B------:R-:W-:-:S07]  /*1430*/  ISETP.EQ.OR P5, PT, R3, UR20, P3 ;  /* 0x0000001403007c0c */ /* 0x000fce0009fa2670 */
[----:B------:R-:W-:-:S05]  /*1440*/  VOTEU.ALL UP1, P6 ;  /* 0x0000000000ff7886 */ /* 0x000fca0003020000 */
[----:B------:R-:W-:Y:S01]  /*1450*/  @!UP1 UIMAD.WIDE.U32 UR26, UR24, 0x8, UR18 ;  /* 0x00000008181a98a5 */ /* 0x000fe2000f8e0012 */
[----:B------:R-:W-:-:S05]  /*1460*/  VOTEU.ALL UP1, P5 ;  /* 0x0000000000ff7886 */ /* 0x000fca0002820000 */
[----:B------:R-:W-:Y:S02]  /*1470*/  MOV R4, UR26 ;  /* 0x0000001a00047c02 */ /* 0x000fe40008000f00 */
        /* <DEDUP_REMOVED lines=27> */
.L_x_2399:
[----:B----4-:R-:W-:-:S04]  /*1630*/  LOP3.LUT R3, R0, 0x7, RZ, 0xc0, !PT ;  /* 0x0000000700037812 */ /* 0x010fc800078ec0ff */
[----:B------:R-:W-:-:S13]  /*1640*/  ISETP.NE.AND P2, PT, R3, RZ, PT ;  /* 0x000000ff0300720c */ /* 0x000fda0003f45270 */
[----:B------:R-:W-:Y:S05]  /*1650*/  @!P2 BRA `(.L_x_2396) ;  /* 0x00000004006ca947 */ /* 0x000fea0003800000 */
[----:B------:R-:W-:-:S05]  /*1660*/  VIADD R3, R3, 0xffffffff ;  /* 0xffffffff03037836 */ /* 0x000fca0000000000 */
[----:B------:R-:W-:-:S13]  /*1670*/  ISETP.GE.U32.AND P2, PT, R3, 0x3, PT ;  /* 0x000000030300780c */ /* 0x000fda0003f46070 */
[----:B------:R-:W-:Y:S05]  /*1680*/  @!P2 BRA `(.L_x_2401) ;  /* 0x0000000000b8a947 */ /* 0x000fea0003800000 */
[----:B------:R-:W-:Y:S01]  /*1690*/  MOV R3, UR5 ;  /* 0x0000000500037c02 */ /* 0x000fe20008000f00 */
[----:B------:R-:W-:-:S03]  /*16a0*/  UIADD3 UR11, UPT, UPT, UR5, 0x1, URZ ;  /* 0x00000001050b7890 */ /* 0x000fc6000fffe0ff */
[----:B------:R-:W-:-:S03]  /*16b0*/  ISETP.EQ.OR P2, PT, R3, UR20, P3 ;  /* 0x0000001403007c0c */ /* 0x000fc60009f42670 */
[----:B------:R-:W-:-:S04]  /*16c0*/  MOV R3, UR11 ;  /* 0x0000000b00037c02 */ /* 0x000fc80008000f00 */
[----:B------:R-:W-:-:S06]  /*16d0*/  ISETP.EQ.OR P4, PT, R3, UR20, P3 ;  /* 0x0000001403007c0c */ /* 0x000fcc0009f82670 */
[----:B------:R-:W-:-:S05]  /*16e0*/  VOTEU.ALL UP1, P2 ;  /* 0x0000000000ff7886 */ /* 0x000fca0001020000 */
[----:B------:R-:W-:Y:S02]  /*16f0*/  @!UP1 UIMAD UR12, UR5, UR21, UR6 ;  /* 0x00000015050c92a4 */ /* 0x000fe4000f8e0206 */
[----:B------:R-:W-:Y:S02]  /*1700*/  VOTEU.ALL UP2, P4 ;  /* 0x0000000000ff7886 */ /* 0x000fe40002040000 */
[----:B------:R-:W-:-:S03]  /*1710*/  @!UP1 UIMAD.WIDE.U32 UR12, UR12, 0x8, UR18 ;  /* 0x000000080c0c98a5 */ /* 0x000fc6000f8e0012 */
[----:B------:R-:W-:-:S03]  /*1720*/  @!UP2 UIMAD UR11, UR11, UR21, UR6 ;  /* 0x000000150b0ba2a4 */ /* 0x000fc6000f8e0206 */
        /* <DEDUP_REMOVED lines=36> */
.L_x_2401:
        /* <DEDUP_REMOVED lines=28> */
.L_x_2402:
        /* <DEDUP_REMOVED lines=13> */
.L_x_2403:
[----:B------:R-:W-:Y:S05]  /*1c00*/  BSYNC.RECONVERGENT B0 ;  /* 0x0000000000007941 */ /* 0x000fea0003800200 */
.L_x_2396:
        /* <DEDUP_REMOVED lines=36> */
[----:B---3--:R-:W-:Y:S02]  /*1e50*/  HADD2.F32 R4, -RZ, R21.H0_H0 ;  /* 0x20000015ff047230 */ /* 0x008fe40000004100 */
[----:B----4-:R-:W-:Y:S02]  /*1e60*/  HADD2.F32 R5, -RZ, R6.H0_H0 ;  /* 0x20000006ff057230 */ /* 0x010fe40000004100 */
[----:B--2---:R-:W-:Y:S02]  /*1e70*/  HADD2.F32 R6, -RZ, R20.H0_H0 ;  /* 0x20000014ff067230 */ /* 0x004fe40000004100 */
        /* <DEDUP_REMOVED lines=9> */
[----:B------:R-:W-:Y:S02]  /*1f10*/  IMAD.MOV.U32 R21, RZ, RZ, R11 ;  /* 0x000000ffff157224 */ /* 0x000fe400078e000b */
[----:B------:R-:W-:Y:S01]  /*1f20*/  FADD.FTZ R18, -R3, R18 ;  /* 0x0000001203127221 */ /* 0x000fe20000010100 */
[----:B------:R-:W1:Y:S01]  /*1f30*/  LDCU.64 UR10, c[0x0][0x380] ;  /* 0x00007000ff0a77ac */ /* 0x000e620008000a00 */
[----:B0-----:R-:W-:Y:S02]  /*1f40*/  IMAD R22, R25, UR14, RZ ;  /* 0x0000000e19167c24 */ /* 0x001fe4000f8e02ff */
[----:B------:R-:W-:-:S04]  /*1f50*/  IMAD.WIDE.U32 R20, R2, UR14, R20 ;  /* 0x0000000e02147c25 */ /* 0x000fc8000f8e0014 */
[----:B------:R-:W-:Y:S01]  /*1f60*/  IMAD R23, R2, UR15, R22 ;  /* 0x0000000f02177c24 */ /* 0x000fe2000f8e0216 */
[----:B-1----:R-:W-:-:S04]  /*1f70*/  LEA R22, P1, R20, UR10, 0x2 ;  /* 0x0000000a14167c11 */ /* 0x002fc8000f8210ff */
[----:B------:R-:W-:-:S04]  /*1f80*/  IADD3 R21, PT, PT, R21, R23, RZ ;  /* 0x0000001715157210 */ /* 0x000fc80007ffe0ff */
[----:B------:R-:W-:Y:S01]  /*1f90*/  LEA.HI.X R23, R20, UR11, R21, 0x2, P1 ;  /* 0x0000000b14177c11 */ /* 0x000fe200088f1415 */
[----:B------:R-:W-:Y:S01]  /*1fa0*/  FADD.FTZ R20, -R3, R19 ;  /* 0x0000001303147221 */ /* 0x000fe20000010100 */
[----:B------:R-:W-:-:S03]  /*1fb0*/  FMUL.FTZ R19, R18, UR5 ;  /* 0x0000000512137c20 */ /* 0x000fc60008410000 */
[----:B------:R-:W-:Y:S01]  /*1fc0*/  FMUL.FTZ R20, R20, UR5 ;  /* 0x0000000514147c20 */ /* 0x000fe20008410000 */
[----:B------:R-:W-:-:S03]  /*1fd0*/  FFMA.FTZ R18, R4, R19, R6 ;  /* 0x0000001304127223 */ /* 0x000fc60000010006 */
[----:B------:R-:W-:-:S05]  /*1fe0*/  FFMA.FTZ R19, R5, R20, R7 ;  /* 0x0000001405137223 */ /* 0x000fca0000010007 */
[----:B------:R0:W-:Y:S02]  /*1ff0*/  STG.E.64 desc[UR16][R22.64], R18 ;  /* 0x0000001216007986 */ /* 0x0001e4000c101b10 */
.L_x_2407:
[----:B------:R-:W-:Y:S05]  /*2000*/  BSYNC.RECONVERGENT B1 ;  /* 0x0000000000017941 */ /* 0x000fea0003800200 */
.L_x_2406:
        /* <DEDUP_REMOVED lines=13> */
[----:B------:R-:W-:-:S04]  /*20e0*/  IMAD.WIDE.U32 R18, R23, UR10, R18 ;  /* 0x0000000a17127c25 */ /* 0x000fc8000f8e0012 */
[----:B------:R-:W-:Y:S01]  /*20f0*/  IMAD.IADD R21, R19, 0x1, R21 ;  /* 0x0000000113157824 */ /* 0x000fe200078e0215 */
        /* <DEDUP_REMOVED lines=8> */
.L_x_2409:
[----:B------:R-:W-:Y:S05]  /*2180*/  BSYNC.RECONVERGENT B1 ;  /* 0x0000000000017941 */ /* 0x000fea0003800200 */
.L_x_2408:
[----:B0-----:R-:W-:Y:S01]  /*2190*/  SHF.R.S32.HI R13, RZ, 0x1f, R24 ;  /* 0x0000001fff0d7819 */ /* 0x001fe20000011418 */
[----:B------:R-:W-:Y:S01]  /*21a0*/  BSSY.RECONVERGENT B1, `(.L_x_2410) ;  /* 0x0000019000017945 */ /* 0x000fe20003800200 */
[----:B------:R-:W-:Y:S02]  /*21b0*/  ISETP.GE.U32.AND P1, PT, R24, UR12, PT ;  /* 0x0000000c18007c0c */ /* 0x000fe4000bf26070 */
[----:B------:R-:W-:Y:S02]  /*21c0*/  IADD3 R20, PT, PT, R2, 0xc0, RZ ;  /* 0x000000c002147810 */ /* 0x000fe40007ffe0ff */
        /* <DEDUP_REMOVED lines=22> */
.L_x_2411:
[----:B------:R-:W-:Y:S05]  /*2330*/  BSYNC.RECONVERGENT B1 ;  /* 0x0000000000017941 */ /* 0x000fea0003800200 */
.L_x_2410:
[----:B------:R-:W-:Y:S05]  /*2340*/  @P2 BRA `(.L_x_2412) ;  /* 0x00000008004c2947 */ /* 0x000fea0003800000 */
[----:B------:R-:W1:Y:S01]  /*2350*/  LDCU.64 UR10, c[0x0][0x3e0] ;  /* 0x00007c00ff0a77ac */ /* 0x000e620008000a00 */
[----:B------:R-:W-:Y:S02]  /*2360*/  IMAD.MOV.U32 R9, RZ, RZ, R11 ;  /* 0x000000ffff097224 */ /* 0x000fe400078e000b */
        /* <DEDUP_REMOVED lines=10> */
[----:B--2---:R-:W-:-:S04]  /*2410*/  LEA R10, P1, R8, UR12, 0x2 ;  /* 0x0000000c080a7c11 */ /* 0x004fc8000f8210ff */
[----:B------:R-:W-:-:S04]  /*2420*/  IADD3 R21, PT, PT, R9, R21, RZ ;  /* 0x0000001509157210 */ /* 0x000fc80007ffe0ff */
[----:B------:R-:W-:-:S05]  /*2430*/  LEA.HI.X R11, R8, UR13, R21, 0x2, P1 ;  /* 0x0000000d080b7c11 */ /* 0x000fca00088f1415 */
[----:B------:R1:W-:Y:S01]  /*2440*/  STG.E.64 desc[UR16][R10.64], R4 ;  /* 0x000000040a007986 */ /* 0x0003e2000c101b10 */
[----:B------:R-:W-:Y:S05]  /*2450*/  BRA `(.L_x_2412) ;  /* 0x0000000800087947 */ /* 0x000fea0003800000 */
.L_x_2405:
        /* <DEDUP_REMOVED lines=32> */
.L_x_2414:
[----:B------:R-:W-:Y:S05]  /*2660*/  BSYNC.RECONVERGENT B1 ;  /* 0x0000000000017941 */ /* 0x000fea0003800200 */
.L_x_2413:
[----:B0-----:R-:W-:Y:S01]  /*2670*/  VIADD R23, R2, 0x40 ;  /* 0x0000004002177836 */ /* 0x001fe20000000000 */
[----:B------:R-:W-:Y:S04]  /*2680*/  BSSY.RECONVERGENT B1, `(.L_x_2415) ;  /* 0x0000020000017945 */ /* 0x000fe80003800200 */
        /* <DEDUP_REMOVED lines=14> */
[----:B------:R-:W-:Y:S01]  /*2770*/  IMAD R21, R23, UR13, R18 ;  /* 0x0000000d17157c24 */ /* 0x000fe2000f8e0212 */
[----:B------:R-:W-:-:S05]  /*2780*/  MOV R18, R8 ;  /* 0x0000000800127202 */ /* 0x000fca0000000f00 */
        /* <DEDUP_REMOVED lines=15> */
.L_x_2416:
[----:B------:R-:W-:Y:S05]  /*2880*/  BSYNC.RECONVERGENT B1 ;  /* 0x0000000000017941 */ /* 0x000fea0003800200 */
.L_x_2415:
        /* <DEDUP_REMOVED lines=11> */
[----:B------:R-:W-:-:S04]  /*2940*/  FADD.FTZ R15, -R3, R15 ;  /* 0x0000000f030f7221 */ /* 0x000fc80000010100 */
[----:B------:R-:W-:Y:S01]  /*2950*/  FMUL.FTZ R22, R15, UR5 ;  /* 0x000000050f167c20 */ /* 0x000fe20008410000 */
[----:B0-----:R-:W-:-:S04]  /*2960*/  IMAD R13, R13, UR12, RZ ;  /* 0x0000000c0d0d7c24 */ /* 0x001fc8000f8e02ff */
[----:B------:R-:W-:Y:S01]  /*2970*/  IMAD R19, R24, UR13, R13 ;  /* 0x0000000d18137c24 */ /* 0x000fe2000f8e020d */
[----:B------:R-:W-:-:S03]  /*2980*/  MOV R13, R11 ;  /* 0x0000000b000d7202 */ /* 0x000fc60000000f00 */
        /* <DEDUP_REMOVED lines=18> */
.L_x_2418:
[----:B------:R-:W-:Y:S05]  /*2ab0*/  BSYNC.RECONVERGENT B1 ;  /* 0x0000000000017941 */ /* 0x000fea0003800200 */
.L_x_2417:
        /* <DEDUP_REMOVED lines=28> */
.L_x_2412:
[----:B------:R-:W-:Y:S05]  /*2c80*/  BSYNC.RECONVERGENT B0 ;  /* 0x0000000000007941 */ /* 0x000fea0003800200 */
.L_x_2404:
[----:B------:R-:W-:Y:S02]  /*2c90*/  UIADD3 UR9, UPT, UPT, UR21, UR9, URZ ;  /* 0x0000000915097290 */ /* 0x000fe4000fffe0ff */
[----:B------:R-:W-:Y:S02]  /*2ca0*/  UIADD3 UR4, UPT, UPT, UR4, 0x1, URZ ;  /* 0x0000000104047890 */ /* 0x000fe4000fffe0ff */
[----:B------:R-:W-:-:S09]  /*2cb0*/  UISETP.GE.AND UP1, UPT, UR9, UR7, UPT ;  /* 0x000000070900728c */ /* 0x000fd2000bf26270 */
[----:B------:R-:W-:Y:S05]  /*2cc0*/  BRA.U !UP1, `(.L_x_2419) ;  /* 0xffffffd509587547 */ /* 0x000fea000b83ffff */
[----:B------:R-:W-:Y:S05]  /*2cd0*/  EXIT ;  /* 0x000000000000794d */ /* 0x000fea0003800000 */
.L_x_2420:
        /* <DEDUP_REMOVED lines=10> */
.L_x_2537:


//--------------------- .text._Z35group_norm_nhwc_fwd_one_pass_kernelI11Fp32IOFp16WLi512ELi4ELi128EEv26Group_norm_nhwc_fwd_params --------------------------
	.section	.text._Z35group_norm_nhwc_fwd_one_pass_kernelI11Fp32IOFp16WLi512ELi4ELi128EEv26Group_norm_nhwc_fwd_params,"ax",@progbits
	.align	128
        .global         _Z35group_norm_nhwc_fwd_one_pass_kernelI11Fp32IOFp16WLi512ELi4ELi128EEv26Group_norm_nhwc_fwd_params
        .type           _Z35group_norm_nhwc_fwd_one_pass_kernelI11Fp32IOFp16WLi512ELi4ELi128EEv26Group_norm_nhwc_fwd_params,@function
        .size           _Z35group_norm_nhwc_fwd_one_pass_kernelI11Fp32IOFp16WLi512ELi4ELi128EEv26Group_norm_nhwc_fwd_params,(.L_x_2538 - _Z35group_norm_nhwc_fwd_one_pass_kernelI11Fp32IOFp16WLi512ELi4ELi128EEv26Group_norm_nhwc_fwd_params)
        .other          _Z35group_norm_nhwc_fwd_one_pass_kernelI11Fp32IOFp16WLi512ELi4ELi128EEv26Group_norm_nhwc_fwd_params,@"STO_CUDA_ENTRY STV_DEFAULT"
_Z35group_norm_nhwc_fwd_one_pass_kernelI11Fp32IOFp16WLi512ELi4ELi128EEv26Group_norm_nhwc_fwd_params:
.text._Z35group_norm_nhwc_fwd_one_pass_kernelI11Fp32IOFp16WLi512ELi4ELi128EEv26Group_norm_nhwc_fwd_params:
        /* <DEDUP_REMOVED lines=42> */
.L_x_2464:
        /* <DEDUP_REMOVED lines=74> */
[----:B------:R-:W-:-:S04]  /*0740*/  @!P4 IMAD.WIDE.U32 R26, R27, R12, R40 ;  /* 0x0000000c1b1ac225 */ /* 0x000fc800078e0028 */
[----:B------:R-:W-:Y:S01]  /*0750*/  @!P5 IMAD.MOV.U32 R12, RZ, RZ, R42 ;  /* 0x000000ffff0cd224 */ /* 0x000fe200078e002a */
[----:B------:R-:W-:Y:S02]  /*0760*/  @!P4 IADD3 R27, PT, PT, R27, R31, RZ ;  /* 0x0000001f1b1bc210 */ /* 0x000fe40007ffe0ff */
[C---:B-1----:R-:W-:Y:S01]  /*0770*/  @!P4 LEA R30, P6, R26.reuse, R20, 0x2 ;  /* 0x000000141a1ec211 */ /* 0x042fe200078c10ff */
[----:B------:R-:W-:Y:S02]  /*0780*/  @!P5 IMAD.WIDE.U32 R22, R25, R22, R12 ;  /* 0x000000161916d225 */ /* 0x000fe400078e000c */
[----:B------:R-:W1:Y:S01]  /*0790*/  @!P3 LDC.64 R12, c[0x0][0x390] ;  /* 0x0000e400ff0cbb82 */ /* 0x000e620000000a00 */
[----:B------:R-:W-:Y:S02]  /*07a0*/  @!P4 LEA.HI.X R31, R26, R21, R27, 0x2, P6 ;  /* 0x000000151a1fc211 */ /* 0x000fe400030f141b */
[----:B------:R-:W-:Y:S02]  /*07b0*/  CS2R R20, SRZ ;  /* 0x0000000000147805 */ /* 0x000fe4000001ff00 */
[C---:B---3--:R-:W-:Y:S01]  /*07c0*/  @!P5 LEA R28, P6, R22.reuse, R18, 0x2 ;  /* 0x00000012161cd211 */ /* 0x048fe200078c10ff */
[----:B--2---:R-:W-:Y:S01]  /*07d0*/  @!P3 IMAD R18, R29, R14, RZ ;  /* 0x0000000e1d12b224 */ /* 0x004fe200078e02ff */
[----:B------:R-:W-:Y:S01]  /*07e0*/  @!P5 IADD3 R23, PT, PT, R23, R33, RZ ;  /* 0x000000211717d210 */ /* 0x000fe20007ffe0ff */
[----:B------:R-:W2:Y:S03]  /*07f0*/  @!P2 LDC.64 R24, c[0x0][0x3e0] ;  /* 0x0000f800ff18ab82 */ /* 0x000ea60000000a00 */
[----:B------:R-:W-:Y:S01]  /*0800*/  @!P5 LEA.HI.X R29, R22, R19, R23, 0x2, P6 ;  /* 0x00000013161dd211 */ /* 0x000fe200030f1417 */
[----:B------:R-:W-:Y:S01]  /*0810*/  @!P3 IMAD R15, R32, R15, R18 ;  /* 0x0000000f200fb224 */ /* 0x000fe200078e0212 */
[----:B------:R3:W4:Y:S01]  /*0820*/  @!P4 LDG.E.64 R20, desc[UR16][R30.64] ;  /* 0x000000101e14c981 */ /* 0x000722000c1e1b00 */
[----:B------:R-:W-:-:S02]  /*0830*/  ISETP.GE.U32.AND P4, PT, R8, UR18, PT ;  /* 0x0000001208007c0c */ /* 0x000fc4000bf86070 */
        /* <DEDUP_REMOVED lines=20> */
[----:B------:R-:W-:Y:S02]  /*0980*/  CS2R R24, SRZ ;  /* 0x0000000000187805 */ /* 0x000fe4000001ff00 */
[----:B------:R-:W-:Y:S02]  /*0990*/  @!P2 IADD3 R35, PT, PT, R31, R35, RZ ;  /* 0x000000231f23a210 */ /* 0x000fe40007ffe0ff */
[----:B-----5:R-:W-:Y:S01]  /*09a0*/  @!P2 LEA R34, P6, R30, R18, 0x2 ;  /* 0x000000121e22a211 */ /* 0x020fe200078c10ff */
        /* <DEDUP_REMOVED lines=122> */
.L_x_2422:
[----:B------:R-:W-:Y:S05]  /*1150*/  BSYNC.RECONVERGENT B0 ;  /* 0x0000000000007941 */ /* 0x000fea0003800200 */
.L_x_2421:
        /* <DEDUP_REMOVED lines=16> */
.L_x_2424:
[----:B------:R-:W-:Y:S05]  /*1260*/  BSYNC.RECONVERGENT B0 ;  /* 0x0000000000007941 */ /* 0x000fea0003800200 */
.L_x_2423:
        /* <DEDUP_REMOVED lines=33> */
.L_x_2427:
[----:B----4-:R-:W2:Y:S04]  /*1480*/  LDG.E.STRONG.GPU R14, desc[UR16][R12.64] ;  /* 0x000000100c0e7981 */ /* 0x010ea8000c1ef900 */
[----:B--2---:R-:W-:Y:S01]  /*1490*/  CCTL.IVALL ;  /* 0x00000000ff00798f */ /* 0x004fe20002000000 */
[----:B------:R-:W-:Y:S05]  /*14a0*/  YIELD ;  /* 0x0000000000007946 */ /* 0x000fea0003800000 */
[----:B------:R-:W-:-:S13]  /*14b0*/  ISETP.NE.AND P4, PT, R14, R37, PT ;  /* 0x000000250e00720c */ /* 0x000fda0003f85270 */
[----:B------:R-:W-:Y:S05]  /*14c0*/  @P4 BRA `(.L_x_2427) ;  /* 0xfffffffc00ec4947 */ /* 0x000fea000383ffff */
.L_x_2426:
        /* <DEDUP_REMOVED lines=15> */
.L_x_2429:
        /* <DEDUP_REMOVED lines=91> */
.L_x_2428:
        /* <DEDUP_REMOVED lines=52> */
.L_x_2430:
        /* <DEDUP_REMOVED lines=28> */
.L_x_2431:
        /* <DEDUP_REMOVED lines=13> */
.L_x_2432:
[----:B------:R-:W-:Y:S05]  /*2140*/  BSYNC.RECONVERGENT B0 ;  /* 0x0000000000007941 */ /* 0x000fea0003800200 */
.L_x_2425:
        /* <DEDUP_REMOVED lines=65> */
.L_x_2436:
[----:B------:R-:W-:Y:S05]  /*2560*/  BSYNC.RECONVERGENT B1 ;  /* 0x0000000000017941 */ /* 0x000fea0003800200 */
.L_x_2435:
        /* <DEDUP_REMOVED lines=24> */
.L_x_2438:
[----:B------:R-:W-:Y:S05]  /*26f0*/  BSYNC.RECONVERGENT B1 ;  /* 0x0000000000017941 */ /* 0x000fea0003800200 */
.L_x_2437:
        /* <DEDUP_REMOVED lines=33> */
.L_x_2440:
[----:B------:R-:W-:Y:S05]  /*2910*/  BSYNC.RECONVERGENT B1 ;  /* 0x0000000000017941 */ /* 0x000fea0003800200 */
.L_x_2439:
[----:B------:R-:W-:Y:S04]  /*2920*/  BSSY.RECONVERGENT B1, `(.L_x_2441) ;  /* 0x0000013000017945 */ /* 0x000fe80003800200 */
[----:B------:R-:W-:Y:S05]  /*2930*/  @P2 BRA `(.L_x_2442) ;  /* 0x0000000000442947 */ /* 0x000fea0003800000 */
[----:B------:R-:W1:Y:S01]  /*2940*/  LDCU.64 UR12, c[0x0][0x3e0] ;  /* 0x00007c00ff0c77ac */ /* 0x000e620008000a00 */
[----:B------:R-:W-:Y:S01]  /*2950*/  MOV R23, R41 ;  /* 0x0000002900177202 */ /* 0x000fe20000000f00 */
        /* <DEDUP_REMOVED lines=15> */
.L_x_2442:
[----:B------:R-:W-:Y:S05]  /*2a50*/  BSYNC.RECONVERGENT B1 ;  /* 0x0000000000017941 */ /* 0x000fea0003800200 */
.L_x_2441:
[----:B------:R-:W-:Y:S04]  /*2a60*/  BSSY.RECONVERGENT B1, `(.L_x_2443) ;  /* 0x0000013000017945 */ /* 0x000fe80003800200 */
[----:B------:R-:W-:Y:S05]  /*2a70*/  @P1 BRA `(.L_x_2444) ;  /* 0x0000000000441947 */ /* 0x000fea0003800000 */
[----:B------:R-:W2:Y:S01]  /*2a80*/  LDCU.64 UR12, c[0x0][0x3e0] ;  /* 0x00007c00ff0c77ac */ /* 0x000ea20008000a00 */
[----:B-1----:R-:W-:Y:S01]  /*2a90*/  MOV R21, R41 ;  /* 0x0000002900157202 */ /* 0x002fe20000000f00 */
[----:B------:R-:W-:Y:S02]  /*2aa0*/  IMAD.MOV.U32 R20, RZ, RZ, R42 ;  /* 0x000000ffff147224 */ /* 0x000fe400078e002a */
[----:B------:R-:W-:Y:S01]  /*2ab0*/  FADD.FTZ R28, R28, -UR5 ;  /* 0x800000051c1c7e21 */ /* 0x000fe20008010000 */
[----:B------:R-:W1:Y:S01]  /*2ac0*/  LDCU.64 UR18, c[0x0][0x380] ;  /* 0x00007000ff1277ac */ /* 0x000e620008000a00 */
[----:B------:R-:W-:Y:S02]  /*2ad0*/  FADD.FTZ R29, R29, -UR5 ;  /* 0x800000051d1d7e21 */ /* 0x000fe40008010000 */
        /* <DEDUP_REMOVED lines=11> */
.L_x_2444:
[----:B------:R-:W-:Y:S05]  /*2b90*/  BSYNC.RECONVERGENT B1 ;  /* 0x0000000000017941 */ /* 0x000fea0003800200 */
.L_x_2443:
        /* <DEDUP_REMOVED lines=19> */
.L_x_2446:
[----:B------:R-:W-:Y:S05]  /*2cd0*/  BSYNC.RECONVERGENT B1 ;  /* 0x0000000000017941 */ /* 0x000fea0003800200 */
.L_x_2445:
        /* <DEDUP_REMOVED lines=19> */
.L_x_2448:
[----:B------:R-:W-:Y:S05]  /*2e10*/  BSYNC.RECONVERGENT B1 ;  /* 0x0000000000017941 */ /* 0x000fea0003800200 */
.L_x_2447:
        /* <DEDUP_REMOVED lines=14> */
[----:B0-----:R-:W-:-:S04]  /*2f00*/  LEA R20, P1, R12, UR14, 0x2 ;  /* 0x0000000e0c147c11 */ /* 0x001fc8000f8210ff */
[----:B------:R-:W-:-:S04]  /*2f10*/  IADD3 R21, PT, PT, R13, R21, RZ ;  /* 0x000000150d157210 */ /* 0x000fc80007ffe0ff */
[----:B------:R-:W-:-:S05]  /*2f20*/  LEA.HI.X R21, R12, UR15, R21, 0x2, P1 ;  /* 0x0000000f0c157c11 */ /* 0x000fca00088f1415 */
[----:B------:R0:W-:Y:S01]  /*2f30*/  STG.E.64 desc[UR16][R20.64], R34 ;  /* 0x0000002214007986 */ /* 0x0001e2000c101b10 */
[----:B------:R-:W-:Y:S05]  /*2f40*/  BRA `(.L_x_2449) ;  /* 0x0000001000087947 */ /* 0x000fea0003800000 */
.L_x_2434:
        /* <DEDUP_REMOVED lines=30> */
.L_x_2451:
[----:B0-----:R-:W-:Y:S05]  /*3130*/  BSYNC.RECONVERGENT B1 ;  /* 0x0000000000017941 */ /* 0x001fea0003800200 */
.L_x_2450:
        /* <DEDUP_REMOVED lines=15> */
[----:B------:R-:W-:-:S04]  /*3230*/  IMAD.WIDE.U32 R12, R36, UR12, R12 ;  /* 0x0000000c240c7c25 */ /* 0x000fc8000f8e000c */
[----:B------:R-:W-:Y:S01]  /*3240*/  IMAD.IADD R27, R13, 0x1, R27 ;  /* 0x000000010d1b7824 */ /* 0x000fe200078e021b */
[----:B-1----:R-:W-:Y:S01]  /*3250*/  LEA R44, P1, R12, UR14, 0x2 ;  /* 0x0000000e0c2c7c11 */ /* 0x002fe2000f8210ff */
[----:B------:R-:W-:-:S03]  /*3260*/  FMUL.FTZ R13, R23, UR10 ;  /* 0x0000000a170d7c20 */ /* 0x000fc60008410000 */
[----:B------:R-:W-:Y:S01]  /*3270*/  LEA.HI.X R45, R12, UR15, R27, 0x2, P1 ;  /* 0x0000000f0c2d7c11 */ /* 0x000fe200088f141b */
[----:B------:R-:W-:Y:S01]  /*3280*/  FMUL.FTZ R12, R22, UR10 ;  /* 0x0000000a160c7c20 */ /* 0x000fe20008410000 */
[----:B------:R-:W-:-:S03]  /*3290*/  FFMA.FTZ R13, R19, R13, R14 ;  /* 0x0000000d130d7223 */ /* 0x000fc6000001000e */
[----:B------:R-:W-:Y:S01]  /*32a0*/  FFMA.FTZ R12, R18, R12, R15 ;  /* 0x0000000c120c7223 */ /* 0x000fe2000001000f */
[----:B------:R-:W-:-:S03]  /*32b0*/  FMUL.FTZ R27, R13, -1.4426950216293334961 ;  /* 0xbfb8aa3b0d1b7820 */ /* 0x000fc60000410000 */
[----:B------:R-:W-:-:S03]  /*32c0*/  FMUL.FTZ R22, R12, -1.4426950216293334961 ;  /* 0xbfb8aa3b0c167820 */ /* 0x000fc60000410000 */
        /* <DEDUP_REMOVED lines=9> */
.L_x_2453:
[----:B------:R-:W-:Y:S05]  /*3360*/  BSYNC.RECONVERGENT B1 ;  /* 0x0000000000017941 */ /* 0x000fea0003800200 */
.L_x_2452:
        /* <DEDUP_REMOVED lines=43> */
.L_x_2455:
[----:B------:R-:W-:Y:S05]  /*3620*/  BSYNC.RECONVERGENT B1 ;  /* 0x0000000000017941 */ /* 0x000fea0003800200 */
.L_x_2454:
        /* <DEDUP_REMOVED lines=29> */
.L_x_2457:
[----:B------:R-:W-:Y:S05]  /*3800*/  BSYNC.RECONVERGENT B1 ;  /* 0x0000000000017941 */ /* 0x000fea0003800200 */
.L_x_2456:
        /* <DEDUP_REMOVED lines=29> */
.L_x_2459:
[----:B------:R-:W-:Y:S05]  /*39e0*/  BSYNC.RECONVERGENT B1 ;  /* 0x0000000000017941 */ /* 0x000fea0003800200 */
.L_x_2458:
        /* <DEDUP_REMOVED lines=29> */
.L_x_2461:
[----:B------:R-:W-:Y:S05]  /*3bc0*/  BSYNC.RECONVERGENT B1 ;  /* 0x0000000000017941 */ /* 0x000fea0003800200 */
.L_x_2460:
        /* <DEDUP_REMOVED lines=29> */
.L_x_2463:
[----:B------:R-:W-:Y:S05]  /*3da0*/  BSYNC.RECONVERGENT B1 ;  /* 0x0000000000017941 */ /* 0x000fea0003800200 */
.L_x_2462:
        /* <DEDUP_REMOVED lines=28> */
.L_x_2449:
[----:B------:R-:W-:Y:S05]  /*3f70*/  BSYNC.RECONVERGENT B0 ;  /* 0x0000000000007941 */ /* 0x000fea0003800200 */
.L_x_2433:
[----:B------:R-:W-:Y:S02]  /*3f80*/  UIADD3 UR9, UPT, UPT, UR20, UR9, URZ ;  /* 0x0000000914097290 */ /* 0x000fe4000fffe0ff */
[----:B------:R-:W-:Y:S02]  /*3f90*/  UIADD3 UR4, UPT, UPT, UR4, 0x1, URZ ;  /* 0x0000000104047890 */ /* 0x000fe4000fffe0ff */
[----:B------:R-:W-:-:S09]  /*3fa0*/  UISETP.GE.AND UP1, UPT, UR9, UR7, UPT ;  /* 0x000000070900728c */ /* 0x000fd2000bf26270 */
[----:B------:R-:W-:Y:S05]  /*3fb0*/  BRA.U !UP1, `(.L_x_2464) ;  /* 0xffffffc109b87547 */ /* 0x000fea000b83ffff */
[----:B------:R-:W-:Y:S05]  /*3fc0*/  EXIT ;  /* 0x000000000000794d */ /* 0x000fea0003800000 */
.L_x_2465:
        /* <DEDUP_REMOVED lines=11> */
.L_x_2538:


//--------------------- .nv.shared.reserved.0     --------------------------
	.section	.nv.shared.reserved.0,"aw",@nobits
	.weak		__nv_reservedSMEM_offset_0_alias
	.size		__nv_reservedSMEM_offset_0_alias, 0, 64
	.other		__nv_reservedSMEM_offset_0_alias,@"STO_CUDA_RESERVED_SHARED STV_DEFAULT"
__nv_reservedSMEM_offset_0_alias:
	.zero		0
	.zero		64


//--------------------- .nv.global                --------------------------
	.section	.nv.global,"aw",@nobits
.nv.global:
	.type		_ZN60_INTERNAL_cc39553c_29_group_norm_nhwc_one_pass_4_cu_64e7e9f96thrust24THRUST_300001_SM_1000_NS12placeholders2_5E,@object
	.size		_ZN60_INTERNAL_cc39553c_29_group_norm_nhwc_one_pass_4_cu_64e7e9f96thrust24THRUST_300001_SM_1000_NS12placeholders2_5E,(_ZN60_INTERNAL_cc39553c_29_group_norm_nhwc_one_pass_4_cu_64e7e9f94cuda3std3__45__cpo6cbeginE - _ZN60_INTERNAL_cc39553c_29_group_norm_nhwc_one_pass_4_cu_64e7e9f96thrust24THRUST_300001_SM_1000_NS12placeholders2_5E)
_ZN60_INTERNAL_cc39553c_29_group_norm_nhwc_one_pass_4_cu_64e7e9f96thrust24THRUST_300001_SM_1000_NS12placeholders2_5E:
	.zero		1
	.type		_ZN60_INTERNAL_cc39553c_29_group_norm_nhwc_one_pass_4_cu_64e7e9f94cuda3std3__45__cpo6cbeginE,@object
	.size		_ZN60_INTERNAL_cc39553c_29_group_norm_nhwc_one_pass_4_cu_64e7e9f94cuda3std3__45__cpo6cbeginE,(_ZN60_INTERNAL_cc39553c_29_group_norm_nhwc_one_pass_4_cu_64e7e9f94cuda3std6ranges3__45__cpo6cbeginE - _ZN60_INTERNAL_cc39553c_29_group_norm_nhwc_one_pass_4_cu_64e7e9f94cuda3std3__45__cpo6cbeginE)
_ZN60_INTERNAL_cc39553c_29_group_norm_nhwc_one_pass_4_cu_64e7e9f94cuda3std3__45__cpo6cbeginE:
	.zero		1
	.type		_ZN60_INTERNAL_cc39553c_29_group_norm_nhwc_one_pass_4_cu_64e7e9f94cuda3std6ranges3__45__cpo6cbeginE,@object
	.size		_ZN60_INTERNAL_cc39553c_29_group_norm_nhwc_one_pass_4_cu_64e7e9f94cuda3std6ranges3__45__cpo6cbeginE,(_ZN60_INTERNAL_cc39553c_29_group_norm_nhwc_one_pass_4_cu_64e7e9f94cuda3std3__48in_placeE - _ZN60_INTERNAL_cc39553c_29_group_norm_nhwc_one_pass_4_cu_64e7e9f94cuda3std6ranges3__45__cpo6cbeginE)
_ZN60_INTERNAL_cc39553c_29_group_norm_nhwc_one_pass_4_cu_64e7e9f94cuda3std6ranges3__45__cpo6cbeginE:
	.zero		1
	.type		_ZN60_INTERNAL_cc39553c_29_group_norm_nhwc_one_pass_4_cu_64e7e9f94cuda3std3__48in_placeE,@object
	.size		_ZN60_INTERNAL_cc39553c_29_group_norm_nhwc_one_pass_4_cu_64e7e9f94cuda3std3__48in_placeE,(_ZN60_INTERNAL_cc39553c_29_group_norm_nhwc_one_pass_4_cu_64e7e9f94cuda3std6ranges3__45__cpo4sizeE - _ZN60_INTERNAL_cc39553c_29_group_norm_nhwc_one_pass_4_cu_64e7e9f94cuda3std3__48in_placeE)
_ZN60_INTERNAL_cc39553c_29_group_norm_nhwc_one_pass_4_cu_64e7e9f94cuda3std3__48in_placeE:
	.zero		1
	.type		_ZN60_INTERNAL_cc39553c_29_group_norm_nhwc_one_pass_4_cu_64e7e9f94cuda3std6ranges3__45__cpo4sizeE,@object
	.size		_ZN60_INTERNAL_cc39553c_29_group_norm_nhwc_one_pass_4_cu_64e7e9f94cuda3std6ranges3__45__cpo4sizeE,(_ZN60_INTERNAL_cc39553c_29_group_norm_nhwc_one_pass_4_cu_64e7e9f96thrust24THRUST_300001_SM_1000_NS12placeholders2_9E - _ZN60_INTERNAL_cc39553c_29_group_norm_nhwc_one_pass_4_cu_64e7e9f94cuda3std6ranges3__45__cpo4sizeE)
_ZN60_INTERNAL_cc39553c_29_group_norm_nhwc_one_pass_4_cu_64e7e9f94cuda3std6ranges3__45__cpo4sizeE:
	.zero		1
	.type		_ZN60_INTERNAL_cc39553c_29_group_norm_nhwc_one_pass_4_cu_64e7e9f96thrust24THRUST_300001_SM_1000_NS12placeholders2_9E,@object
	.size		_ZN60_INTERNAL_cc39553c_29_group_norm_nhwc_one_pass_4_cu_64e7e9f96thrust24THRUST_300001_SM_1000_NS12placeholders2_9E,(_ZN60_INTERNAL_cc39553c_29_group_norm_nhwc_one_pass_4_cu_64e7e9f94cuda3std3__45__cpo7crbeginE - _ZN60_INTERNAL_cc39553c_29_group_norm_nhwc_one_pass_4_cu_64e7e9f96thrust24THRUST_300001_SM_1000_NS12placeholders2_9E)
_ZN60_INTERNAL_cc39553c_29_group_norm_nhwc_one_pass_4_cu_64e7e9f96thrust24THRUST_300001_SM_1000_NS12placeholders2_9E:
	.zero		1
	.type		_ZN60_INTERNAL_cc39553c_29_group_norm_nhwc_one_pass_4_cu_64e7e9f94cuda3std3__45__cpo7crbeginE,@object
	.size		_ZN60_INTERNAL_cc39553c_29_group_norm_nhwc_one_pass_4_cu_64e7e9f94cuda3std3__45__cpo7crbeginE,(_ZN60_INTERNAL_cc39553c_29_group_norm_nhwc_one_pass_4_cu_64e7e9f94cuda3std6ranges3__45__cpo4nextE - _ZN60_INTERNAL_cc39553c_29_group_norm_nhwc_one_pass_4_cu_64e7e9f94cuda3std3__45__cpo7crbeginE)
_ZN60_INTERNAL_cc39553c_29_group_norm_nhwc_one_pass_4_cu_64e7e9f94cuda3std3__45__cpo7crbeginE:
	.zero		1
	.type		_ZN60_INTERNAL_cc39553c_29_group_norm_nhwc_one_pass_4_cu_64e7e9f94cuda3std6ranges3__45__cpo4nextE,@object
	.size		_ZN60_INTERNAL_cc39553c_29_group_norm_nhwc_one_pass_4_cu_64e7e9f94cuda3std6ranges3__45__cpo4nextE,(_ZN60_INTERNAL_cc39553c_29_group_norm_nhwc_one_pass_4_cu_64e7e9f94cuda3std6ranges3__45__cpo4swapE - _ZN60_INTERNAL_cc39553c_29_group_norm_nhwc_one_pass_4_cu_64e7e9f94cuda3std6ranges3__45__cpo4nextE)
_ZN60_INTERNAL_cc39553c_29_group_norm_nhwc_one_pass_4_cu_64e7e9f94cuda3std6ranges3__45__cpo4nextE:
	.zero		1
	.type		_ZN60_INTERNAL_cc39553c_29_group_norm_nhwc_one_pass_4_cu_64e7e9f94cuda3std6ranges3__45__cpo4swapE,@object
	.size		_ZN60_INTERNAL_cc39553c_29_group_norm_nhwc_one_pass_4_cu_64e7e9f94cuda3std6ranges3__45__cpo4swapE,(_ZN60_INTERNAL_cc39553c_29_group_norm_nhwc_one_pass_4_cu_64e7e9f96thrust24THRUST_300001_SM_1000_NS12placeholders2_1E - _ZN60_INTERNAL_cc39553c_29_group_norm_nhwc_one_pass_4_cu_64e7e9f94cuda3std6ranges3__45__cpo4swapE)
_ZN60_INTERNAL_cc39553c_29_group_norm_nhwc_one_pass_4_cu_64e7e9f94cuda3std6ranges3__45__cpo4swapE:
	.zero		1
	.type		_ZN60_INTERNAL_cc39553c_29_group_norm_nhwc_one_pass_4_cu_64e7e9f96thrust24THRUST_300001_SM_1000_NS12placeholders2_1E,@object
	.size		_ZN60_INTERNAL_cc39553c_29_group_norm_nhwc_one_pass_4_cu_64e7e9f96thrust24THRUST_300001_SM_1000_NS12placeholders2_1E,(_ZN60_INTERNAL_cc39553c_29_group_norm_nhwc_one_pass_4_cu_64e7e9f96thrust24THRUST_300001_SM_1000_NS12placeholders2_3E - _ZN60_INTERNAL_cc39553c_29_group_norm_nhwc_one_pass_4_cu_64e7e9f96thrust24THRUST_300001_SM_1000_NS12placeholders2_1E)
_ZN60_INTERNAL_cc39553c_29_group_norm_nhwc_one_pass_4_cu_64e7e9f96thrust24THRUST_300001_SM_1000_NS12placeholders2_1E:
	.zero		1
	.type		_ZN60_INTERNAL_cc39553c_29_group_norm_nhwc_one_pass_4_cu_64e7e9f96thrust24THRUST_300001_SM_1000_NS12placeholders2_3E,@object
	.size		_ZN60_INTERNAL_cc39553c_29_group_norm_nhwc_one_pass_4_cu_64e7e9f96thrust24THRUST_300001_SM_1000_NS12placeholders2_3E,(_ZN60_INTERNAL_cc39553c_29_group_norm_nhwc_one_pass_4_cu_64e7e9f94cuda3std3__45__cpo5beginE - _ZN60_INTERNAL_cc39553c_29_group_norm_nhwc_one_pass_4_cu_64e7e9f96thrust24THRUST_300001_SM_1000_NS12placeholders2_3E)
_ZN60_INTERNAL_cc39553c_29_group_norm_nhwc_one_pass_4_cu_64e7e9f96thrust24THRUST_300001_SM_1000_NS12placeholders2_3E:
	.zero		1
	.type		_ZN60_INTERNAL_cc39553c_29_group_norm_nhwc_one_pass_4_cu_64e7e9f94cuda3std3__45__cpo5beginE,@object
	.size		_ZN60_INTERNAL_cc39553c_29_group_norm_nhwc_one_pass_4_cu_64e7e9f94cuda3std3__45__cpo5beginE,(_ZN60_INTERNAL_cc39553c_29_group_norm_nhwc_one_pass_4_cu_64e7e9f94cuda3std6ranges3__45__cpo5beginE - _ZN60_INTERNAL_cc39553c_29_group_norm_nhwc_one_pass_4_cu_64e7e9f94cuda3std3__45__cpo5beginE)
_ZN60_INTERNAL_cc39553c_29_group_norm_nhwc_one_pass_4_cu_64e7e9f94cuda3std3__45__cpo5beginE:
	.zero		1
	.type		_ZN60_INTERNAL_cc39553c_29_group_norm_nhwc_one_pass_4_cu_64e7e9f94cuda3std6ranges3__45__cpo5beginE,@object
	.size		_ZN60_INTERNAL_cc39553c_29_group_norm_nhwc_one_pass_4_cu_64e7e9f94cuda3std6ranges3__45__cpo5beginE,(_ZN60_INTERNAL_cc39553c_29_group_norm_nhwc_one_pass_4_cu_64e7e9f94cuda3std3__462_GLOBAL__N__cc39553c_29_group_norm_nhwc_one_pass_4_cu_64e7e9f96ignoreE - _ZN60_INTERNAL_cc39553c_29_group_norm_nhwc_one_pass_4_cu_64e7e9f94cuda3std6ranges3__45__cpo5beginE)
_ZN60_INTERNAL_cc39553c_29_group_norm_nhwc_one_pass_4_cu_64e7e9f94cuda3std6ranges3__45__cpo5beginE:
	.zero		1
	.type		_ZN60_INTERNAL_cc39553c_29_group_norm_nhwc_one_pass_4_cu_64e7e9f94cuda3std3__462_GLOBAL__N__cc39553c_29_group_norm_nhwc_one_pass_4_cu_64e7e9f96ignoreE,@object
	.size		_ZN60_INTERNAL_cc39553c_29_group_norm_nhwc_one_pass_4_cu_64e7e9f94cuda3std3__462_GLOBAL__N__cc39553c_29_group_norm_nhwc_one_pass_4_cu_64e7e9f96ignoreE,(_ZN60_INTERNAL_cc39553c_29_group_norm_nhwc_one_pass_4_cu_64e7e9f94cuda3std6ranges3__45__cpo4dataE - _ZN60_INTERNAL_cc39553c_29_group_norm_nhwc_one_pass_4_cu_64e7e9f94cuda3std3__462_GLOBAL__N__cc39553c_29_group_norm_nhwc_one_pass_4_cu_64e7e9f96ignoreE)
_ZN60_INTERNAL_cc39553c_29_group_norm_nhwc_one_pass_4_cu_64e7e9f94cuda3std3__462_GLOBAL__N__cc39553c_29_group_norm_nhwc_one_pass_4_cu_64e7e9f96ignoreE:
	.zero		1
	.type		_ZN60_INTERNAL_cc39553c_29_group_norm_nhwc_one_pass_4_cu_64e7e9f94cuda3std6ranges3__45__cpo4dataE,@object
	.size		_ZN60_INTERNAL_cc39553c_29_group_norm_nhwc_one_pass_4_cu_64e7e9f94cuda3std6ranges3__45__cpo4dataE,(_ZN60_INTERNAL_cc39553c_29_group_norm_nhwc_one_pass_4_cu_64e7e9f96thrust24THRUST_300001_SM_1000_NS12placeholders2_7E - _ZN60_INTERNAL_cc39553c_29_group_norm_nhwc_one_pass_4_cu_64e7e9f94cuda3std6ranges3__45__cpo4dataE)
_ZN60_INTERNAL_cc39553c_29_group_norm_nhwc_one_pass_4_cu_64e7e9f94cuda3std6ranges3__45__cpo4dataE:
	.zero		1
	.type		_ZN60_INTERNAL_cc39553c_29_group_norm_nhwc_one_pass_4_cu_64e7e9f96thrust24THRUST_300001_SM_1000_NS12placeholders2_7E,@object
	.size		_ZN60_INTERNAL_cc39553c_29_group_norm_nhwc_one_pass_4_cu_64e7e9f96thrust24THRUST_300001_SM_1000_NS12placeholders2_7E,(_ZN60_INTERNAL_cc39553c_29_group_norm_nhwc_one_pass_4_cu_64e7e9f94cuda3std3__45__cpo6rbeginE - _ZN60_INTERNAL_cc39553c_29_group_norm_nhwc_one_pass_4_cu_64e7e9f96thrust24THRUST_300001_SM_1000_NS12placeholders2_7E)
_ZN60_INTERNAL_cc39553c_29_group_norm_nhwc_one_pass_4_cu_64e7e9f96thrust24THRUST_300001_SM_1000_NS12placeholders2_7E:
	.zero		1
	.type		_ZN60_INTERNAL_cc39553c_29_group_norm_nhwc_one_pass_4_cu_64e7e9f94cuda3std3__45__cpo6rbeginE,@object
	.size		_ZN60_INTERNAL_cc39553c_29_group_norm_nhwc_one_pass_4_cu_64e7e9f94cuda3std3__45__cpo6rbeginE,(_ZN60_INTERNAL_cc39553c_29_group_norm_nhwc_one_pass_4_cu_64e7e9f94cuda3std6ranges3__45__cpo7advanceE - _ZN60_INTERNAL_cc39553c_29_group_norm_nhwc_one_pass_4_cu_64e7e9f94cuda3std3__45__cpo6rbeginE)
_ZN60_INTERNAL_cc39553c_29_group_norm_nhwc_one_pass_4_cu_64e7e9f94cuda3std3__45__cpo6rbeginE:
	.zero		1
	.type		_ZN60_INTERNAL_cc39553c_29_group_norm_nhwc_one_pass_4_cu_64e7e9f94cuda3std6ranges3__45__cpo7advanceE,@object
	.size		_ZN60_INTERNAL_cc39553c_29_group_norm_nhwc_one_pass_4_cu_64e7e9f94cuda3std6ranges3__45__cpo7advanceE,(_ZN60_INTERNAL_cc39553c_29_group_norm_nhwc_one_pass_4_cu_64e7e9f94cuda3std3__47nulloptE - _ZN60_INTERNAL_cc39553c_29_group_norm_nhwc_one_pass_4_cu_64e7e9f94cuda3std6ranges3__45__cpo7advanceE)
_ZN60_INTERNAL_cc39553c_29_group_norm_nhwc_one_pass_4_cu_64e7e9f94cuda3std6ranges3__45__cpo7advanceE:
	.zero		1
	.type		_ZN60_INTERNAL_cc39553c_29_group_norm_nhwc_one_pass_4_cu_64e7e9f94cuda3std3__47nulloptE,@object
	.size		_ZN60_INTERNAL_cc39553c_29_group_norm_nhwc_one_pass_4_cu_64e7e9f94cuda3std3__47nulloptE,(_ZN60_INTERNAL_cc39553c_29_group_norm_nhwc_one_pass_4_cu_64e7e9f94cuda3std6ranges3__45__cpo8distanceE - _ZN60_INTERNAL_cc39553c_29_group_norm_nhwc_one_pass_4_cu_64e7e9f94cuda3std3__47nulloptE)
_ZN60_INTERNAL_cc39553c_29_group_norm_nhwc_one_pass_4_cu_64e7e9f94cuda3std3__47nulloptE:
	.zero		1
	.type		_ZN60_INTERNAL_cc39553c_29_group_norm_nhwc_one_pass_4_cu_64e7e9f94cuda3std6ranges3__45__cpo8distanceE,@object
	.size		_ZN60_INTERNAL_cc39553c_29_group_norm_nhwc_one_pass_4_cu_64e7e9f94cuda3std6ranges3__45__cpo8distanceE,(_ZN60_INTERNAL_cc39553c_29_group_norm_nhwc_one_pass_4_cu_64e7e9f96thrust24THRUST_300001_SM_1000_NS12placeholders2_6E - _ZN60_INTERNAL_cc39553c_29_group_norm_nhwc_one_pass_4_cu_64e7e9f94cuda3std6ranges3__45__cpo8distanceE)
_ZN60_INTERNAL_cc39553c_29_group_norm_nhwc_one_pass_4_cu_64e7e9f94cuda3std6ranges3__45__cpo8distanceE:
	.zero		1
	.type		_ZN60_INTERNAL_cc39553c_29_group_norm_nhwc_one_pass_4_cu_64e7e9f96thrust24THRUST_300001_SM_1000_NS12placeholders2_6E,@object
	.size		_ZN60_INTERNAL_cc39553c_29_group_norm_nhwc_one_pass_4_cu_64e7e9f96thrust24THRUST_300001_SM_1000_NS12placeholders2_6E,(_ZN60_INTERNAL_cc39553c_29_group_norm_nhwc_one_pass_4_cu_64e7e9f94cuda3std3__45__cpo4cendE - _ZN60_INTERNAL_cc39553c_29_group_norm_nhwc_one_pass_4_cu_64e7e9f96thrust24THRUST_300001_SM_1000_NS12placeholders2_6E)
_ZN60_INTERNAL_cc39553c_29_group_norm_nhwc_one_pass_4_cu_64e7e9f96thrust24THRUST_300001_SM_1000_NS12placeholders2_6E:
	.zero		1
	.type		_ZN60_INTERNAL_cc39553c_29_group_norm_nhwc_one_pass_4_cu_64e7e9f94cuda3std3__45__cpo4cendE,@object
	.size		_ZN60_INTERNAL_cc39553c_29_group_norm_nhwc_one_pass_4_cu_64e7e9f94cuda3std3__45__cpo4cendE,(_ZN60_INTERNAL_cc39553c_29_group_norm_nhwc_one_pass_4_cu_64e7e9f94cuda3std6ranges3__45__cpo4cendE - _ZN60_INTERNAL_cc39553c_29_group_norm_nhwc_one_pass_4_cu_64e7e9f94cuda3std3__45__cpo4cendE)
_ZN60_INTERNAL_cc39553c_29_group_norm_nhwc_one_pass_4_cu_64e7e9f94cuda3std3__45__cpo4cendE:
	.zero		1
	.type		_ZN60_INTERNAL_cc39553c_29_group_norm_nhwc_one_pass_4_cu_64e7e9f94cuda3std6ranges3__45__cpo4cendE,@object
	.size		_ZN60_INTERNAL_cc39553c_29_group_norm_nhwc_one_pass_4_cu_64e7e9f94cuda3std6ranges3__45__cpo4cendE,(_ZN60_INTERNAL_cc39553c_29_group_norm_nhwc_one_pass_4_cu_64e7e9f94cuda3std3__420unreachable_sentinelE - _ZN60_INTERNAL_cc39553c_29_group_norm_nhwc_one_pass_4_cu_64e7e9f94cuda3std6ranges3__45__cpo4cendE)
_ZN60_INTERNAL_cc39553c_29_group_norm_nhwc_one_pass_4_cu_64e7e9f94cuda3std6ranges3__45__cpo4cendE:
	.zero		1
	.type		_ZN60_INTERNAL_cc39553c_29_group_norm_nhwc_one_pass_4_cu_64e7e9f94cuda3std3__420unreachable_sentinelE,@object
	.size		_ZN60_INTERNAL_cc39553c_29_group_norm_nhwc_one_pass_4_cu_64e7e9f94cuda3std3__420unreachable_sentinelE,(_ZN60_INTERNAL_cc39553c_29_group_norm_nhwc_one_pass_4_cu_64e7e9f94cuda3std6ranges3__45__cpo5ssizeE - _ZN60_INTERNAL_cc39553c_29_group_norm_nhwc_one_pass_4_cu_64e7e9f94cuda3std3__420unreachable_sentinelE)
_ZN60_INTERNAL_cc39553c_29_group_norm_nhwc_one_pass_4_cu_64e7e9f94cuda3std3__420unreachable_sentinelE:
	.zero		1
	.type		_ZN60_INTERNAL_cc39553c_29_group_norm_nhwc_one_pass_4_cu_64e7e9f94cuda3std6ranges3__45__cpo5ssizeE,@object
	.size		_ZN60_INTERNAL_cc39553c_29_group_norm_nhwc_one_pass_4_cu_64e7e9f94cuda3std6ranges3__45__cpo5ssizeE,(_ZN60_INTERNAL_cc39553c_29_group_norm_nhwc_one_pass_4_cu_64e7e9f96thrust24THRUST_300001_SM_1000_NS12placeholders3_10E - _ZN60_INTERNAL_cc39553c_29_group_norm_nhwc_one_pass_4_cu_64e7e9f94cuda3std6ranges3__45__cpo5ssizeE)
_ZN60_INTERNAL_cc39553c_29_group_norm_nhwc_one_pass_4_cu_64e7e9f94cuda3std6ranges3__45__cpo5ssizeE:
	.zero		1
	.type		_ZN60_INTERNAL_cc39553c_29_group_norm_nhwc_one_pass_4_cu_64e7e9f96thrust24THRUST_300001_SM_1000_NS12placeholders3_10E,@object
	.size		_ZN60_INTERNAL_cc39553c_29_group_norm_nhwc_one_pass_4_cu_64e7e9f96thrust24THRUST_300001_SM_1000_NS12placeholders3_10E,(_ZN60_INTERNAL_cc39553c_29_group_norm_nhwc_one_pass_4_cu_64e7e9f94cuda3std3__45__cpo5crendE - _ZN60_INTERNAL_cc39553c_29_group_norm_nhwc_one_pass_4_cu_64e7e9f96thrust24THRUST_300001_SM_1000_NS12placeholders3_10E)
_ZN60_INTERNAL_cc39553c_29_group_norm_nhwc_one_pass_4_cu_64e7e9f96thrust24THRUST_300001_SM_1000_NS12placeholders3_10E:
	.zero		1
	.type		_ZN60_INTERNAL_cc39553c_29_group_norm_nhwc_one_pass_4_cu_64e7e9f94cuda3std3__45__cpo5crendE,@object
	.size		_ZN60_INTERNAL_cc39553c_29_group_norm_nhwc_one_pass_4_cu_64e7e9f94cuda3std3__45__cpo5crendE,(_ZN60_INTERNAL_cc39553c_29_group_norm_nhwc_one_pass_4_cu_64e7e9f94cuda3std6ranges3__45__cpo4prevE - _ZN60_INTERNAL_cc39553c_29_group_norm_nhwc_one_pass_4_cu_64e7e9f94cuda3std3__45__cpo5crendE)
_ZN60_INTERNAL_cc39553c_29_group_norm_nhwc_one_pass_4_cu_64e7e9f94cuda3std3__45__cpo5crendE:
	.zero		1
	.type		_ZN60_INTERNAL_cc39553c_29_group_norm_nhwc_one_pass_4_cu_64e7e9f94cuda3std6ranges3__45__cpo4prevE,@object
	.size		_ZN60_INTERNAL_cc39553c_29_group_norm_nhwc_one_pass_4_cu_64e7e9f94cuda3std6ranges3__45__cpo4prevE,(_ZN60_INTERNAL_cc39553c_29_group_norm_nhwc_one_pass_4_cu_64e7e9f94cuda3std6ranges3__45__cpo9iter_moveE - _ZN60_INTERNAL_cc39553c_29_group_norm_nhwc_one_pass_4_cu_64e7e9f94cuda3std6ranges3__45__cpo4prevE)
_ZN60_INTERNAL_cc39553c_29_group_norm_nhwc_one_pass_4_cu_64e7e9f94cuda3std6ranges3__45__cpo4prevE:
	.zero		1
	.type		_ZN60_INTERNAL_cc39553c_29_group_norm_nhwc_one_pass_4_cu_64e7e9f94cuda3std6ranges3__45__cpo9iter_moveE,@object
	.size		_ZN60_INTERNAL_cc39553c_29_group_norm_nhwc_one_pass_4_cu_64e7e9f94cuda3std6ranges3__45__cpo9iter_moveE,(_ZN60_INTERNAL_cc39553c_29_group_norm_nhwc_one_pass_4_cu_64e7e9f96thrust24THRUST_300001_SM_1000_NS12placeholders2_2E - _ZN60_INTERNAL_cc39553c_29_group_norm_nhwc_one_pass_4_cu_64e7e9f94cuda3std6ranges3__45__cpo9iter_moveE)
_ZN60_INTERNAL_cc39553c_29_group_norm_nhwc_one_pass_4_cu_64e7e9f94cuda3std6ranges3__45__cpo9iter_moveE:
	.zero		1
	.type		_ZN60_INTERNAL_cc39553c_29_group_norm_nhwc_one_pass_4_cu_64e7e9f96thrust24THRUST_300001_SM_1000_NS12placeholders2_2E,@object
	.size		_ZN60_INTERNAL_cc39553c_29_group_norm_nhwc_one_pass_4_cu_64e7e9f96thrust24THRUST_300001_SM_1000_NS12placeholders2_2E,(_ZN60_INTERNAL_cc39553c_29_group_norm_nhwc_one_pass_4_cu_64e7e9f96thrust24THRUST_300001_SM_1000_NS12placeholders2_4E - _ZN60_INTERNAL_cc39553c_29_group_norm_nhwc_one_pass_4_cu_64e7e9f96thrust24THRUST_300001_SM_1000_NS12placeholders2_2E)
_ZN60_INTERNAL_cc39553c_29_group_norm_nhwc_one_pass_4_cu_64e7e9f96thrust24THRUST_300001_SM_1000_NS12placeholders2_2E:
	.zero		1
	.type		_ZN60_INTERNAL_cc39553c_29_group_norm_nhwc_one_pass_4_cu_64e7e9f96thrust24THRUST_300001_SM_1000_NS12placeholders2_4E,@object
	.size		_ZN60_INTERNAL_cc39553c_29_group_norm_nhwc_one_pass_4_cu_64e7e9f96thrust24THRUST_300001_SM_1000_NS12placeholders2_4E,(_ZN60_INTERNAL_cc39553c_29_group_norm_nhwc_one_pass_4_cu_64e7e9f94cuda3std3__45__cpo3endE - _ZN60_INTERNAL_cc39553c_29_group_norm_nhwc_one_pass_4_cu_64e7e9f96thrust24THRUST_300001_SM_1000_NS12placeholders2_4E)
_ZN60_INTERNAL_cc39553c_29_group_norm_nhwc_one_pass_4_cu_64e7e9f96thrust24THRUST_300001_SM_1000_NS12placeholders2_4E:
	.zero		1
	.type		_ZN60_INTERNAL_cc39553c_29_group_norm_nhwc_one_pass_4_cu_64e7e9f94cuda3std3__45__cpo3endE,@object
	.size		_ZN60_INTERNAL_cc39553c_29_group_norm_nhwc_one_pass_4_cu_64e7e9f94cuda3std3__45__cpo3endE,(_ZN60_INTERNAL_cc39553c_29_group_norm_nhwc_one_pass_4_cu_64e7e9f94cuda3std6ranges3__45__cpo3endE - _ZN60_INTERNAL_cc39553c_29_group_norm_nhwc_one_pass_4_cu_64e7e9f94cuda3std3__45__cpo3endE)
_ZN60_INTERNAL_cc39553c_29_group_norm_nhwc_one_pass_4_cu_64e7e9f94cuda3std3__45__cpo3endE:
	.zero		1
	.type		_ZN60_INTERNAL_cc39553c_29_group_norm_nhwc_one_pass_4_cu_64e7e9f94cuda3std6ranges3__45__cpo3endE,@object
	.size		_ZN60_INTERNAL_cc39553c_29_group_norm_nhwc_one_pass_4_cu_64e7e9f94cuda3std6ranges3__45__cpo3endE,(_ZN60_INTERNAL_cc39553c_29_group_norm_nhwc_one_pass_4_cu_64e7e9f94cuda3std3__419piecewise_constructE - _ZN60_INTERNAL_cc39553c_29_group_norm_nhwc_one_pass_4_cu_64e7e9f94cuda3std6ranges3__45__cpo3endE)
_ZN60_INTERNAL_cc39553c_29_group_norm_nhwc_one_pass_4_cu_64e7e9f94cuda3std6ranges3__45__cpo3endE:
	.zero		1
	.type		_ZN60_INTERNAL_cc39553c_29_group_norm_nhwc_one_pass_4_cu_64e7e9f94cuda3std3__419piecewise_constructE,@object
	.size		_ZN60_INTERNAL_cc39553c_29_group_norm_nhwc_one_pass_4_cu_64e7e9f94cuda3std3__419piecewise_constructE,(_ZN60_INTERNAL_cc39553c_29_group_norm_nhwc_one_pass_4_cu_64e7e9f94cuda3std6ranges3__45__cpo5cdataE - _ZN60_INTERNAL_cc39553c_29_group_norm_nhwc_one_pass_4_cu_64e7e9f94cuda3std3__419piecewise_constructE)
_ZN60_INTERNAL_cc39553c_29_group_norm_nhwc_one_pass_4_cu_64e7e9f94cuda3std3__419piecewise_constructE:
	.zero		1
	.type		_ZN60_INTERNAL_cc39553c_29_group_norm_nhwc_one_pass_4_cu_64e7e9f94cuda3std6ranges3__45__cpo5cdataE,@object
	.size		_ZN60_INTERNAL_cc39553c_29_group_norm_nhwc_one_pass_4_cu_64e7e9f94cuda3std6ranges3__45__cpo5cdataE,(_ZN60_INTERNAL_cc39553c_29_group_norm_nhwc_one_pass_4_cu_64e7e9f96thrust24THRUST_300001_SM_1000_NS12placeholders2_8E - _ZN60_INTERNAL_cc39553c_29_group_norm_nhwc_one_pass_4_cu_64e7e9f94cuda3std6ranges3__45__cpo5cdataE)
_ZN60_INTERNAL_cc39553c_29_group_norm_nhwc_one_pass_4_cu_64e7e9f94cuda3std6ranges3__45__cpo5cdataE:
	.zero		1
	.type		_ZN60_INTERNAL_cc39553c_29_group_norm_nhwc_one_pass_4_cu_64e7e9f96thrust24THRUST_300001_SM_1000_NS12placeholders2_8E,@object
	.size		_ZN60_INTERNAL_cc39553c_29_group_norm_nhwc_one_pass_4_cu_64e7e9f96thrust24THRUST_300001_SM_1000_NS12placeholders2_8E,(_ZN60_INTERNAL_cc39553c_29_group_norm_nhwc_one_pass_4_cu_64e7e9f94cuda3std3__45__cpo4rendE - _ZN60_INTERNAL_cc39553c_29_group_norm_nhwc_one_pass_4_cu_64e7e9f96thrust24THRUST_300001_SM_1000_NS12placeholders2_8E)
_ZN60_INTERNAL_cc39553c_29_group_norm_nhwc_one_pass_4_cu_64e7e9f96thrust24THRUST_300001_SM_1000_NS12placeholders2_8E:
	.zero		1
	.type		_ZN60_INTERNAL_cc39553c_29_group_norm_nhwc_one_pass_4_cu_64e7e9f94cuda3std3__45__cpo4rendE,@object
	.size		_ZN60_INTERNAL_cc39553c_29_group_norm_nhwc_one_pass_4_cu_64e7e9f94cuda3std3__45__cpo4rendE,(_ZN60_INTERNAL_cc39553c_29_group_norm_nhwc_one_pass_4_cu_64e7e9f94cuda3std6ranges3__45__cpo9iter_swapE - _ZN60_INTERNAL_cc39553c_29_group_norm_nhwc_one_pass_4_cu_64e7e9f94cuda3std3__45__cpo4rendE)
_ZN60_INTERNAL_cc39553c_29_group_norm_nhwc_one_pass_4_cu_64e7e9f94cuda3std3__45__cpo4rendE:
	.zero		1
	.type		_ZN60_INTERNAL_cc39553c_29_group_norm_nhwc_one_pass_4_cu_64e7e9f94cuda3std6ranges3__45__cpo9iter_swapE,@object
	.size		_ZN60_INTERNAL_cc39553c_29_group_norm_nhwc_one_pass_4_cu_64e7e9f94cuda3std6ranges3__45__cpo9iter_swapE,(_ZN60_INTERNAL_cc39553c_29_group_norm_nhwc_one_pass_4_cu_64e7e9f94cuda3std3__48unexpectE - _ZN60_INTERNAL_cc39553c_29_group_norm_nhwc_one_pass_4_cu_64e7e9f94cuda3std6ranges3__45__cpo9iter_swapE)
_ZN60_INTERNAL_cc39553c_29_group_norm_nhwc_one_pass_4_cu_64e7e9f94cuda3std6ranges3__45__cpo9iter_swapE:
	.zero		1
	.type		_ZN60_INTERNAL_cc39553c_29_group_norm_nhwc_one_pass_4_cu_64e7e9f94cuda3std3__48unexpectE,@object
	.size		_ZN60_INTERNAL_cc39553c_29_group_norm_nhwc_one_pass_4_cu_64e7e9f94cuda3std3__48unexpectE,(_ZN60_INTERNAL_cc39553c_29_group_norm_nhwc_one_pass_4_cu_64e7e9f96thrust24THRUST_300001_SM_1000_NS6system6detail10sequential3seqE - _ZN60_INTERNAL_cc39553c_29_group_norm_nhwc_one_pass_4_cu_64e7e9f94cuda3std3__48unexpectE)
_ZN60_INTERNAL_cc39553c_29_group_norm_nhwc_one_pass_4_cu_64e7e9f94cuda3std3__48unexpectE:
	.zero		1
	.type		_ZN60_INTERNAL_cc39553c_29_group_norm_nhwc_one_pass_4_cu_64e7e9f96thrust24THRUST_300001_SM_1000_NS6system6detail10sequential3seqE,@object
	.size		_ZN60_INTERNAL_cc39553c_29_group_norm_nhwc_one_pass_4_cu_64e7e9f96thrust24THRUST_300001_SM_1000_NS6system6detail10sequential3seqE,(.L_29 - _ZN60_INTERNAL_cc39553c_29_group_norm_nhwc_one_pass_4_cu_64e7e9f96thrust24THRUST_300001_SM_1000_NS6system6detail10sequential3seqE)
_ZN60_INTERNAL_cc39553c_29_group_norm_nhwc_one_pass_4_cu_64e7e9f96thrust24THRUST_300001_SM_1000_NS6system6detail10sequential3seqE:
	.zero		1
.L_29:


//--------------------- .nv.shared._Z35group_norm_nhwc_bwd_one_pass_kernelI11Bf16IOFp32WLi64ELi4ELi128EEv26Group_norm_nhwc_bwd_params --------------------------
	.section	.nv.shared._Z35group_norm_nhwc_bwd_one_pass_kernelI11Bf16IOFp32WLi64ELi4ELi128EEv26Group_norm_nhwc_bwd_params,"aw",@nobits
	.sectionflags	@""
	.align	16
.nv.shared._Z35group_norm_nhwc_bwd_one_pass_kernelI11Bf16IOFp32WLi64ELi4ELi128EEv26Group_norm_nhwc_bwd_params:
	.zero		3136


//--------------------- .nv.shared._Z35group_norm_nhwc_bwd_one_pass_kernelI11Bf16IOFp32WLi128ELi4ELi128EEv26Group_norm_nhwc_bwd_params --------------------------
	.section	.nv.shared._Z35group_norm_nhwc_bwd_one_pass_kernelI11Bf16IOFp32WLi128ELi4ELi128EEv26Group_norm_nhwc_bwd_params,"aw",@nobits
	.sectionflags	@""
	.align	16
.nv.shared._Z35group_norm_nhwc_bwd_one_pass_kernelI11Bf16IOFp32WLi128ELi4ELi128EEv26Group_norm_nhwc_bwd_params:
	.zero		3136


//--------------------- .nv.shared._Z35group_norm_nhwc_bwd_one_pass_kernelI11Bf16IOFp32WLi256ELi4ELi128EEv26Group_norm_nhwc_bwd_params --------------------------
	.section	.nv.shared._Z35group_norm_nhwc_bwd_one_pass_kernelI11Bf16IOFp32WLi256ELi4ELi128EEv26Group_norm_nhwc_bwd_params,"aw",@nobits
	.sectionflags	@""
	.align	16
.nv.shared._Z35group_norm_nhwc_bwd_one_pass_kernelI11Bf16IOFp32WLi256ELi4ELi128EEv26Group_norm_nhwc_bwd_params:
	.zero		3136


//--------------------- .nv.shared._Z35group_norm_nhwc_bwd_one_pass_kernelI11Bf16IOFp32WLi512ELi4ELi128EEv26Group_norm_nhwc_bwd_params --------------------------
	.section	.nv.shared._Z35group_norm_nhwc_bwd_one_pass_kernelI11Bf16IOFp32WLi512ELi4ELi128EEv26Group_norm_nhwc_bwd_params,"aw",@nobits
	.sectionflags	@""
	.align	16
.nv.shared._Z35group_norm_nhwc_bwd_one_pass_kernelI11Bf16IOFp32WLi512ELi4ELi128EEv26Group_norm_nhwc_bwd_params:
	.zero		3136


//--------------------- .nv.shared._Z35group_norm_nhwc_bwd_one_pass_kernelI11Bf16IOBf16WLi64ELi4ELi128EEv26Group_norm_nhwc_bwd_params --------------------------
	.section	.nv.shared._Z35group_norm_nhwc_bwd_one_pass_kernelI11Bf16IOBf16WLi64ELi4ELi128EEv26Group_norm_nhwc_bwd_params,"aw",@nobits
	.sectionflags	@""
	.align	16
.nv.shared._Z35group_norm_nhwc_bwd_one_pass_kernelI11Bf16IOBf16WLi64ELi4ELi128EEv26Group_norm_nhwc_bwd_params:
	.zero		3136


//--------------------- .nv.shared._Z35group_norm_nhwc_bwd_one_pass_kernelI11Bf16IOBf16WLi128ELi4ELi128EEv26Group_norm_nhwc_bwd_params --------------------------
	.section	.nv.shared._Z35group_norm_nhwc_bwd_one_pass_kernelI11Bf16IOBf16WLi128ELi4ELi128EEv26Group_norm_nhwc_bwd_params,"aw",@nobits
	.sectionflags	@""
	.align	16
.nv.shared._Z35group_norm_nhwc_bwd_one_pass_kernelI11Bf16IOBf16WLi128ELi4ELi128EEv26Group_norm_nhwc_bwd_params:
	.zero		3136


//--------------------- .nv.shared._Z35group_norm_nhwc_bwd_one_pass_kernelI11Bf16IOBf16WLi256ELi4ELi128EEv26Group_norm_nhwc_bwd_params --------------------------
	.section	.nv.shared._Z35group_norm_nhwc_bwd_one_pass_kernelI11Bf16IOBf16WLi256ELi4ELi128EEv26Group_norm_nhwc_bwd_params,"aw",@nobits
	.sectionflags	@""
	.align	16
.nv.shared._Z35group_norm_nhwc_bwd_one_pass_kernelI11Bf16IOBf16WLi256ELi4ELi128EEv26Group_norm_nhwc_bwd_params:
	.zero		3136


//--------------------- .nv.shared._Z35group_norm_nhwc_bwd_one_pass_kernelI11Bf16IOBf16WLi512ELi4ELi128EEv26Group_norm_nhwc_bwd_params --------------------------
	.section	.nv.shared._Z35group_norm_nhwc_bwd_one_pass_kernelI11Bf16IOBf16WLi512ELi4ELi128EEv26Group_norm_nhwc_bwd_params,"aw",@nobits
	.sectionflags	@""
	.align	16
.nv.shared._Z35group_norm_nhwc_bwd_one_pass_kernelI11Bf16IOBf16WLi512ELi4ELi128EEv26Group_norm_nhwc_bwd_params:
	.zero		3136


//--------------------- .nv.shared._Z35group_norm_nhwc_bwd_one_pass_kernelI11Bf16IOFp16WLi64ELi4ELi128EEv26Group_norm_nhwc_bwd_params --------------------------
	.section	.nv.shared._Z35group_norm_nhwc_bwd_one_pass_kernelI11Bf16IOFp16WLi64ELi4ELi128EEv26Group_norm_nhwc_bwd_params,"aw",@nobits
	.sectionflags	@""
	.align	16
.nv.shared._Z35group_norm_nhwc_bwd_one_pass_kernelI11Bf16IOFp16WLi64ELi4ELi128EEv26Group_norm_nhwc_bwd_params:
	.zero		3136


//--------------------- .nv.shared._Z35group_norm_nhwc_bwd_one_pass_kernelI11Bf16IOFp16WLi128ELi4ELi128EEv26Group_norm_nhwc_bwd_params --------------------------
	.section	.nv.shared._Z35group_norm_nhwc_bwd_one_pass_kernelI11Bf16IOFp16WLi128ELi4ELi128EEv26Group_norm_nhwc_bwd_params,"aw",@nobits
	.sectionflags	@""
	.align	16
.nv.shared._Z35group_norm_nhwc_bwd_one_pass_kernelI11Bf16IOFp16WLi128ELi4ELi128EEv26Group_norm_nhwc_bwd_params:
	.zero		3136


//--------------------- .nv.shared._Z35group_norm_nhwc_bwd_one_pass_kernelI11Bf16IOFp16WLi256ELi4ELi128EEv26Group_norm_nhwc_bwd_params --------------------------
	.section	.nv.shared._Z35group_norm_nhwc_bwd_one_pass_kernelI11Bf16IOFp16WLi256ELi4ELi128EEv26Group_norm_nhwc_bwd_params,"aw",@nobits
	.sectionflags	@""
	.align	16
.nv.shared._Z35group_norm_nhwc_bwd_one_pass_kernelI11Bf16IOFp16WLi256ELi4ELi128EEv26Group_norm_nhwc_bwd_params:
	.zero		3136


//--------------------- .nv.shared._Z35group_norm_nhwc_bwd_one_pass_kernelI11Bf16IOFp16WLi512ELi4ELi128EEv26Group_norm_nhwc_bwd_params --------------------------
	.section	.nv.shared._Z35group_norm_nhwc_bwd_one_pass_kernelI11Bf16IOFp16WLi512ELi4ELi128EEv26Group_norm_nhwc_bwd_params,"aw",@nobits
	.sectionflags	@""
	.align	16
.nv.shared._Z35group_norm_nhwc_bwd_one_pass_kernelI11Bf16IOFp16WLi512ELi4ELi128EEv26Group_norm_nhwc_bwd_params:
	.zero		3136


//--------------------- .nv.shared._Z35group_norm_nhwc_bwd_one_pass_kernelI11Fp16IOFp32WLi64ELi4ELi128EEv26Group_norm_nhwc_bwd_params --------------------------
	.section	.nv.shared._Z35group_norm_nhwc_bwd_one_pass_kernelI11Fp16IOFp32WLi64ELi4ELi128EEv26Group_norm_nhwc_bwd_params,"aw",@nobits
	.sectionflags	@""
	.align	16
.nv.shared._Z35group_norm_nhwc_bwd_one_pass_kernelI11Fp16IOFp32WLi64ELi4ELi128EEv26Group_norm_nhwc_bwd_params:
	.zero		3136


//--------------------- .nv.shared._Z35group_norm_nhwc_bwd_one_pass_kernelI11Fp16IOFp32WLi128ELi4ELi128EEv26Group_norm_nhwc_bwd_params --------------------------
	.section	.nv.shared._Z35group_norm_nhwc_bwd_one_pass_kernelI11Fp16IOFp32WLi128ELi4ELi128EEv26Group_norm_nhwc_bwd_params,"aw",@nobits
	.sectionflags	@""
	.align	16
.nv.shared._Z35group_norm_nhwc_bwd_one_pass_kernelI11Fp16IOFp32WLi128ELi4ELi128EEv26Group_norm_nhwc_bwd_params:
	.zero		3136


//--------------------- .nv.shared._Z35group_norm_nhwc_bwd_one_pass_kernelI11Fp16IOFp32WLi256ELi4ELi128EEv26Group_norm_nhwc_bwd_params --------------------------
	.section	.nv.shared._Z35group_norm_nhwc_bwd_one_pass_kernelI11Fp16IOFp32WLi256ELi4ELi128EEv26Group_norm_nhwc_bwd_params,"aw",@nobits
	.sectionflags	@""
	.align	16
.nv.shared._Z35group_norm_nhwc_bwd_one_pass_kernelI11Fp16IOFp32WLi256ELi4ELi128EEv26Group_norm_nhwc_bwd_params:
	.zero		3136


//--------------------- .nv.shared._Z35group_norm_nhwc_bwd_one_pass_kernelI11Fp16IOFp32WLi512ELi4ELi128EEv26Group_norm_nhwc_bwd_params --------------------------
	.section	.nv.shared._Z35group_norm_nhwc_bwd_one_pass_kernelI11Fp16IOFp32WLi512ELi4ELi128EEv26Group_norm_nhwc_bwd_params,"aw",@nobits
	.sectionflags	@""
	.align	16
.nv.shared._Z35group_norm_nhwc_bwd_one_pass_kernelI11Fp16IOFp32WLi512ELi4ELi128EEv26Group_norm_nhwc_bwd_params:
	.zero		3136


//--------------------- .nv.shared._Z35group_norm_nhwc_bwd_one_pass_kernelI11Fp16IOBf16WLi64ELi4ELi128EEv26Group_norm_nhwc_bwd_params --------------------------
	.section	.nv.shared._Z35group_norm_nhwc_bwd_one_pass_kernelI11Fp16IOBf16WLi64ELi4ELi128EEv26Group_norm_nhwc_bwd_params,"aw",@nobits
	.sectionflags	@""
	.align	16
.nv.shared._Z35group_norm_nhwc_bwd_one_pass_kernelI11Fp16IOBf16WLi64ELi4ELi128EEv26Group_norm_nhwc_bwd_params:
	.zero		3136


//--------------------- .nv.shared._Z35group_norm_nhwc_bwd_one_pass_kernelI11Fp16IOBf16WLi128ELi4ELi128EEv26Group_norm_nhwc_bwd_params --------------------------
	.section	.nv.shared._Z35group_norm_nhwc_bwd_one_pass_kernelI11Fp16IOBf16WLi128ELi4ELi128EEv26Group_norm_nhwc_bwd_params,"aw",@nobits
	.sectionflags	@""
	.align	16
.nv.shared._Z35group_norm_nhwc_bwd_one_pass_kernelI11Fp16IOBf16WLi128ELi4ELi128EEv26Group_norm_nhwc_bwd_params:
	.zero		3136


//--------------------- .nv.shared._Z35group_norm_nhwc_bwd_one_pass_kernelI11Fp16IOBf16WLi256ELi4ELi128EEv26Group_norm_nhwc_bwd_params --------------------------
	.section	.nv.shared._Z35group_norm_nhwc_bwd_one_pass_kernelI11Fp16IOBf16WLi256ELi4ELi128EEv26Group_norm_nhwc_bwd_params,"aw",@nobits
	.sectionflags	@""
	.align	16
.nv.shared._Z35group_norm_nhwc_bwd_one_pass_kernelI11Fp16IOBf16WLi256ELi4ELi128EEv26Group_norm_nhwc_bwd_params:
	.zero		3136


//--------------------- .nv.shared._Z35group_norm_nhwc_bwd_one_pass_kernelI11Fp16IOBf16WLi512ELi4ELi128EEv26Group_norm_nhwc_bwd_params --------------------------
	.section	.nv.shared._Z35group_norm_nhwc_bwd_one_pass_kernelI11Fp16IOBf16WLi512ELi4ELi128EEv26Group_norm_nhwc_bwd_params,"aw",@nobits
	.sectionflags	@""
	.align	16
.nv.shared._Z35group_norm_nhwc_bwd_one_pass_kernelI11Fp16IOBf16WLi512ELi4ELi128EEv26Group_norm_nhwc_bwd_params:
	.zero		3136


//--------------------- .nv.shared._Z35group_norm_nhwc_bwd_one_pass_kernelI11Fp16IOFp16WLi64ELi4ELi128EEv26Group_norm_nhwc_bwd_params --------------------------
	.section	.nv.shared._Z35group_norm_nhwc_bwd_one_pass_kernelI11Fp16IOFp16WLi64ELi4ELi128EEv26Group_norm_nhwc_bwd_params,"aw",@nobits
	.sectionflags	@""
	.align	16
.nv.shared._Z35group_norm_nhwc_bwd_one_pass_kernelI11Fp16IOFp16WLi64ELi4ELi128EEv26Group_norm_nhwc_bwd_params:
	.zero		3136


//--------------------- .nv.shared._Z35group_norm_nhwc_bwd_one_pass_kernelI11Fp16IOFp16WLi128ELi4ELi128EEv26Group_norm_nhwc_bwd_params --------------------------
	.section	.nv.shared._Z35group_norm_nhwc_bwd_one_pass_kernelI11Fp16IOFp16WLi128ELi4ELi128EEv26Group_norm_nhwc_bwd_params,"aw",@nobits
	.sectionflags	@""
	.align	16
.nv.shared._Z35group_norm_nhwc_bwd_one_pass_kernelI11Fp16IOFp16WLi128ELi4ELi128EEv26Group_norm_nhwc_bwd_params:
	.zero		3136


//--------------------- .nv.shared._Z35group_norm_nhwc_bwd_one_pass_kernelI11Fp16IOFp16WLi256ELi4ELi128EEv26Group_norm_nhwc_bwd_params --------------------------
	.section	.nv.shared._Z35group_norm_nhwc_bwd_one_pass_kernelI11Fp16IOFp16WLi256ELi4ELi128EEv26Group_norm_nhwc_bwd_params,"aw",@nobits
	.sectionflags	@""
	.align	16
.nv.shared._Z35group_norm_nhwc_bwd_one_pass_kernelI11Fp16IOFp16WLi256ELi4ELi128EEv26Group_norm_nhwc_bwd_params:
	.zero		3136


//--------------------- .nv.shared._Z35group_norm_nhwc_bwd_one_pass_kernelI11Fp16IOFp16WLi512ELi4ELi128EEv26Group_norm_nhwc_bwd_params --------------------------
	.section	.nv.shared._Z35group_norm_nhwc_bwd_one_pass_kernelI11Fp16IOFp16WLi512ELi4ELi128EEv26Group_norm_nhwc_bwd_params,"aw",@nobits
	.sectionflags	@""
	.align	16
.nv.shared._Z35group_norm_nhwc_bwd_one_pass_kernelI11Fp16IOFp16WLi512ELi4ELi128EEv26Group_norm_nhwc_bwd_params:
	.zero		3136


//--------------------- .nv.shared._Z35group_norm_nhwc_bwd_one_pass_kernelI11Fp32IOFp32WLi64ELi4ELi128EEv26Group_norm_nhwc_bwd_params --------------------------
	.section	.nv.shared._Z35group_norm_nhwc_bwd_one_pass_kernelI11Fp32IOFp32WLi64ELi4ELi128EEv26Group_norm_nhwc_bwd_params,"aw",@nobits
	.sectionflags	@""
	.align	16
.nv.shared._Z35group_norm_nhwc_bwd_one_pass_kernelI11Fp32IOFp32WLi64ELi4ELi128EEv26Group_norm_nhwc_bwd_params:
	.zero		3136


//--------------------- .nv.shared._Z35group_norm_nhwc_bwd_one_pass_kernelI11Fp32IOFp32WLi128ELi4ELi128EEv26Group_norm_nhwc_bwd_params --------------------------
	.section	.nv.shared._Z35group_norm_nhwc_bwd_one_pass_kernelI11Fp32IOFp32WLi128ELi4ELi128EEv26Group_norm_nhwc_bwd_params,"aw",@nobits
	.sectionflags	@""
	.align	16
.nv.shared._Z35group_norm_nhwc_bwd_one_pass_kernelI11Fp32IOFp32WLi128ELi4ELi128EEv26Group_norm_nhwc_bwd_params:
	.zero		3136


//--------------------- .nv.shared._Z35group_norm_nhwc_bwd_one_pass_kernelI11Fp32IOFp32WLi256ELi4ELi128EEv26Group_norm_nhwc_bwd_params --------------------------
	.section	.nv.shared._Z35group_norm_nhwc_bwd_one_pass_kernelI11Fp32IOFp32WLi256ELi4ELi128EEv26Group_norm_nhwc_bwd_params,"aw",@nobits
	.sectionflags	@""
	.align	16
.nv.shared._Z35group_norm_nhwc_bwd_one_pass_kernelI11Fp32IOFp32WLi256ELi4ELi128EEv26Group_norm_nhwc_bwd_params:
	.zero		3136


//--------------------- .nv.shared._Z35group_norm_nhwc_bwd_one_pass_kernelI11Fp32IOFp32WLi512ELi4ELi128EEv26Group_norm_nhwc_bwd_params --------------------------
	.section	.nv.shared._Z35group_norm_nhwc_bwd_one_pass_kernelI11Fp32IOFp32WLi512ELi4ELi128EEv26Group_norm_nhwc_bwd_params,"aw",@nobits
	.sectionflags	@""
	.align	16
.nv.shared._Z35group_norm_nhwc_bwd_one_pass_kernelI11Fp32IOFp32WLi512ELi4ELi128EEv26Group_norm_nhwc_bwd_params:
	.zero		3136


//--------------------- .nv.shared._Z35group_norm_nhwc_bwd_one_pass_kernelI11Fp32IOBf16WLi64ELi4ELi128EEv26Group_norm_nhwc_bwd_params --------------------------
	.section	.nv.shared._Z35group_norm_nhwc_bwd_one_pass_kernelI11Fp32IOBf16WLi64ELi4ELi128EEv26Group_norm_nhwc_bwd_params,"aw",@nobits
	.sectionflags	@""
	.align	16
.nv.shared._Z35group_norm_nhwc_bwd_one_pass_kernelI11Fp32IOBf16WLi64ELi4ELi128EEv26Group_norm_nhwc_bwd_params:
	.zero		3136


//--------------------- .nv.shared._Z35group_norm_nhwc_bwd_one_pass_kernelI11Fp32IOBf16WLi128ELi4ELi128EEv26Group_norm_nhwc_bwd_params --------------------------
	.section	.nv.shared._Z35group_norm_nhwc_bwd_one_pass_kernelI11Fp32IOBf16WLi128ELi4ELi128EEv26Group_norm_nhwc_bwd_params,"aw",@nobits
	.sectionflags	@""
	.align	16
.nv.shared._Z35group_norm_nhwc_bwd_one_pass_kernelI11Fp32IOBf16WLi128ELi4ELi128EEv26Group_norm_nhwc_bwd_params:
	.zero		3136


//--------------------- .nv.shared._Z35group_norm_nhwc_bwd_one_pass_kernelI11Fp32IOBf16WLi256ELi4ELi128EEv26Group_norm_nhwc_bwd_params --------------------------
	.section	.nv.shared._Z35group_norm_nhwc_bwd_one_pass_kernelI11Fp32IOBf16WLi256ELi4ELi128EEv26Group_norm_nhwc_bwd_params,"aw",@nobits
	.sectionflags	@""
	.align	16
.nv.shared._Z35group_norm_nhwc_bwd_one_pass_kernelI11Fp32IOBf16WLi256ELi4ELi128EEv26Group_norm_nhwc_bwd_params:
	.zero		3136


//--------------------- .nv.shared._Z35group_norm_nhwc_bwd_one_pass_kernelI11Fp32IOBf16WLi512ELi4ELi128EEv26Group_norm_nhwc_bwd_params --------------------------
	.section	.nv.shared._Z35group_norm_nhwc_bwd_one_pass_kernelI11Fp32IOBf16WLi512ELi4ELi128EEv26Group_norm_nhwc_bwd_params,"aw",@nobits
	.sectionflags	@""
	.align	16
.nv.shared._Z35group_norm_nhwc_bwd_one_pass_kernelI11Fp32IOBf16WLi512ELi4ELi128EEv26Group_norm_nhwc_bwd_params:
	.zero		3136


//--------------------- .nv.shared._Z35group_norm_nhwc_bwd_one_pass_kernelI11Fp32IOFp16WLi64ELi4ELi128EEv26Group_norm_nhwc_bwd_params --------------------------
	.section	.nv.shared._Z35group_norm_nhwc_bwd_one_pass_kernelI11Fp32IOFp16WLi64ELi4ELi128EEv26Group_norm_nhwc_bwd_params,"aw",@nobits
	.sectionflags	@""
	.align	16
.nv.shared._Z35group_norm_nhwc_bwd_one_pass_kernelI11Fp32IOFp16WLi64ELi4ELi128EEv26Group_norm_nhwc_bwd_params:
	.zero		3136


//--------------------- .nv.shared._Z35group_norm_nhwc_bwd_one_pass_kernelI11Fp32IOFp16WLi128ELi4ELi128EEv26Group_norm_nhwc_bwd_params --------------------------
	.section	.nv.shared._Z35group_norm_nhwc_bwd_one_pass_kernelI11Fp32IOFp16WLi128ELi4ELi128EEv26Group_norm_nhwc_bwd_params,"aw",@nobits
	.sectionflags	@""
	.align	16
.nv.shared._Z35group_norm_nhwc_bwd_one_pass_kernelI11Fp32IOFp16WLi128ELi4ELi128EEv26Group_norm_nhwc_bwd_params:
	.zero		3136


//--------------------- .nv.shared._Z35group_norm_nhwc_bwd_one_pass_kernelI11Fp32IOFp16WLi256ELi4ELi128EEv26Group_norm_nhwc_bwd_params --------------------------
	.section	.nv.shared._Z35group_norm_nhwc_bwd_one_pass_kernelI11Fp32IOFp16WLi256ELi4ELi128EEv26Group_norm_nhwc_bwd_params,"aw",@nobits
	.sectionflags	@""
	.align	16
.nv.shared._Z35group_norm_nhwc_bwd_one_pass_kernelI11Fp32IOFp16WLi256ELi4ELi128EEv26Group_norm_nhwc_bwd_params:
	.zero		3136


//--------------------- .nv.shared._Z35group_norm_nhwc_bwd_one_pass_kernelI11Fp32IOFp16WLi512ELi4ELi128EEv26Group_norm_nhwc_bwd_params --------------------------
	.section	.nv.shared._Z35group_norm_nhwc_bwd_one_pass_kernelI11Fp32IOFp16WLi512ELi4ELi128EEv26Group_norm_nhwc_bwd_params,"aw",@nobits
	.sectionflags	@""
	.align	16
.nv.shared._Z35group_norm_nhwc_bwd_one_pass_kernelI11Fp32IOFp16WLi512ELi4ELi128EEv26Group_norm_nhwc_bwd_params:
	.zero		3136


//--------------------- .nv.shared._Z35group_norm_nhwc_fwd_one_pass_kernelI11Bf16IOFp32WLi64ELi4ELi128EEv26Group_norm_nhwc_fwd_params --------------------------
	.section	.nv.shared._Z35group_norm_nhwc_fwd_one_pass_kernelI11Bf16IOFp32WLi64ELi4ELi128EEv26Group_norm_nhwc_fwd_params,"aw",@nobits
	.sectionflags	@""
	.align	8
.nv.shared._Z35group_norm_nhwc_fwd_one_pass_kernelI11Bf16IOFp32WLi64ELi4ELi128EEv26Group_norm_nhwc_fwd_params:
	.zero		1080


//--------------------- .nv.shared._Z35group_norm_nhwc_fwd_one_pass_kernelI11Bf16IOFp32WLi128ELi4ELi128EEv26Group_norm_nhwc_fwd_params --------------------------
	.section	.nv.shared._Z35group_norm_nhwc_fwd_one_pass_kernelI11Bf16IOFp32WLi128ELi4ELi128EEv26Group_norm_nhwc_fwd_params,"aw",@nobits
	.sectionflags	@""
	.align	8
.nv.shared._Z35group_norm_nhwc_fwd_one_pass_kernelI11Bf16IOFp32WLi128ELi4ELi128EEv26Group_norm_nhwc_fwd_params:
	.zero		1080


//--------------------- .nv.shared._Z35group_norm_nhwc_fwd_one_pass_kernelI11Bf16IOFp32WLi256ELi4ELi128EEv26Group_norm_nhwc_fwd_params --------------------------
	.section	.nv.shared._Z35group_norm_nhwc_fwd_one_pass_kernelI11Bf16IOFp32WLi256ELi4ELi128EEv26Group_norm_nhwc_fwd_params,"aw",@nobits
	.sectionflags	@""
	.align	8
.nv.shared._Z35group_norm_nhwc_fwd_one_pass_kernelI11Bf16IOFp32WLi256ELi4ELi128EEv26Group_norm_nhwc_fwd_params:
	.zero		1080


//--------------------- .nv.shared._Z35group_norm_nhwc_fwd_one_pass_kernelI11Bf16IOFp32WLi512ELi4ELi128EEv26Group_norm_nhwc_fwd_params --------------------------
	.section	.nv.shared._Z35group_norm_nhwc_fwd_one_pass_kernelI11Bf16IOFp32WLi512ELi4ELi128EEv26Group_norm_nhwc_fwd_params,"aw",@nobits
	.sectionflags	@""
	.align	8
.nv.shared._Z35group_norm_nhwc_fwd_one_pass_kernelI11Bf16IOFp32WLi512ELi4ELi128EEv26Group_norm_nhwc_fwd_params:
	.zero		1080


//--------------------- .nv.shared._Z35group_norm_nhwc_fwd_one_pass_kernelI11Bf16IOBf16WLi64ELi4ELi128EEv26Group_norm_nhwc_fwd_params --------------------------
	.section	.nv.shared._Z35group_norm_nhwc_fwd_one_pass_kernelI11Bf16IOBf16WLi64ELi4ELi128EEv26Group_norm_nhwc_fwd_params,"aw",@nobits
	.sectionflags	@""
	.align	8
.nv.shared._Z35group_norm_nhwc_fwd_one_pass_kernelI11Bf16IOBf16WLi64ELi4ELi128EEv26Group_norm_nhwc_fwd_params:
	.zero		1080


//--------------------- .nv.shared._Z35group_norm_nhwc_fwd_one_pass_kernelI11Bf16IOBf16WLi128ELi4ELi128EEv26Group_norm_nhwc_fwd_params --------------------------
	.section	.nv.shared._Z35group_norm_nhwc_fwd_one_pass_kernelI11Bf16IOBf16WLi128ELi4ELi128EEv26Group_norm_nhwc_fwd_params,"aw",@nobits
	.sectionflags	@""
	.align	8
.nv.shared._Z35group_norm_nhwc_fwd_one_pass_kernelI11Bf16IOBf16WLi128ELi4ELi128EEv26Group_norm_nhwc_fwd_params:
	.zero		1080


//--------------------- .nv.shared._Z35group_norm_nhwc_fwd_one_pass_kernelI11Bf16IOBf16WLi256ELi4ELi128EEv26Group_norm_nhwc_fwd_params --------------------------
	.section	.nv.shared._Z35group_norm_nhwc_fwd_one_pass_kernelI11Bf16IOBf16WLi256ELi4ELi128EEv26Group_norm_nhwc_fwd_params,"aw",@nobits
	.sectionflags	@""
	.align	8
.nv.shared._Z35group_norm_nhwc_fwd_one_pass_kernelI11Bf16IOBf16WLi256ELi4ELi128EEv26Group_norm_nhwc_fwd_params:
	.zero		1080


//--------------------- .nv.shared._Z35group_norm_nhwc_fwd_one_pass_kernelI11Bf16IOBf16WLi512ELi4ELi128EEv26Group_norm_nhwc_fwd_params --------------------------
	.section	.nv.shared._Z35group_norm_nhwc_fwd_one_pass_kernelI11Bf16IOBf16WLi512ELi4ELi128EEv26Group_norm_nhwc_fwd_params,"aw",@nobits
	.sectionflags	@""
	.align	8
.nv.shared._Z35group_norm_nhwc_fwd_one_pass_kernelI11Bf16IOBf16WLi512ELi4ELi128EEv26Group_norm_nhwc_fwd_params:
	.zero		1080


//--------------------- .nv.shared._Z35group_norm_nhwc_fwd_one_pass_kernelI11Bf16IOFp16WLi64ELi4ELi128EEv26Group_norm_nhwc_fwd_params --------------------------
	.section	.nv.shared._Z35group_norm_nhwc_fwd_one_pass_kernelI11Bf16IOFp16WLi64ELi4ELi128EEv26Group_norm_nhwc_fwd_params,"aw",@nobits
	.sectionflags	@""
	.align	8
.nv.shared._Z35group_norm_nhwc_fwd_one_pass_kernelI11Bf16IOFp16WLi64ELi4ELi128EEv26Group_norm_nhwc_fwd_params:
	.zero		1080


//--------------------- .nv.shared._Z35group_norm_nhwc_fwd_one_pass_kernelI11Bf16IOFp16WLi128ELi4ELi128EEv26Group_norm_nhwc_fwd_params --------------------------
	.section	.nv.shared._Z35group_norm_nhwc_fwd_one_pass_kernelI11Bf16IOFp16WLi128ELi4ELi128EEv26Group_norm_nhwc_fwd_params,"aw",@nobits
	.sectionflags	@""
	.align	8
.nv.shared._Z35group_norm_nhwc_fwd_one_pass_kernelI11Bf16IOFp16WLi128ELi4ELi128EEv26Group_norm_nhwc_fwd_params:
	.zero		1080


//--------------------- .nv.shared._Z35group_norm_nhwc_fwd_one_pass_kernelI11Bf16IOFp16WLi256ELi4ELi128EEv26Group_norm_nhwc_fwd_params --------------------------
	.section	.nv.shared._Z35group_norm_nhwc_fwd_one_pass_kernelI11Bf16IOFp16WLi256ELi4ELi128EEv26Group_norm_nhwc_fwd_params,"aw",@nobits
	.sectionflags	@""
	.align	8
.nv.shared._Z35group_norm_nhwc_fwd_one_pass_kernelI11Bf16IOFp16WLi256ELi4ELi128EEv26Group_norm_nhwc_fwd_params:
	.zero		1080


//--------------------- .nv.shared._Z35group_norm_nhwc_fwd_one_pass_kernelI11Bf16IOFp16WLi512ELi4ELi128EEv26Group_norm_nhwc_fwd_params --------------------------
	.section	.nv.shared._Z35group_norm_nhwc_fwd_one_pass_kernelI11Bf16IOFp16WLi512ELi4ELi128EEv26Group_norm_nhwc_fwd_params,"aw",@nobits
	.sectionflags	@""
	.align	8
.nv.shared._Z35group_norm_nhwc_fwd_one_pass_kernelI11Bf16IOFp16WLi512ELi4ELi128EEv26Group_norm_nhwc_fwd_params:
	.zero		1080


//--------------------- .nv.shared._Z35group_norm_nhwc_fwd_one_pass_kernelI11Fp16IOFp32WLi64ELi4ELi128EEv26Group_norm_nhwc_fwd_params --------------------------
	.section	.nv.shared._Z35group_norm_nhwc_fwd_one_pass_kernelI11Fp16IOFp32WLi64ELi4ELi128EEv26Group_norm_nhwc_fwd_params,"aw",@nobits
	.sectionflags	@""
	.align	8
.nv.shared._Z35group_norm_nhwc_fwd_one_pass_kernelI11Fp16IOFp32WLi64ELi4ELi128EEv26Group_norm_nhwc_fwd_params:
	.zero		1080


//--------------------- .nv.shared._Z35group_norm_nhwc_fwd_one_pass_kernelI11Fp16IOFp32WLi128ELi4ELi128EEv26Group_norm_nhwc_fwd_params --------------------------
	.section	.nv.shared._Z35group_norm_nhwc_fwd_one_pass_kernelI11Fp16IOFp32WLi128ELi4ELi128EEv26Group_norm_nhwc_fwd_params,"aw",@nobits
	.sectionflags	@""
	.align	8
.nv.shared._Z35group_norm_nhwc_fwd_one_pass_kernelI11Fp16IOFp32WLi128ELi4ELi128EEv26Group_norm_nhwc_fwd_params:
	.zero		1080


//--------------------- .nv.shared._Z35group_norm_nhwc_fwd_one_pass_kernelI11Fp16IOFp32WLi256ELi4ELi128EEv26Group_norm_nhwc_fwd_params --------------------------
	.section	.nv.shared._Z35group_norm_nhwc_fwd_one_pass_kernelI11Fp16IOFp32WLi256ELi4ELi128EEv26Group_norm_nhwc_fwd_params,"aw",@nobits
	.sectionflags	@""
	.align	8
.nv.shared._Z35group_norm_nhwc_fwd_one_pass_kernelI11Fp16IOFp32WLi256ELi4ELi128EEv26Group_norm_nhwc_fwd_params:
	.zero		1080


//--------------------- .nv.shared._Z35group_norm_nhwc_fwd_one_pass_kernelI11Fp16IOFp32WLi512ELi4ELi128EEv26Group_norm_nhwc_fwd_params --------------------------
	.section	.nv.shared._Z35group_norm_nhwc_fwd_one_pass_kernelI11Fp16IOFp32WLi512ELi4ELi128EEv26Group_norm_nhwc_fwd_params,"aw",@nobits
	.sectionflags	@""
	.align	8
.nv.shared._Z35group_norm_nhwc_fwd_one_pass_kernelI11Fp16IOFp32WLi512ELi4ELi128EEv26Group_norm_nhwc_fwd_params:
	.zero		1080


//--------------------- .nv.shared._Z35group_norm_nhwc_fwd_one_pass_kernelI11Fp16IOBf16WLi64ELi4ELi128EEv26Group_norm_nhwc_fwd_params --------------------------
	.section	.nv.shared._Z35group_norm_nhwc_fwd_one_pass_kernelI11Fp16IOBf16WLi64ELi4ELi128EEv26Group_norm_nhwc_fwd_params,"aw",@nobits
	.sectionflags	@""
	.align	8
.nv.shared._Z35group_norm_nhwc_fwd_one_pass_kernelI11Fp16IOBf16WLi64ELi4ELi128EEv26Group_norm_nhwc_fwd_params:
	.zero		1080


//--------------------- .nv.shared._Z35group_norm_nhwc_fwd_one_pass_kernelI11Fp16IOBf16WLi128ELi4ELi128EEv26Group_norm_nhwc_fwd_params --------------------------
	.section	.nv.shared._Z35group_norm_nhwc_fwd_one_pass_kernelI11Fp16IOBf16WLi128ELi4ELi128EEv26Group_norm_nhwc_fwd_params,"aw",@nobits
	.sectionflags	@""
	.align	8
.nv.shared._Z35group_norm_nhwc_fwd_one_pass_kernelI11Fp16IOBf16WLi128ELi4ELi128EEv26Group_norm_nhwc_fwd_params:
	.zero		1080


//--------------------- .nv.shared._Z35group_norm_nhwc_fwd_one_pass_kernelI11Fp16IOBf16WLi256ELi4ELi128EEv26Group_norm_nhwc_fwd_params --------------------------
	.section	.nv.shared._Z35group_norm_nhwc_fwd_one_pass_kernelI11Fp16IOBf16WLi256ELi4ELi128EEv26Group_norm_nhwc_fwd_params,"aw",@nobits
	.sectionflags	@""
	.align	8
.nv.shared._Z35group_norm_nhwc_fwd_one_pass_kernelI11Fp16IOBf16WLi256ELi4ELi128EEv26Group_norm_nhwc_fwd_params:
	.zero		1080


//--------------------- .nv.shared._Z35group_norm_nhwc_fwd_one_pass_kernelI11Fp16IOBf16WLi512ELi4ELi128EEv26Group_norm_nhwc_fwd_params --------------------------
	.section	.nv.shared._Z35group_norm_nhwc_fwd_one_pass_kernelI11Fp16IOBf16WLi512ELi4ELi128EEv26Group_norm_nhwc_fwd_params,"aw",@nobits
	.sectionflags	@""
	.align	8
.nv.shared._Z35group_norm_nhwc_fwd_one_pass_kernelI11Fp16IOBf16WLi512ELi4ELi128EEv26Group_norm_nhwc_fwd_params:
	.zero		1080


//--------------------- .nv.shared._Z35group_norm_nhwc_fwd_one_pass_kernelI11Fp16IOFp16WLi64ELi4ELi128EEv26Group_norm_nhwc_fwd_params --------------------------
	.section	.nv.shared._Z35group_norm_nhwc_fwd_one_pass_kernelI11Fp16IOFp16WLi64ELi4ELi128EEv26Group_norm_nhwc_fwd_params,"aw",@nobits
	.sectionflags	@""
	.align	8
.nv.shared._Z35group_norm_nhwc_fwd_one_pass_kernelI11Fp16IOFp16WLi64ELi4ELi128EEv26Group_norm_nhwc_fwd_params:
	.zero		1080


//--------------------- .nv.shared._Z35group_norm_nhwc_fwd_one_pass_kernelI11Fp16IOFp16WLi128ELi4ELi128EEv26Group_norm_nhwc_fwd_params --------------------------
	.section	.nv.shared._Z35group_norm_nhwc_fwd_one_pass_kernelI11Fp16IOFp16WLi128ELi4ELi128EEv26Group_norm_nhwc_fwd_params,"aw",@nobits
	.sectionflags	@""
	.align	8
.nv.shared._Z35group_norm_nhwc_fwd_one_pass_kernelI11Fp16IOFp16WLi128ELi4ELi128EEv26Group_norm_nhwc_fwd_params:
	.zero		1080


//--------------------- .nv.shared._Z35group_norm_nhwc_fwd_one_pass_kernelI11Fp16IOFp16WLi256ELi4ELi128EEv26Group_norm_nhwc_fwd_params --------------------------
	.section	.nv.shared._Z35group_norm_nhwc_fwd_one_pass_kernelI11Fp16IOFp16WLi256ELi4ELi128EEv26Group_norm_nhwc_fwd_params,"aw",@nobits
	.sectionflags	@""
	.align	8
.nv.shared._Z35group_norm_nhwc_fwd_one_pass_kernelI11Fp16IOFp16WLi256ELi4ELi128EEv26Group_norm_nhwc_fwd_params:
	.zero		1080


//--------------------- .nv.shared._Z35group_norm_nhwc_fwd_one_pass_kernelI11Fp16IOFp16WLi512ELi4ELi128EEv26Group_norm_nhwc_fwd_params --------------------------
	.section	.nv.shared._Z35group_norm_nhwc_fwd_one_pass_kernelI11Fp16IOFp16WLi512ELi4ELi128EEv26Group_norm_nhwc_fwd_params,"aw",@nobits
	.sectionflags	@""
	.align	8
.nv.shared._Z35group_norm_nhwc_fwd_one_pass_kernelI11Fp16IOFp16WLi512ELi4ELi128EEv26Group_norm_nhwc_fwd_params:
	.zero		1080


//--------------------- .nv.shared._Z35group_norm_nhwc_fwd_one_pass_kernelI11Fp32IOFp32WLi64ELi4ELi128EEv26Group_norm_nhwc_fwd_params --------------------------
	.section	.nv.shared._Z35group_norm_nhwc_fwd_one_pass_kernelI11Fp32IOFp32WLi64ELi4ELi128EEv26Group_norm_nhwc_fwd_params,"aw",@nobits
	.sectionflags	@""
	.align	8
.nv.shared._Z35group_norm_nhwc_fwd_one_pass_kernelI11Fp32IOFp32WLi64ELi4ELi128EEv26Group_norm_nhwc_fwd_params:
	.zero		1080


//--------------------- .nv.shared._Z35group_norm_nhwc_fwd_one_pass_kernelI11Fp32IOFp32WLi128ELi4ELi128EEv26Group_norm_nhwc_fwd_params --------------------------
	.section	.nv.shared._Z35group_norm_nhwc_fwd_one_pass_kernelI11Fp32IOFp32WLi128ELi4ELi128EEv26Group_norm_nhwc_fwd_params,"aw",@nobits
	.sectionflags	@""
	.align	8
.nv.shared._Z35group_norm_nhwc_fwd_one_pass_kernelI11Fp32IOFp32WLi128ELi4ELi128EEv26Group_norm_nhwc_fwd_params:
	.zero		1080


//--------------------- .nv.shared._Z35group_norm_nhwc_fwd_one_pass_kernelI11Fp32IOFp32WLi256ELi4ELi128EEv26Group_norm_nhwc_fwd_params --------------------------
	.section	.nv.shared._Z35group_norm_nhwc_fwd_one_pass_kernelI11Fp32IOFp32WLi256ELi4ELi128EEv26Group_norm_nhwc_fwd_params,"aw",@nobits
	.sectionflags	@""
	.align	8
.nv.shared._Z35group_norm_nhwc_fwd_one_pass_kernelI11Fp32IOFp32WLi256ELi4ELi128EEv26Group_norm_nhwc_fwd_params:
	.zero		1080


//--------------------- .nv.shared._Z35group_norm_nhwc_fwd_one_pass_kernelI11Fp32IOFp32WLi512ELi4ELi128EEv26Group_norm_nhwc_fwd_params --------------------------
	.section	.nv.shared._Z35group_norm_nhwc_fwd_one_pass_kernelI11Fp32IOFp32WLi512ELi4ELi128EEv26Group_norm_nhwc_fwd_params,"aw",@nobits
	.sectionflags	@""
	.align	8
.nv.shared._Z35group_norm_nhwc_fwd_one_pass_kernelI11Fp32IOFp32WLi512ELi4ELi128EEv26Group_norm_nhwc_fwd_params:
	.zero		1080


//--------------------- .nv.shared._Z35group_norm_nhwc_fwd_one_pass_kernelI11Fp32IOBf16WLi64ELi4ELi128EEv26Group_norm_nhwc_fwd_params --------------------------
	.section	.nv.shared._Z35group_norm_nhwc_fwd_one_pass_kernelI11Fp32IOBf16WLi64ELi4ELi128EEv26Group_norm_nhwc_fwd_params,"aw",@nobits
	.sectionflags	@""
	.align	8
.nv.shared._Z35group_norm_nhwc_fwd_one_pass_kernelI11Fp32IOBf16WLi64ELi4ELi128EEv26Group_norm_nhwc_fwd_params:
	.zero		1080


//--------------------- .nv.shared._Z35group_norm_nhwc_fwd_one_pass_kernelI11Fp32IOBf16WLi128ELi4ELi128EEv26Group_norm_nhwc_fwd_params --------------------------
	.section	.nv.shared._Z35group_norm_nhwc_fwd_one_pass_kernelI11Fp32IOBf16WLi128ELi4ELi128EEv26Group_norm_nhwc_fwd_params,"aw",@nobits
	.sectionflags	@""
	.align	8
.nv.shared._Z35group_norm_nhwc_fwd_one_pass_kernelI11Fp32IOBf16WLi128ELi4ELi128EEv26Group_norm_nhwc_fwd_params:
	.zero		1080


//--------------------- .nv.shared._Z35group_norm_nhwc_fwd_one_pass_kernelI11Fp32IOBf16WLi256ELi4ELi128EEv26Group_norm_nhwc_fwd_params --------------------------
	.section	.nv.shared._Z35group_norm_nhwc_fwd_one_pass_kernelI11Fp32IOBf16WLi256ELi4ELi128EEv26Group_norm_nhwc_fwd_params,"aw",@nobits
	.sectionflags	@""
	.align	8
.nv.shared._Z35group_norm_nhwc_fwd_one_pass_kernelI11Fp32IOBf16WLi256ELi4ELi128EEv26Group_norm_nhwc_fwd_params:
	.zero		1080


//--------------------- .nv.shared._Z35group_norm_nhwc_fwd_one_pass_kernelI11Fp32IOBf16WLi512ELi4ELi128EEv26Group_norm_nhwc_fwd_params --------------------------
	.section	.nv.shared._Z35group_norm_nhwc_fwd_one_pass_kernelI11Fp32IOBf16WLi512ELi4ELi128EEv26Group_norm_nhwc_fwd_params,"aw",@nobits
	.sectionflags	@""
	.align	8
.nv.shared._Z35group_norm_nhwc_fwd_one_pass_kernelI11Fp32IOBf16WLi512ELi4ELi128EEv26Group_norm_nhwc_fwd_params:
	.zero		1080


//--------------------- .nv.shared._Z35group_norm_nhwc_fwd_one_pass_kernelI11Fp32IOFp16WLi64ELi4ELi128EEv26Group_norm_nhwc_fwd_params --------------------------
	.section	.nv.shared._Z35group_norm_nhwc_fwd_one_pass_kernelI11Fp32IOFp16WLi64ELi4ELi128EEv26Group_norm_nhwc_fwd_params,"aw",@nobits
	.sectionflags	@""
	.align	8
.nv.shared._Z35group_norm_nhwc_fwd_one_pass_kernelI11Fp32IOFp16WLi64ELi4ELi128EEv26Group_norm_nhwc_fwd_params:
	.zero		1080


//--------------------- .nv.shared._Z35group_norm_nhwc_fwd_one_pass_kernelI11Fp32IOFp16WLi128ELi4ELi128EEv26Group_norm_nhwc_fwd_params --------------------------
	.section	.nv.shared._Z35group_norm_nhwc_fwd_one_pass_kernelI11Fp32IOFp16WLi128ELi4ELi128EEv26Group_norm_nhwc_fwd_params,"aw",@nobits
	.sectionflags	@""
	.align	8
.nv.shared._Z35group_norm_nhwc_fwd_one_pass_kernelI11Fp32IOFp16WLi128ELi4ELi128EEv26Group_norm_nhwc_fwd_params:
	.zero		1080


//--------------------- .nv.shared._Z35group_norm_nhwc_fwd_one_pass_kernelI11Fp32IOFp16WLi256ELi4ELi128EEv26Group_norm_nhwc_fwd_params --------------------------
	.section	.nv.shared._Z35group_norm_nhwc_fwd_one_pass_kernelI11Fp32IOFp16WLi256ELi4ELi128EEv26Group_norm_nhwc_fwd_params,"aw",@nobits
	.sectionflags	@""
	.align	8
.nv.shared._Z35group_norm_nhwc_fwd_one_pass_kernelI11Fp32IOFp16WLi256ELi4ELi128EEv26Group_norm_nhwc_fwd_params:
	.zero		1080


//--------------------- .nv.shared._Z35group_norm_nhwc_fwd_one_pass_kernelI11Fp32IOFp16WLi512ELi4ELi128EEv26Group_norm_nhwc_fwd_params --------------------------
	.section	.nv.shared._Z35group_norm_nhwc_fwd_one_pass_kernelI11Fp32IOFp16WLi512ELi4ELi128EEv26Group_norm_nhwc_fwd_params,"aw",@nobits
	.sectionflags	@""
	.align	8
.nv.shared._Z35group_norm_nhwc_fwd_one_pass_kernelI11Fp32IOFp16WLi512ELi4ELi128EEv26Group_norm_nhwc_fwd_params:
	.zero		1080


//--------------------- .nv.constant0._ZN3cub18CUB_300001_SM_10006detail11EmptyKernelIvEEvv --------------------------
	.section	.nv.constant0._ZN3cub18CUB_300001_SM_10006detail11EmptyKernelIvEEvv,"a",@progbits
	.sectionflags	@""
	.align	4
.nv.constant0._ZN3cub18CUB_300001_SM_10006detail11EmptyKernelIvEEvv:
	.zero		896


//--------------------- .nv.constant0._Z35group_norm_nhwc_bwd_one_pass_kernelI11Bf16IOFp32WLi64ELi4ELi128EEv26Group_norm_nhwc_bwd_params --------------------------
	.section	.nv.constant0._Z35group_norm_nhwc_bwd_one_pass_kernelI11Bf16IOFp32WLi64ELi4ELi128EEv26Group_norm_nhwc_bwd_params,"a",@progbits
	.sectionflags	@""
	.align	4
.nv.constant0._Z35group_norm_nhwc_bwd_one_pass_kernelI11Bf16IOFp32WLi64ELi4ELi128EEv26Group_norm_nhwc_bwd_params:
	.zero		1080


//--------------------- .nv.constant0._Z35group_norm_nhwc_bwd_one_pass_kernelI11Bf16IOFp32WLi128ELi4ELi128EEv26Group_norm_nhwc_bwd_params --------------------------
	.section	.nv.constant0._Z35group_norm_nhwc_bwd_one_pass_kernelI11Bf16IOFp32WLi128ELi4ELi128EEv26Group_norm_nhwc_bwd_params,"a",@progbits
	.sectionflags	@""
	.align	4
.nv.constant0._Z35group_norm_nhwc_bwd_one_pass_kernelI11Bf16IOFp32WLi128ELi4ELi128EEv26Group_norm_nhwc_bwd_params:
	.zero		1080


//--------------------- .nv.constant0._Z35group_norm_nhwc_bwd_one_pass_kernelI11Bf16IOFp32WLi256ELi4ELi128EEv26Group_norm_nhwc_bwd_params --------------------------
	.section	.nv.constant0._Z35group_norm_nhwc_bwd_one_pass_kernelI11Bf16IOFp32WLi256ELi4ELi128EEv26Group_norm_nhwc_bwd_params,"a",@progbits
	.sectionflags	@""
	.align	4
.nv.constant0._Z35group_norm_nhwc_bwd_one_pass_kernelI11Bf16IOFp32WLi256ELi4ELi128EEv26Group_norm_nhwc_bwd_params:
	.zero		1080


//--------------------- .nv.constant0._Z35group_norm_nhwc_bwd_one_pass_kernelI11Bf16IOFp32WLi512ELi4ELi128EEv26Group_norm_nhwc_bwd_params --------------------------
	.section	.nv.constant0._Z35group_norm_nhwc_bwd_one_pass_kernelI11Bf16IOFp32WLi512ELi4ELi128EEv26Group_norm_nhwc_bwd_params,"a",@progbits
	.sectionflags	@""
	.align	4
.nv.constant0._Z35group_norm_nhwc_bwd_one_pass_kernelI11Bf16IOFp32WLi512ELi4ELi128EEv26Group_norm_nhwc_bwd_params:
	.zero		1080


//--------------------- .nv.constant0._Z35group_norm_nhwc_bwd_one_pass_kernelI11Bf16IOBf16WLi64ELi4ELi128EEv26Group_norm_nhwc_bwd_params --------------------------
	.section	.nv.constant0._Z35group_norm_nhwc_bwd_one_pass_kernelI11Bf16IOBf16WLi64ELi4ELi128EEv26Group_norm_nhwc_bwd_params,"a",@progbits
	.sectionflags	@""
	.align	4
.nv.constant0._Z35group_norm_nhwc_bwd_one_pass_kernelI11Bf16IOBf16WLi64ELi4ELi128EEv26Group_norm_nhwc_bwd_params:
	.zero		1080


//--------------------- .nv.constant0._Z35group_norm_nhwc_bwd_one_pass_kernelI11Bf16IOBf16WLi128ELi4ELi128EEv26Group_norm_nhwc_bwd_params --------------------------
	.section	.nv.constant0._Z35group_norm_nhwc_bwd_one_pass_kernelI11Bf16IOBf16WLi128ELi4ELi128EEv26Group_norm_nhwc_bwd_params,"a",@progbits
	.sectionflags	@""
	.align	4
.nv.constant0._Z35group_norm_nhwc_bwd_one_pass_kernelI11Bf16IOBf16WLi128ELi4ELi128EEv26Group_norm_nhwc_bwd_params:
	.zero		1080


//--------------------- .nv.constant0._Z35group_norm_nhwc_bwd_one_pass_kernelI11Bf16IOBf16WLi256ELi4ELi128EEv26Group_norm_nhwc_bwd_params --------------------------
	.section	.nv.constant0._Z35group_norm_nhwc_bwd_one_pass_kernelI11Bf16IOBf16WLi256ELi4ELi128EEv26Group_norm_nhwc_bwd_params,"a",@progbits
	.sectionflags	@""
	.align	4
.nv.constant0._Z35group_norm_nhwc_bwd_one_pass_kernelI11Bf16IOBf16WLi256ELi4ELi128EEv26Group_norm_nhwc_bwd_params:
	.zero		1080


//--------------------- .nv.constant0._Z35group_norm_nhwc_bwd_one_pass_kernelI11Bf16IOBf16WLi512ELi4ELi128EEv26Group_norm_nhwc_bwd_params --------------------------
	.section	.nv.constant0._Z35group_norm_nhwc_bwd_one_pass_kernelI11Bf16IOBf16WLi512ELi4ELi128EEv26Group_norm_nhwc_bwd_params,"a",@progbits
	.sectionflags	@""
	.align	4
.nv.constant0._Z35group_norm_nhwc_bwd_one_pass_kernelI11Bf16IOBf16WLi512ELi4ELi128EEv26Group_norm_nhwc_bwd_params:
	.zero		1080


//--------------------- .nv.constant0._Z35group_norm_nhwc_bwd_one_pass_kernelI11Bf16IOFp16WLi64ELi4ELi128EEv26Group_norm_nhwc_bwd_params --------------------------
	.section	.nv.constant0._Z35group_norm_nhwc_bwd_one_pass_kernelI11Bf16IOFp16WLi64ELi4ELi128EEv26Group_norm_nhwc_bwd_params,"a",@progbits
	.sectionflags	@""
	.align	4
.nv.constant0._Z35group_norm_nhwc_bwd_one_pass_kernelI11Bf16IOFp16WLi64ELi4ELi128EEv26Group_norm_nhwc_bwd_params:
	.zero		1080


//--------------------- .nv.constant0._Z35group_norm_nhwc_bwd_one_pass_kernelI11Bf16IOFp16WLi128ELi4ELi128EEv26Group_norm_nhwc_bwd_params --------------------------
	.section	.nv.constant0._Z35group_norm_nhwc_bwd_one_pass_kernelI11Bf16IOFp16WLi128ELi4ELi128EEv26Group_norm_nhwc_bwd_params,"a",@progbits
	.sectionflags	@""
	.align	4
.nv.constant0._Z35group_norm_nhwc_bwd_one_pass_kernelI11Bf16IOFp16WLi128ELi4ELi128EEv26Group_norm_nhwc_bwd_params:
	.zero		1080


//--------------------- .nv.constant0._Z35group_norm_nhwc_bwd_one_pass_kernelI11Bf16IOFp16WLi256ELi4ELi128EEv26Group_norm_nhwc_bwd_params --------------------------
	.section	.nv.constant0._Z35group_norm_nhwc_bwd_one_pass_kernelI11Bf16IOFp16WLi256ELi4ELi128EEv26Group_norm_nhwc_bwd_params,"a",@progbits
	.sectionflags	@""
	.align	4
.nv.constant0._Z35group_norm_nhwc_bwd_one_pass_kernelI11Bf16IOFp16WLi256ELi4ELi128EEv26Group_norm_nhwc_bwd_params:
	.zero		1080


//--------------------- .nv.constant0._Z35group_norm_nhwc_bwd_one_pass_kernelI11Bf16IOFp16WLi512ELi4ELi128EEv26Group_norm_nhwc_bwd_params --------------------------
	.section	.nv.constant0._Z35group_norm_nhwc_bwd_one_pass_kernelI11Bf16IOFp16WLi512ELi4ELi128EEv26Group_norm_nhwc_bwd_params,"a",@progbits
	.sectionflags	@""
	.align	4
.nv.constant0._Z35group_norm_nhwc_bwd_one_pass_kernelI11Bf16IOFp16WLi512ELi4ELi128EEv26Group_norm_nhwc_bwd_params:
	.zero		1080


//--------------------- .nv.constant0._Z35group_norm_nhwc_bwd_one_pass_kernelI11Fp16IOFp32WLi64ELi4ELi128EEv26Group_norm_nhwc_bwd_params --------------------------
	.section	.nv.constant0._Z35group_norm_nhwc_bwd_one_pass_kernelI11Fp16IOFp32WLi64ELi4ELi128EEv26Group_norm_nhwc_bwd_params,"a",@progbits
	.sectionflags	@""
	.align	4
.nv.constant0._Z35group_norm_nhwc_bwd_one_pass_kernelI11Fp16IOFp32WLi64ELi4ELi128EEv26Group_norm_nhwc_bwd_params:
	.zero		1080


//--------------------- .nv.constant0._Z35group_norm_nhwc_bwd_one_pass_kernelI11Fp16IOFp32WLi128ELi4ELi128EEv26Group_norm_nhwc_bwd_params --------------------------
	.section	.nv.constant0._Z35group_norm_nhwc_bwd_one_pass_kernelI11Fp16IOFp32WLi128ELi4ELi128EEv26Group_norm_nhwc_bwd_params,"a",@progbits
	.sectionflags	@""
	.align	4
.nv.constant0._Z35group_norm_nhwc_bwd_one_pass_kernelI11Fp16IOFp32WLi128ELi4ELi128EEv26Group_norm_nhwc_bwd_params:
	.zero		1080


//--------------------- .nv.constant0._Z35group_norm_nhwc_bwd_one_pass_kernelI11Fp16IOFp32WLi256ELi4ELi128EEv26Group_norm_nhwc_bwd_params --------------------------
	.section	.nv.constant0._Z35group_norm_nhwc_bwd_one_pass_kernelI11Fp16IOFp32WLi256ELi4ELi128EEv26Group_norm_nhwc_bwd_params,"a",@progbits
	.sectionflags	@""
	.align	4
.nv.constant0._Z35group_norm_nhwc_bwd_one_pass_kernelI11Fp16IOFp32WLi256ELi4ELi128EEv26Group_norm_nhwc_bwd_params:
	.zero		1080


//--------------------- .nv.constant0._Z35group_norm_nhwc_bwd_one_pass_kernelI11Fp16IOFp32WLi512ELi4ELi128EEv26Group_norm_nhwc_bwd_params --------------------------
	.section	.nv.constant0._Z35group_norm_nhwc_bwd_one_pass_kernelI11Fp16IOFp32WLi512ELi4ELi128EEv26Group_norm_nhwc_bwd_params,"a",@progbits
	.sectionflags	@""
	.align	4
.nv.constant0._Z35group_norm_nhwc_bwd_one_pass_kernelI11Fp16IOFp32WLi512ELi4ELi128EEv26Group_norm_nhwc_bwd_params:
	.zero		1080


//--------------------- .nv.constant0._Z35group_norm_nhwc_bwd_one_pass_kernelI11Fp16IOBf16WLi64ELi4ELi128EEv26Group_norm_nhwc_bwd_params --------------------------
	.section	.nv.constant0._Z35group_norm_nhwc_bwd_one_pass_kernelI11Fp16IOBf16WLi64ELi4ELi128EEv26Group_norm_nhwc_bwd_params,"a",@progbits
	.sectionflags	@""
	.align	4
.nv.constant0._Z35group_norm_nhwc_bwd_one_pass_kernelI11Fp16IOBf16WLi64ELi4ELi128EEv26Group_norm_nhwc_bwd_params:
	.zero		1080


//--------------------- .nv.constant0._Z35group_norm_nhwc_bwd_one_pass_kernelI11Fp16IOBf16WLi128ELi4ELi128EEv26Group_norm_nhwc_bwd_params --------------------------
	.section	.nv.constant0._Z35group_norm_nhwc_bwd_one_pass_kernelI11Fp16IOBf16WLi128ELi4ELi128EEv26Group_norm_nhwc_bwd_params,"a",@progbits
	.sectionflags	@""
	.align	4
.nv.constant0._Z35group_norm_nhwc_bwd_one_pass_kernelI11Fp16IOBf16WLi128ELi4ELi128EEv26Group_norm_nhwc_bwd_params:
	.zero		1080


//--------------------- .nv.constant0._Z35group_norm_nhwc_bwd_one_pass_kernelI11Fp16IOBf16WLi256ELi4ELi128EEv26Group_norm_nhwc_bwd_params --------------------------
	.section	.nv.constant0._Z35group_norm_nhwc_bwd_one_pass_kernelI11Fp16IOBf16WLi256ELi4ELi128EEv26Group_norm_nhwc_bwd_params,"a",@progbits
	.sectionflags	@""
	.align	4
.nv.constant0._Z35group_norm_nhwc_bwd_one_pass_kernelI11Fp16IOBf16WLi256ELi4ELi128EEv26Group_norm_nhwc_bwd_params:
	.zero		1080


//--------------------- .nv.constant0._Z35group_norm_nhwc_bwd_one_pass_kernelI11Fp16IOBf16WLi512ELi4ELi128EEv26Group_norm_nhwc_bwd_params --------------------------
	.section	.nv.constant0._Z35group_norm_nhwc_bwd_one_pass_kernelI11Fp16IOBf16WLi512ELi4ELi128EEv26Group_norm_nhwc_bwd_params,"a",@progbits
	.sectionflags	@""
	.align	4
.nv.constant0._Z35group_norm_nhwc_bwd_one_pass_kernelI11Fp16IOBf16WLi512ELi4ELi128EEv26Group_norm_nhwc_bwd_params:
	.zero		1080


//--------------------- .nv.constant0._Z35group_norm_nhwc_bwd_one_pass_kernelI11Fp16IOFp16WLi64ELi4ELi128EEv26Group_norm_nhwc_bwd_params --------------------------
	.section	.nv.constant0._Z35group_norm_nhwc_bwd_one_pass_kernelI11Fp16IOFp16WLi64ELi4ELi128EEv26Group_norm_nhwc_bwd_params,"a",@progbits
	.sectionflags	@""
	.align	4
.nv.constant0._Z35group_norm_nhwc_bwd_one_pass_kernelI11Fp16IOFp16WLi64ELi4ELi128EEv26Group_norm_nhwc_bwd_params:
	.zero		1080


//--------------------- .nv.constant0._Z35group_norm_nhwc_bwd_one_pass_kernelI11Fp16IOFp16WLi128ELi4ELi128EEv26Group_norm_nhwc_bwd_params --------------------------
	.section	.nv.constant0._Z35group_norm_nhwc_bwd_one_pass_kernelI11Fp16IOFp16WLi128ELi4ELi128EEv26Group_norm_nhwc_bwd_params,"a",@progbits
	.sectionflags	@""
	.align	4
.nv.constant0._Z35group_norm_nhwc_bwd_one_pass_kernelI11Fp16IOFp16WLi128ELi4ELi128EEv26Group_norm_nhwc_bwd_params:
	.zero		1080


//--------------------- .nv.constant0._Z35group_norm_nhwc_bwd_one_pass_kernelI11Fp16IOFp16WLi256ELi4ELi128EEv26Group_norm_nhwc_bwd_params --------------------------
	.section	.nv.constant0._Z35group_norm_nhwc_bwd_one_pass_kernelI11Fp16IOFp16WLi256ELi4ELi128EEv26Group_norm_nhwc_bwd_params,"a",@progbits
	.sectionflags	@""
	.align	4
.nv.constant0._Z35group_norm_nhwc_bwd_one_pass_kernelI11Fp16IOFp16WLi256ELi4ELi128EEv26Group_norm_nhwc_bwd_params:
	.zero		1080


//--------------------- .nv.constant0._Z35group_norm_nhwc_bwd_one_pass_kernelI11Fp16IOFp16WLi512ELi4ELi128EEv26Group_norm_nhwc_bwd_params --------------------------
	.section	.nv.constant0._Z35group_norm_nhwc_bwd_one_pass_kernelI11Fp16IOFp16WLi512ELi4ELi128EEv26Group_norm_nhwc_bwd_params,"a",@progbits
	.sectionflags	@""
	.align	4
.nv.constant0._Z35group_norm_nhwc_bwd_one_pass_kernelI11Fp16IOFp16WLi512ELi4ELi128EEv26Group_norm_nhwc_bwd_params:
	.zero		1080


//--------------------- .nv.constant0._Z35group_norm_nhwc_bwd_one_pass_kernelI11Fp32IOFp32WLi64ELi4ELi128EEv26Group_norm_nhwc_bwd_params --------------------------
	.section	.nv.constant0._Z35group_norm_nhwc_bwd_one_pass_kernelI11Fp32IOFp32WLi64ELi4ELi128EEv26Group_norm_nhwc_bwd_params,"a",@progbits
	.sectionflags	@""
	.align	4
.nv.constant0._Z35group_norm_nhwc_bwd_one_pass_kernelI11Fp32IOFp32WLi64ELi4ELi128EEv26Group_norm_nhwc_bwd_params:
	.zero		1080


//--------------------- .nv.constant0._Z35group_norm_nhwc_bwd_one_pass_kernelI11Fp32IOFp32WLi128ELi4ELi128EEv26Group_norm_nhwc_bwd_params --------------------------
	.section	.nv.constant0._Z35group_norm_nhwc_bwd_one_pass_kernelI11Fp32IOFp32WLi128ELi4ELi128EEv26Group_norm_nhwc_bwd_params,"a",@progbits
	.sectionflags	@""
	.align	4
.nv.constant0._Z35group_norm_nhwc_bwd_one_pass_kernelI11Fp32IOFp32WLi128ELi4ELi128EEv26Group_norm_nhwc_bwd_params:
	.zero		1080


//--------------------- .nv.constant0._Z35group_norm_nhwc_bwd_one_pass_kernelI11Fp32IOFp32WLi256ELi4ELi128EEv26Group_norm_nhwc_bwd_params --------------------------
	.section	.nv.constant0._Z35group_norm_nhwc_bwd_one_pass_kernelI11Fp32IOFp32WLi256ELi4ELi128EEv26Group_norm_nhwc_bwd_params,"a",@progbits
	.sectionflags	@""
	.align	4
.nv.constant0._Z35group_norm_nhwc_bwd_one_pass_kernelI11Fp32IOFp32WLi256ELi4ELi128EEv26Group_norm_nhwc_bwd_params:
	.zero		1080


//--------------------- .nv.constant0._Z35group_norm_nhwc_bwd_one_pass_kernelI11Fp32IOFp32WLi512ELi4ELi128EEv26Group_norm_nhwc_bwd_params --------------------------
	.section	.nv.constant0._Z35group_norm_nhwc_bwd_one_pass_kernelI11Fp32IOFp32WLi512ELi4ELi128EEv26Group_norm_nhwc_bwd_params,"a",@progbits
	.sectionflags	@""
	.align	4
.nv.constant0._Z35group_norm_nhwc_bwd_one_pass_kernelI11Fp32IOFp32WLi512ELi4ELi128EEv26Group_norm_nhwc_bwd_params:
	.zero		1080


//--------------------- .nv.constant0._Z35group_norm_nhwc_bwd_one_pass_kernelI11Fp32IOBf16WLi64ELi4ELi128EEv26Group_norm_nhwc_bwd_params --------------------------
	.section	.nv.constant0._Z35group_norm_nhwc_bwd_one_pass_kernelI11Fp32IOBf16WLi64ELi4ELi128EEv26Group_norm_nhwc_bwd_params,"a",@progbits
	.sectionflags	@""
	.align	4
.nv.constant0._Z35group_norm_nhwc_bwd_one_pass_kernelI11Fp32IOBf16WLi64ELi4ELi128EEv26Group_norm_nhwc_bwd_params:
	.zero		1080


//--------------------- .nv.constant0._Z35group_norm_nhwc_bwd_one_pass_kernelI11Fp32IOBf16WLi128ELi4ELi128EEv26Group_norm_nhwc_bwd_params --------------------------
	.section	.nv.constant0._Z35group_norm_nhwc_bwd_one_pass_kernelI11Fp32IOBf16WLi128ELi4ELi128EEv26Group_norm_nhwc_bwd_params,"a",@progbits
	.sectionflags	@""
	.align	4
.nv.constant0._Z35group_norm_nhwc_bwd_one_pass_kernelI11Fp32IOBf16WLi128ELi4ELi128EEv26Group_norm_nhwc_bwd_params:
	.zero		1080


//--------------------- .nv.constant0._Z35group_norm_nhwc_bwd_one_pass_kernelI11Fp32IOBf16WLi256ELi4ELi128EEv26Group_norm_nhwc_bwd_params --------------------------
	.section	.nv.constant0._Z35group_norm_nhwc_bwd_one_pass_kernelI11Fp32IOBf16WLi256ELi4ELi128EEv26Group_norm_nhwc_bwd_params,"a",@progbits
	.sectionflags	@""
	.align	4
.nv.constant0._Z35group_norm_nhwc_bwd_one_pass_kernelI11Fp32IOBf16WLi256ELi4ELi128EEv26Group_norm_nhwc_bwd_params:
	.zero		1080


//--------------------- .nv.constant0._Z35group_norm_nhwc_bwd_one_pass_kernelI11Fp32IOBf16WLi512ELi4ELi128EEv26Group_norm_nhwc_bwd_params --------------------------
	.section	.nv.constant0._Z35group_norm_nhwc_bwd_one_pass_kernelI11Fp32IOBf16WLi512ELi4ELi128EEv26Group_norm_nhwc_bwd_params,"a",@progbits
	.sectionflags	@""
	.align	4
.nv.constant0._Z35group_norm_nhwc_bwd_one_pass_kernelI11Fp32IOBf16WLi512ELi4ELi128EEv26Group_norm_nhwc_bwd_params:
	.zero		1080


//--------------------- .nv.constant0._Z35group_norm_nhwc_bwd_one_pass_kernelI11Fp32IOFp16WLi64ELi4ELi128EEv26Group_norm_nhwc_bwd_params --------------------------
	.section	.nv.constant0._Z35group_norm_nhwc_bwd_one_pass_kernelI11Fp32IOFp16WLi64ELi4ELi128EEv26Group_norm_nhwc_bwd_params,"a",@progbits
	.sectionflags	@""
	.align	4
.nv.constant0._Z35group_norm_nhwc_bwd_one_pass_kernelI11Fp32IOFp16WLi64ELi4ELi128EEv26Group_norm_nhwc_bwd_params:
	.zero		1080


//--------------------- .nv.constant0._Z35group_norm_nhwc_bwd_one_pass_kernelI11Fp32IOFp16WLi128ELi4ELi128EEv26Group_norm_nhwc_bwd_params --------------------------
	.section	.nv.constant0._Z35group_norm_nhwc_bwd_one_pass_kernelI11Fp32IOFp16WLi128ELi4ELi128EEv26Group_norm_nhwc_bwd_params,"a",@progbits
	.sectionflags	@""
	.align	4
.nv.constant0._Z35group_norm_nhwc_bwd_one_pass_kernelI11Fp32IOFp16WLi128ELi4ELi128EEv26Group_norm_nhwc_bwd_params:
	.zero		1080


//--------------------- .nv.constant0._Z35group_norm_nhwc_bwd_one_pass_kernelI11Fp32IOFp16WLi256ELi4ELi128EEv26Group_norm_nhwc_bwd_params --------------------------
	.section	.nv.constant0._Z35group_norm_nhwc_bwd_one_pass_kernelI11Fp32IOFp16WLi256ELi4ELi128EEv26Group_norm_nhwc_bwd_params,"a",@progbits
	.sectionflags	@""
	.align	4
.nv.constant0._Z35group_norm_nhwc_bwd_one_pass_kernelI11Fp32IOFp16WLi256ELi4ELi128EEv26Group_norm_nhwc_bwd_params:
	.zero		1080


//--------------------- .nv.constant0._Z35group_norm_nhwc_bwd_one_pass_kernelI11Fp32IOFp16WLi512ELi4ELi128EEv26Group_norm_nhwc_bwd_params --------------------------
	.section	.nv.constant0._Z35group_norm_nhwc_bwd_one_pass_kernelI11Fp32IOFp16WLi512ELi4ELi128EEv26Group_norm_nhwc_bwd_params,"a",@progbits
	.sectionflags	@""
	.align	4
.nv.constant0._Z35group_norm_nhwc_bwd_one_pass_kernelI11Fp32IOFp16WLi512ELi4ELi128EEv26Group_norm_nhwc_bwd_params:
	.zero		1080


//--------------------- .nv.constant0._Z35group_norm_nhwc_fwd_one_pass_kernelI11Bf16IOFp32WLi64ELi4ELi128EEv26Group_norm_nhwc_fwd_params --------------------------
	.section	.nv.constant0._Z35group_norm_nhwc_fwd_one_pass_kernelI11Bf16IOFp32WLi64ELi4ELi128EEv26Group_norm_nhwc_fwd_params,"a",@progbits
	.sectionflags	@""
	.align	4
.nv.constant0._Z35group_norm_nhwc_fwd_one_pass_kernelI11Bf16IOFp32WLi64ELi4ELi128EEv26Group_norm_nhwc_fwd_params:
	.zero		1056


//--------------------- .nv.constant0._Z35group_norm_nhwc_fwd_one_pass_kernelI11Bf16IOFp32WLi128ELi4ELi128EEv26Group_norm_nhwc_fwd_params --------------------------
	.section	.nv.constant0._Z35group_norm_nhwc_fwd_one_pass_kernelI11Bf16IOFp32WLi128ELi4ELi128EEv26Group_norm_nhwc_fwd_params,"a",@progbits
	.sectionflags	@""
	.align	4
.nv.constant0._Z35group_norm_nhwc_fwd_one_pass_kernelI11Bf16IOFp32WLi128ELi4ELi128EEv26Group_norm_nhwc_fwd_params:
	.zero		1056


//--------------------- .nv.constant0._Z35group_norm_nhwc_fwd_one_pass_kernelI11Bf16IOFp32WLi256ELi4ELi128EEv26Group_norm_nhwc_fwd_params --------------------------
	.section	.nv.constant0._Z35group_norm_nhwc_fwd_one_pass_kernelI11Bf16IOFp32WLi256ELi4ELi128EEv26Group_norm_nhwc_fwd_params,"a",@progbits
	.sectionflags	@""
	.align	4
.nv.constant0._Z35group_norm_nhwc_fwd_one_pass_kernelI11Bf16IOFp32WLi256ELi4ELi128EEv26Group_norm_nhwc_fwd_params:
	.zero		1056


//--------------------- .nv.constant0._Z35group_norm_nhwc_fwd_one_pass_kernelI11Bf16IOFp32WLi512ELi4ELi128EEv26Group_norm_nhwc_fwd_params --------------------------
	.section	.nv.constant0._Z35group_norm_nhwc_fwd_one_pass_kernelI11Bf16IOFp32WLi512ELi4ELi128EEv26Group_norm_nhwc_fwd_params,"a",@progbits
	.sectionflags	@""
	.align	4
.nv.constant0._Z35group_norm_nhwc_fwd_one_pass_kernelI11Bf16IOFp32WLi512ELi4ELi128EEv26Group_norm_nhwc_fwd_params:
	.zero		1056


//--------------------- .nv.constant0._Z35group_norm_nhwc_fwd_one_pass_kernelI11Bf16IOBf16WLi64ELi4ELi128EEv26Group_norm_nhwc_fwd_params --------------------------
	.section	.nv.constant0._Z35group_norm_nhwc_fwd_one_pass_kernelI11Bf16IOBf16WLi64ELi4ELi128EEv26Group_norm_nhwc_fwd_params,"a",@progbits
	.sectionflags	@""
	.align	4
.nv.constant0._Z35group_norm_nhwc_fwd_one_pass_kernelI11Bf16IOBf16WLi64ELi4ELi128EEv26Group_norm_nhwc_fwd_params:
	.zero		1056


//--------------------- .nv.constant0._Z35group_norm_nhwc_fwd_one_pass_kernelI11Bf16IOBf16WLi128ELi4ELi128EEv26Group_norm_nhwc_fwd_params --------------------------
	.section	.nv.constant0._Z35group_norm_nhwc_fwd_one_pass_kernelI11Bf16IOBf16WLi128ELi4ELi128EEv26Group_norm_nhwc_fwd_params,"a",@progbits
	.sectionflags	@""
	.align	4
.nv.constant0._Z35group_norm_nhwc_fwd_one_pass_kernelI11Bf16IOBf16WLi128ELi4ELi128EEv26Group_norm_nhwc_fwd_params:
	.zero		1056


//--------------------- .nv.constant0._Z35group_norm_nhwc_fwd_one_pass_kernelI11Bf16IOBf16WLi256ELi4ELi128EEv26Group_norm_nhwc_fwd_params --------------------------
	.section	.nv.constant0._Z35group_norm_nhwc_fwd_one_pass_kernelI11Bf16IOBf16WLi256ELi4ELi128EEv26Group_norm_nhwc_fwd_params,"a",@progbits
	.sectionflags	@""
	.align	4
.nv.constant0._Z35group_norm_nhwc_fwd_one_pass_kernelI11Bf16IOBf16WLi256ELi4ELi128EEv26Group_norm_nhwc_fwd_params:
	.zero		1056


//--------------------- .nv.constant0._Z35group_norm_nhwc_fwd_one_pass_kernelI11Bf16IOBf16WLi512ELi4ELi128EEv26Group_norm_nhwc_fwd_params --------------------------
	.section	.nv.constant0._Z35group_norm_nhwc_fwd_one_pass_kernelI11Bf16IOBf16WLi512ELi4ELi128EEv26Group_norm_nhwc_fwd_params,"a",@progbits
	.sectionflags	@""
	.align	4
.nv.constant0._Z35group_norm_nhwc_fwd_one_pass_kernelI11Bf16IOBf16WLi512ELi4ELi128EEv26Group_norm_nhwc_fwd_params:
	.zero		1056


//--------------------- .nv.constant0._Z35group_norm_nhwc_fwd_one_pass_kernelI11Bf16IOFp16WLi64ELi4ELi128EEv26Group_norm_nhwc_fwd_params --------------------------
	.section	.nv.constant0._Z35group_norm_nhwc_fwd_one_pass_kernelI11Bf16IOFp16WLi64ELi4ELi128EEv26Group_norm_nhwc_fwd_params,"a",@progbits
	.sectionflags	@""
	.align	4
.nv.constant0._Z35group_norm_nhwc_fwd_one_pass_kernelI11Bf16IOFp16WLi64ELi4ELi128EEv26Group_norm_nhwc_fwd_params:
	.zero		1056


//--------------------- .nv.constant0._Z35group_norm_nhwc_fwd_one_pass_kernelI11Bf16IOFp16WLi128ELi4ELi128EEv26Group_norm_nhwc_fwd_params --------------------------
	.section	.nv.constant0._Z35group_norm_nhwc_fwd_one_pass_kernelI11Bf16IOFp16WLi128ELi4ELi128EEv26Group_norm_nhwc_fwd_params,"a",@progbits
	.sectionflags	@""
	.align	4
.nv.constant0._Z35group_norm_nhwc_fwd_one_pass_kernelI11Bf16IOFp16WLi128ELi4ELi128EEv26Group_norm_nhwc_fwd_params:
	.zero		1056


//--------------------- .nv.constant0._Z35group_norm_nhwc_fwd_one_pass_kernelI11Bf16IOFp16WLi256ELi4ELi128EEv26Group_norm_nhwc_fwd_params --------------------------
	.section	.nv.constant0._Z35group_norm_nhwc_fwd_one_pass_kernelI11Bf16IOFp16WLi256ELi4ELi128EEv26Group_norm_nhwc_fwd_params,"a",@progbits
	.sectionflags	@""
	.align	4
.nv.constant0._Z35group_norm_nhwc_fwd_one_pass_kernelI11Bf16IOFp16WLi256ELi4ELi128EEv26Group_norm_nhwc_fwd_params:
	.zero		1056


//--------------------- .nv.constant0._Z35group_norm_nhwc_fwd_one_pass_kernelI11Bf16IOFp16WLi512ELi4ELi128EEv26Group_norm_nhwc_fwd_params --------------------------
	.section	.nv.constant0._Z35group_norm_nhwc_fwd_one_pass_kernelI11Bf16IOFp16WLi512ELi4ELi128EEv26Group_norm_nhwc_fwd_params,"a",@progbits
	.sectionflags	@""
	.align	4
.nv.constant0._Z35group_norm_nhwc_fwd_one_pass_kernelI11Bf16IOFp16WLi512ELi4ELi128EEv26Group_norm_nhwc_fwd_params:
	.zero		1056


//--------------------- .nv.constant0._Z35group_norm_nhwc_fwd_one_pass_kernelI11Fp16IOFp32WLi64ELi4ELi128EEv26Group_norm_nhwc_fwd_params --------------------------
	.section	.nv.constant0._Z35group_norm_nhwc_fwd_one_pass_kernelI11Fp16IOFp32WLi64ELi4ELi128EEv26Group_norm_nhwc_fwd_params,"a",@progbits
	.sectionflags	@""
	.align	4
.nv.constant0._Z35group_norm_nhwc_fwd_one_pass_kernelI11Fp16IOFp32WLi64ELi4ELi128EEv26Group_norm_nhwc_fwd_params:
	.zero		1056


//--------------------- .nv.constant0._Z35group_norm_nhwc_fwd_one_pass_kernelI11Fp16IOFp32WLi128ELi4ELi128EEv26Group_norm_nhwc_fwd_params --------------------------
	.section	.nv.constant0._Z35group_norm_nhwc_fwd_one_pass_kernelI11Fp16IOFp32WLi128ELi4ELi128EEv26Group_norm_nhwc_fwd_params,"a",@progbits
	.sectionflags	@""
	.align	4
.nv.constant0._Z35group_norm_nhwc_fwd_one_pass_kernelI11Fp16IOFp32WLi128ELi4ELi128EEv26Group_norm_nhwc_fwd_params:
	.zero		1056


//--------------------- .nv.constant0._Z35group_norm_nhwc_fwd_one_pass_kernelI11Fp16IOFp32WLi256ELi4ELi128EEv26Group_norm_nhwc_fwd_params --------------------------
	.section	.nv.constant0._Z35group_norm_nhwc_fwd_one_pass_kernelI11Fp16IOFp32WLi256ELi4ELi128EEv26Group_norm_nhwc_fwd_params,"a",@progbits
	.sectionflags	@""
	.align	4
.nv.constant0._Z35group_norm_nhwc_fwd_one_pass_kernelI11Fp16IOFp32WLi256ELi4ELi128EEv26Group_norm_nhwc_fwd_params:
	.zero		1056


//--------------------- .nv.constant0._Z35group_norm_nhwc_fwd_one_pass_kernelI11Fp16IOFp32WLi512ELi4ELi128EEv26Group_norm_nhwc_fwd_params --------------------------
	.section	.nv.constant0._Z35group_norm_nhwc_fwd_one_pass_kernelI11Fp16IOFp32WLi512ELi4ELi128EEv26Group_norm_nhwc_fwd_params,"a",@progbits
	.sectionflags	@""
	.align	4
.nv.constant0._Z35group_norm_nhwc_fwd_one_pass_kernelI11Fp16IOFp32WLi512ELi4ELi128EEv26Group_norm_nhwc_fwd_params:
	.zero		1056


//--------------------- .nv.constant0._Z35group_norm_nhwc_fwd_one_pass_kernelI11Fp16IOBf16WLi64ELi4ELi128EEv26Group_norm_nhwc_fwd_params --------------------------
	.section	.nv.constant0._Z35group_norm_nhwc_fwd_one_pass_kernelI11Fp16IOBf16WLi64ELi4ELi128EEv26Group_norm_nhwc_fwd_params,"a",@progbits
	.sectionflags	@""
	.align	4
.nv.constant0._Z35group_norm_nhwc_fwd_one_pass_kernelI11Fp16IOBf16WLi64ELi4ELi128EEv26Group_norm_nhwc_fwd_params:
	.zero		1056


//--------------------- .nv.constant0._Z35group_norm_nhwc_fwd_one_pass_kernelI11Fp16IOBf16WLi128ELi4ELi128EEv26Group_norm_nhwc_fwd_params --------------------------
	.section	.nv.constant0._Z35group_norm_nhwc_fwd_one_pass_kernelI11Fp16IOBf16WLi128ELi4ELi128EEv26Group_norm_nhwc_fwd_params,"a",@progbits
	.sectionflags	@""
	.align	4
.nv.constant0._Z35group_norm_nhwc_fwd_one_pass_kernelI11Fp16IOBf16WLi128ELi4ELi128EEv26Group_norm_nhwc_fwd_params:
	.zero		1056


//--------------------- .nv.constant0._Z35group_norm_nhwc_fwd_one_pass_kernelI11Fp16IOBf16WLi256ELi4ELi128EEv26Group_norm_nhwc_fwd_params --------------------------
	.section	.nv.constant0._Z35group_norm_nhwc_fwd_one_pass_kernelI11Fp16IOBf16WLi256ELi4ELi128EEv26Group_norm_nhwc_fwd_params,"a",@progbits
	.sectionflags	@""
	.align	4
.nv.constant0._Z35group_norm_nhwc_fwd_one_pass_kernelI11Fp16IOBf16WLi256ELi4ELi128EEv26Group_norm_nhwc_fwd_params:
	.zero		1056


//--------------------- .nv.constant0._Z35group_norm_nhwc_fwd_one_pass_kernelI11Fp16IOBf16WLi512ELi4ELi128EEv26Group_norm_nhwc_fwd_params --------------------------
	.section	.nv.constant0._Z35group_norm_nhwc_fwd_one_pass_kernelI11Fp16IOBf16WLi512ELi4ELi128EEv26Group_norm_nhwc_fwd_params,"a",@progbits
	.sectionflags	@""
	.align	4
.nv.constant0._Z35group_norm_nhwc_fwd_one_pass_kernelI11Fp16IOBf16WLi512ELi4ELi128EEv26Group_norm_nhwc_fwd_params:
	.zero		1056


//--------------------- .nv.constant0._Z35group_norm_nhwc_fwd_one_pass_kernelI11Fp16IOFp16WLi64ELi4ELi128EEv26Group_norm_nhwc_fwd_params --------------------------
	.section	.nv.constant0._Z35group_norm_nhwc_fwd_one_pass_kernelI11Fp16IOFp16WLi64ELi4ELi128EEv26Group_norm_nhwc_fwd_params,"a",@progbits
	.sectionflags	@""
	.align	4
.nv.constant0._Z35group_norm_nhwc_fwd_one_pass_kernelI11Fp16IOFp16WLi64ELi4ELi128EEv26Group_norm_nhwc_fwd_params:
	.zero		1056


//--------------------- .nv.constant0._Z35group_norm_nhwc_fwd_one_pass_kernelI11Fp16IOFp16WLi128ELi4ELi128EEv26Group_norm_nhwc_fwd_params --------------------------
	.section	.nv.constant0._Z35group_norm_nhwc_fwd_one_pass_kernelI11Fp16IOFp16WLi128ELi4ELi128EEv26Group_norm_nhwc_fwd_params,"a",@progbits
	.sectionflags	@""
	.align	4
.nv.constant0._Z35group_norm_nhwc_fwd_one_pass_kernelI11Fp16IOFp16WLi128ELi4ELi128EEv26Group_norm_nhwc_fwd_params:
	.zero		1056


//--------------------- .nv.constant0._Z35group_norm_nhwc_fwd_one_pass_kernelI11Fp16IOFp16WLi256ELi4ELi128EEv26Group_norm_nhwc_fwd_params --------------------------
	.section	.nv.constant0._Z35group_norm_nhwc_fwd_one_pass_kernelI11Fp16IOFp16WLi256ELi4ELi128EEv26Group_norm_nhwc_fwd_params,"a",@progbits
	.sectionflags	@""
	.align	4
.nv.constant0._Z35group_norm_nhwc_fwd_one_pass_kernelI11Fp16IOFp16WLi256ELi4ELi128EEv26Group_norm_nhwc_fwd_params:
	.zero		1056


//--------------------- .nv.constant0._Z35group_norm_nhwc_fwd_one_pass_kernelI11Fp16IOFp16WLi512ELi4ELi128EEv26Group_norm_nhwc_fwd_params --------------------------
	.section	.nv.constant0._Z35group_norm_nhwc_fwd_one_pass_kernelI11Fp16IOFp16WLi512ELi4ELi128EEv26Group_norm_nhwc_fwd_params,"a",@progbits
	.sectionflags	@""
	.align	4
.nv.constant0._Z35group_norm_nhwc_fwd_one_pass_kernelI11Fp16IOFp16WLi512ELi4ELi128EEv26Group_norm_nhwc_fwd_params:
	.zero		1056


//--------------------- .nv.constant0._Z35group_norm_nhwc_fwd_one_pass_kernelI11Fp32IOFp32WLi64ELi4ELi128EEv26Group_norm_nhwc_fwd_params --------------------------
	.section	.nv.constant0._Z35group_norm_nhwc_fwd_one_pass_kernelI11Fp32IOFp32WLi64ELi4ELi128EEv26Group_norm_nhwc_fwd_params,"a",@progbits
	.sectionflags	@""
	.align	4
.nv.constant0._Z35group_norm_nhwc_fwd_one_pass_kernelI11Fp32IOFp32WLi64ELi4ELi128EEv26Group_norm_nhwc_fwd_params:
	.zero		1056


//--------------------- .nv.constant0._Z35group_norm_nhwc_fwd_one_pass_kernelI11Fp32IOFp32WLi128ELi4ELi128EEv26Group_norm_nhwc_fwd_params --------------------------
	.section	.nv.constant0._Z35group_norm_nhwc_fwd_one_pass_kernelI11Fp32IOFp32WLi128ELi4ELi128EEv26Group_norm_nhwc_fwd_params,"a",@progbits
	.sectionflags	@""
	.align	4
.nv.constant0._Z35group_norm_nhwc_fwd_one_pass_kernelI11Fp32IOFp32WLi128ELi4ELi128EEv26Group_norm_nhwc_fwd_params:
	.zero		1056


//--------------------- .nv.constant0._Z35group_norm_nhwc_fwd_one_pass_kernelI11Fp32IOFp32WLi256ELi4ELi128EEv26Group_norm_nhwc_fwd_params --------------------------
	.section	.nv.constant0._Z35group_norm_nhwc_fwd_one_pass_kernelI11Fp32IOFp32WLi256ELi4ELi128EEv26Group_norm_nhwc_fwd_params,"a",@progbits
	.sectionflags	@""
	.align	4
.nv.constant0._Z35group_norm_nhwc_fwd_one_pass_kernelI11Fp32IOFp32WLi256ELi4ELi128EEv26Group_norm_nhwc_fwd_params:
	.zero		1056


//--------------------- .nv.constant0._Z35group_norm_nhwc_fwd_one_pass_kernelI11Fp32IOFp32WLi512ELi4ELi128EEv26Group_norm_nhwc_fwd_params --------------------------
	.section	.nv.constant0._Z35group_norm_nhwc_fwd_one_pass_kernelI11Fp32IOFp32WLi512ELi4ELi128EEv26Group_norm_nhwc_fwd_params,"a",@progbits
	.sectionflags	@""
	.align	4
.nv.constant0._Z35group_norm_nhwc_fwd_one_pass_kernelI11Fp32IOFp32WLi512ELi4ELi128EEv26Group_norm_nhwc_fwd_params:
	.zero		1056


//--------------------- .nv.constant0._Z35group_norm_nhwc_fwd_one_pass_kernelI11Fp32IOBf16WLi64ELi4ELi128EEv26Group_norm_nhwc_fwd_params --------------------------
	.section	.nv.constant0._Z35group_norm_nhwc_fwd_one_pass_kernelI11Fp32IOBf16WLi64ELi4ELi128EEv26Group_norm_nhwc_fwd_params,"a",@progbits
	.sectionflags	@""
	.align	4
.nv.constant0._Z35group_norm_nhwc_fwd_one_pass_kernelI11Fp32IOBf16WLi64ELi4ELi128EEv26Group_norm_nhwc_fwd_params:
	.zero		1056


//--------------------- .nv.constant0._Z35group_norm_nhwc_fwd_one_pass_kernelI11Fp32IOBf16WLi128ELi4ELi128EEv26Group_norm_nhwc_fwd_params --------------------------
	.section	.nv.constant0._Z35group_norm_nhwc_fwd_one_pass_kernelI11Fp32IOBf16WLi128ELi4ELi128EEv26Group_norm_nhwc_fwd_params,"a",@progbits
	.sectionflags	@""
	.align	4
.nv.constant0._Z35group_norm_nhwc_fwd_one_pass_kernelI11Fp32IOBf16WLi128ELi4ELi128EEv26Group_norm_nhwc_fwd_params:
	.zero		1056


//--------------------- .nv.constant0._Z35group_norm_nhwc_fwd_one_pass_kernelI11Fp32IOBf16WLi256ELi4ELi128EEv26Group_norm_nhwc_fwd_params --------------------------
	.section	.nv.constant0._Z35group_norm_nhwc_fwd_one_pass_kernelI11Fp32IOBf16WLi256ELi4ELi128EEv26Group_norm_nhwc_fwd_params,"a",@progbits
	.sectionflags	@""
	.align	4
.nv.constant0._Z35group_norm_nhwc_fwd_one_pass_kernelI11Fp32IOBf16WLi256ELi4ELi128EEv26Group_norm_nhwc_fwd_params:
	.zero		1056


//--------------------- .nv.constant0._Z35group_norm_nhwc_fwd_one_pass_kernelI11Fp32IOBf16WLi512ELi4ELi128EEv26Group_norm_nhwc_fwd_params --------------------------
	.section	.nv.constant0._Z35group_norm_nhwc_fwd_one_pass_kernelI11Fp32IOBf16WLi512ELi4ELi128EEv26Group_norm_nhwc_fwd_params,"a",@progbits
	.sectionflags	@""
	.align	4
.nv.constant0._Z35group_norm_nhwc_fwd_one_pass_kernelI11Fp32IOBf16WLi512ELi4ELi128EEv26Group_norm_nhwc_fwd_params:
	.zero		1056


//--------------------- .nv.constant0._Z35group_norm_nhwc_fwd_one_pass_kernelI11Fp32IOFp16WLi64ELi4ELi128EEv26Group_norm_nhwc_fwd_params --------------------------
	.section	.nv.constant0._Z35group_norm_nhwc_fwd_one_pass_kernelI11Fp32IOFp16WLi64ELi4ELi128EEv26Group_norm_nhwc_fwd_params,"a",@progbits
	.sectionflags	@""
	.align	4
.nv.constant0._Z35group_norm_nhwc_fwd_one_pass_kernelI11Fp32IOFp16WLi64ELi4ELi128EEv26Group_norm_nhwc_fwd_params:
	.zero		1056


//--------------------- .nv.constant0._Z35group_norm_nhwc_fwd_one_pass_kernelI11Fp32IOFp16WLi128ELi4ELi128EEv26Group_norm_nhwc_fwd_params --------------------------
	.section	.nv.constant0._Z35group_norm_nhwc_fwd_one_pass_kernelI11Fp32IOFp16WLi128ELi4ELi128EEv26Group_norm_nhwc_fwd_params,"a",@progbits
	.sectionflags	@""
	.align	4
.nv.constant0._Z35group_norm_nhwc_fwd_one_pass_kernelI11Fp32IOFp16WLi128ELi4ELi128EEv26Group_norm_nhwc_fwd_params:
	.zero		1056


//--------------------- .nv.constant0._Z35group_norm_nhwc_fwd_one_pass_kernelI11Fp32IOFp16WLi256ELi4ELi128EEv26Group_norm_nhwc_fwd_params --------------------------
	.section	.nv.constant0._Z35group_norm_nhwc_fwd_one_pass_kernelI11Fp32IOFp16WLi256ELi4ELi128EEv26Group_norm_nhwc_fwd_params,"a",@progbits
	.sectionflags	@""
	.align	4
.nv.constant0._Z35group_norm_nhwc_fwd_one_pass_kernelI11Fp32IOFp16WLi256ELi4ELi128EEv26Group_norm_nhwc_fwd_params:
	.zero		1056


//--------------------- .nv.constant0._Z35group_norm_nhwc_fwd_one_pass_kernelI11Fp32IOFp16WLi512ELi4ELi128EEv26Group_norm_nhwc_fwd_params --------------------------
	.section	.nv.constant0._Z35group_norm_nhwc_fwd_one_pass_kernelI11Fp32IOFp16WLi512ELi4ELi128EEv26Group_norm_nhwc_fwd_params,"a",@progbits
	.sectionflags	@""
	.align	4
.nv.constant0._Z35group_norm_nhwc_fwd_one_pass_kernelI11Fp32IOFp16WLi512ELi4ELi128EEv26Group_norm_nhwc_fwd_params:
	.zero		1056


//--------------------- SYMBOLS --------------------------

	.type		.nv.reservedSmem.offset0,@object
	.size		.nv.reservedSmem.offset0,0x4
	.type		.nv.reservedSmem.cap,@object
	.size		.nv.reservedSmem.cap,0x4
